//
// Generated by NVIDIA NVVM Compiler
//
// Compiler Build ID: CL-36424714
// Cuda compilation tools, release 13.0, V13.0.88
// Based on NVVM 20.0.0
//

.version 9.0
.target sm_100
.address_size 64

	// .globl	_Z17im2col_gpu_kerneliPKfiiiiiiiPf
// _ZZN3cub18CUB_300001_SM_10006detail6reduce28DeviceReduceSingleTileKernelINS2_10policy_hubIfjN4cuda3std3__44plusIfEEE10Policy1000EN6thrust24THRUST_300001_SM_1000_NS10device_ptrIfEEPfjS9_ffNS7_10__identityEEEvT0_T1_T2_T3_T4_T6_E12temp_storage has been demoted
// _ZZN3cub18CUB_300001_SM_10006detail6reduce18DeviceReduceKernelINS2_10policy_hubIfjN4cuda3std3__44plusIfEEE10Policy1000EN6thrust24THRUST_300001_SM_1000_NS10device_ptrIfEEjS9_fNS7_10__identityEEEvT0_PT3_T1_NS0_13GridEvenShareISK_EET2_T4_E12temp_storage has been demoted
// _ZZN3cub18CUB_300001_SM_10006detail6reduce28DeviceReduceSingleTileKernelINS2_10policy_hubIfjN4cuda3std3__44plusIfEEE10Policy1000EPfSC_iS9_ffNS7_10__identityEEEvT0_T1_T2_T3_T4_T6_E12temp_storage has been demoted
// _ZZN3cub18CUB_300001_SM_10006detail6reduce28DeviceReduceSingleTileKernelINS2_10policy_hubIfyN4cuda3std3__44plusIfEEE10Policy1000EN6thrust24THRUST_300001_SM_1000_NS10device_ptrIfEEPfyS9_ffNS7_10__identityEEEvT0_T1_T2_T3_T4_T6_E12temp_storage has been demoted
// _ZZN3cub18CUB_300001_SM_10006detail6reduce18DeviceReduceKernelINS2_10policy_hubIfyN4cuda3std3__44plusIfEEE10Policy1000EN6thrust24THRUST_300001_SM_1000_NS10device_ptrIfEEyS9_fNS7_10__identityEEEvT0_PT3_T1_NS0_13GridEvenShareISK_EET2_T4_E12temp_storage has been demoted
// _ZZN3cub18CUB_300001_SM_10006detail6reduce28DeviceReduceSingleTileKernelINS2_10policy_hubIfyN4cuda3std3__44plusIfEEE10Policy1000EPfSC_iS9_ffNS7_10__identityEEEvT0_T1_T2_T3_T4_T6_E12temp_storage has been demoted
// _ZZN3cub18CUB_300001_SM_10006detail6reduce28DeviceReduceSingleTileKernelINS2_10policy_hubIfjN4cuda3__47maximumIfEEE10Policy1000EN6thrust24THRUST_300001_SM_1000_NS10device_ptrIfEEPfjS8_ffNS5_3std3__410__identityEEEvT0_T1_T2_T3_T4_T6_E12temp_storage has been demoted
// _ZZN3cub18CUB_300001_SM_10006detail6reduce18DeviceReduceKernelINS2_10policy_hubIfjN4cuda3__47maximumIfEEE10Policy1000EN6thrust24THRUST_300001_SM_1000_NS10device_ptrIfEEjS8_fNS5_3std3__410__identityEEEvT0_PT3_T1_NS0_13GridEvenShareISL_EET2_T4_E12temp_storage has been demoted
// _ZZN3cub18CUB_300001_SM_10006detail6reduce28DeviceReduceSingleTileKernelINS2_10policy_hubIfjN4cuda3__47maximumIfEEE10Policy1000EPfSB_iS8_ffNS5_3std3__410__identityEEEvT0_T1_T2_T3_T4_T6_E12temp_storage has been demoted
// _ZZN3cub18CUB_300001_SM_10006detail6reduce28DeviceReduceSingleTileKernelINS2_10policy_hubIfyN4cuda3__47maximumIfEEE10Policy1000EN6thrust24THRUST_300001_SM_1000_NS10device_ptrIfEEPfyS8_ffNS5_3std3__410__identityEEEvT0_T1_T2_T3_T4_T6_E12temp_storage has been demoted
// _ZZN3cub18CUB_300001_SM_10006detail6reduce18DeviceReduceKernelINS2_10policy_hubIfyN4cuda3__47maximumIfEEE10Policy1000EN6thrust24THRUST_300001_SM_1000_NS10device_ptrIfEEyS8_fNS5_3std3__410__identityEEEvT0_PT3_T1_NS0_13GridEvenShareISL_EET2_T4_E12temp_storage has been demoted
// _ZZN3cub18CUB_300001_SM_10006detail6reduce28DeviceReduceSingleTileKernelINS2_10policy_hubIfyN4cuda3__47maximumIfEEE10Policy1000EPfSB_iS8_ffNS5_3std3__410__identityEEEvT0_T1_T2_T3_T4_T6_E12temp_storage has been demoted
// _ZZN3cub18CUB_300001_SM_10006detail6reduce28DeviceReduceSingleTileKernelINS2_10policy_hubIfjN4cuda3std3__44plusIfEEE10Policy1000EN6thrust24THRUST_300001_SM_1000_NS6detail15normal_iteratorINSD_10device_ptrIfEEEEPfjS9_ffNS7_10__identityEEEvT0_T1_T2_T3_T4_T6_E12temp_storage has been demoted
// _ZZN3cub18CUB_300001_SM_10006detail6reduce18DeviceReduceKernelINS2_10policy_hubIfjN4cuda3std3__44plusIfEEE10Policy1000EN6thrust24THRUST_300001_SM_1000_NS6detail15normal_iteratorINSD_10device_ptrIfEEEEjS9_fNS7_10__identityEEEvT0_PT3_T1_NS0_13GridEvenShareISN_EET2_T4_E12temp_storage has been demoted
// _ZZN3cub18CUB_300001_SM_10006detail6reduce28DeviceReduceSingleTileKernelINS2_10policy_hubIfyN4cuda3std3__44plusIfEEE10Policy1000EN6thrust24THRUST_300001_SM_1000_NS6detail15normal_iteratorINSD_10device_ptrIfEEEEPfyS9_ffNS7_10__identityEEEvT0_T1_T2_T3_T4_T6_E12temp_storage has been demoted
// _ZZN3cub18CUB_300001_SM_10006detail6reduce18DeviceReduceKernelINS2_10policy_hubIfyN4cuda3std3__44plusIfEEE10Policy1000EN6thrust24THRUST_300001_SM_1000_NS6detail15normal_iteratorINSD_10device_ptrIfEEEEyS9_fNS7_10__identityEEEvT0_PT3_T1_NS0_13GridEvenShareISN_EET2_T4_E12temp_storage has been demoted
.global .align 1 .b8 _ZN34_INTERNAL_1c371c2a_4_k_cu_80c26c214cuda3std3__45__cpo5beginE[1];
.global .align 1 .b8 _ZN34_INTERNAL_1c371c2a_4_k_cu_80c26c214cuda3std3__45__cpo3endE[1];
.global .align 1 .b8 _ZN34_INTERNAL_1c371c2a_4_k_cu_80c26c214cuda3std3__45__cpo6cbeginE[1];
.global .align 1 .b8 _ZN34_INTERNAL_1c371c2a_4_k_cu_80c26c214cuda3std3__45__cpo4cendE[1];
.global .align 1 .b8 _ZN34_INTERNAL_1c371c2a_4_k_cu_80c26c214cuda3std3__45__cpo6rbeginE[1];
.global .align 1 .b8 _ZN34_INTERNAL_1c371c2a_4_k_cu_80c26c214cuda3std3__45__cpo4rendE[1];
.global .align 1 .b8 _ZN34_INTERNAL_1c371c2a_4_k_cu_80c26c214cuda3std3__45__cpo7crbeginE[1];
.global .align 1 .b8 _ZN34_INTERNAL_1c371c2a_4_k_cu_80c26c214cuda3std3__45__cpo5crendE[1];
.global .align 1 .b8 _ZN34_INTERNAL_1c371c2a_4_k_cu_80c26c214cuda3std3__436_GLOBAL__N__1c371c2a_4_k_cu_80c26c216ignoreE[1];
.global .align 1 .b8 _ZN34_INTERNAL_1c371c2a_4_k_cu_80c26c214cuda3std3__419piecewise_constructE[1];
.global .align 1 .b8 _ZN34_INTERNAL_1c371c2a_4_k_cu_80c26c214cuda3std3__48in_placeE[1];
.global .align 1 .b8 _ZN34_INTERNAL_1c371c2a_4_k_cu_80c26c214cuda3std3__420unreachable_sentinelE[1];
.global .align 1 .b8 _ZN34_INTERNAL_1c371c2a_4_k_cu_80c26c214cuda3std3__47nulloptE[1];
.global .align 1 .b8 _ZN34_INTERNAL_1c371c2a_4_k_cu_80c26c214cuda3std3__48unexpectE[1];
.global .align 1 .b8 _ZN34_INTERNAL_1c371c2a_4_k_cu_80c26c214cuda3std6ranges3__45__cpo4swapE[1];
.global .align 1 .b8 _ZN34_INTERNAL_1c371c2a_4_k_cu_80c26c214cuda3std6ranges3__45__cpo9iter_moveE[1];
.global .align 1 .b8 _ZN34_INTERNAL_1c371c2a_4_k_cu_80c26c214cuda3std6ranges3__45__cpo5beginE[1];
.global .align 1 .b8 _ZN34_INTERNAL_1c371c2a_4_k_cu_80c26c214cuda3std6ranges3__45__cpo3endE[1];
.global .align 1 .b8 _ZN34_INTERNAL_1c371c2a_4_k_cu_80c26c214cuda3std6ranges3__45__cpo6cbeginE[1];
.global .align 1 .b8 _ZN34_INTERNAL_1c371c2a_4_k_cu_80c26c214cuda3std6ranges3__45__cpo4cendE[1];
.global .align 1 .b8 _ZN34_INTERNAL_1c371c2a_4_k_cu_80c26c214cuda3std6ranges3__45__cpo7advanceE[1];
.global .align 1 .b8 _ZN34_INTERNAL_1c371c2a_4_k_cu_80c26c214cuda3std6ranges3__45__cpo9iter_swapE[1];
.global .align 1 .b8 _ZN34_INTERNAL_1c371c2a_4_k_cu_80c26c214cuda3std6ranges3__45__cpo4nextE[1];
.global .align 1 .b8 _ZN34_INTERNAL_1c371c2a_4_k_cu_80c26c214cuda3std6ranges3__45__cpo4prevE[1];
.global .align 1 .b8 _ZN34_INTERNAL_1c371c2a_4_k_cu_80c26c214cuda3std6ranges3__45__cpo4dataE[1];
.global .align 1 .b8 _ZN34_INTERNAL_1c371c2a_4_k_cu_80c26c214cuda3std6ranges3__45__cpo5cdataE[1];
.global .align 1 .b8 _ZN34_INTERNAL_1c371c2a_4_k_cu_80c26c214cuda3std6ranges3__45__cpo4sizeE[1];
.global .align 1 .b8 _ZN34_INTERNAL_1c371c2a_4_k_cu_80c26c214cuda3std6ranges3__45__cpo5ssizeE[1];
.global .align 1 .b8 _ZN34_INTERNAL_1c371c2a_4_k_cu_80c26c214cuda3std6ranges3__45__cpo8distanceE[1];
.global .align 1 .b8 _ZN34_INTERNAL_1c371c2a_4_k_cu_80c26c216thrust24THRUST_300001_SM_1000_NS8cuda_cub3parE[1];
.global .align 1 .b8 _ZN34_INTERNAL_1c371c2a_4_k_cu_80c26c216thrust24THRUST_300001_SM_1000_NS8cuda_cub10par_nosyncE[1];
.global .align 1 .b8 _ZN34_INTERNAL_1c371c2a_4_k_cu_80c26c216thrust24THRUST_300001_SM_1000_NS6system6detail10sequential3seqE[1];
.global .align 1 .b8 _ZN34_INTERNAL_1c371c2a_4_k_cu_80c26c216thrust24THRUST_300001_SM_1000_NS12placeholders2_1E[1];
.global .align 1 .b8 _ZN34_INTERNAL_1c371c2a_4_k_cu_80c26c216thrust24THRUST_300001_SM_1000_NS12placeholders2_2E[1];
.global .align 1 .b8 _ZN34_INTERNAL_1c371c2a_4_k_cu_80c26c216thrust24THRUST_300001_SM_1000_NS12placeholders2_3E[1];
.global .align 1 .b8 _ZN34_INTERNAL_1c371c2a_4_k_cu_80c26c216thrust24THRUST_300001_SM_1000_NS12placeholders2_4E[1];
.global .align 1 .b8 _ZN34_INTERNAL_1c371c2a_4_k_cu_80c26c216thrust24THRUST_300001_SM_1000_NS12placeholders2_5E[1];
.global .align 1 .b8 _ZN34_INTERNAL_1c371c2a_4_k_cu_80c26c216thrust24THRUST_300001_SM_1000_NS12placeholders2_6E[1];
.global .align 1 .b8 _ZN34_INTERNAL_1c371c2a_4_k_cu_80c26c216thrust24THRUST_300001_SM_1000_NS12placeholders2_7E[1];
.global .align 1 .b8 _ZN34_INTERNAL_1c371c2a_4_k_cu_80c26c216thrust24THRUST_300001_SM_1000_NS12placeholders2_8E[1];
.global .align 1 .b8 _ZN34_INTERNAL_1c371c2a_4_k_cu_80c26c216thrust24THRUST_300001_SM_1000_NS12placeholders2_9E[1];
.global .align 1 .b8 _ZN34_INTERNAL_1c371c2a_4_k_cu_80c26c216thrust24THRUST_300001_SM_1000_NS12placeholders3_10E[1];
.global .align 1 .b8 _ZN34_INTERNAL_1c371c2a_4_k_cu_80c26c216thrust24THRUST_300001_SM_1000_NS3seqE[1];

.visible .entry _Z17im2col_gpu_kerneliPKfiiiiiiiPf(
	.param .u32 _Z17im2col_gpu_kerneliPKfiiiiiiiPf_param_0,
	.param .u64 .ptr .align 1 _Z17im2col_gpu_kerneliPKfiiiiiiiPf_param_1,
	.param .u32 _Z17im2col_gpu_kerneliPKfiiiiiiiPf_param_2,
	.param .u32 _Z17im2col_gpu_kerneliPKfiiiiiiiPf_param_3,
	.param .u32 _Z17im2col_gpu_kerneliPKfiiiiiiiPf_param_4,
	.param .u32 _Z17im2col_gpu_kerneliPKfiiiiiiiPf_param_5,
	.param .u32 _Z17im2col_gpu_kerneliPKfiiiiiiiPf_param_6,
	.param .u32 _Z17im2col_gpu_kerneliPKfiiiiiiiPf_param_7,
	.param .u32 _Z17im2col_gpu_kerneliPKfiiiiiiiPf_param_8,
	.param .u64 .ptr .align 1 _Z17im2col_gpu_kerneliPKfiiiiiiiPf_param_9
)
{
	.reg .pred 	%p<88>;
	.reg .b32 	%r<96>;
	.reg .b32 	%f<61>;
	.reg .b64 	%rd<91>;

	ld.param.u32 	%r25, [_Z17im2col_gpu_kerneliPKfiiiiiiiPf_param_0];
	ld.param.u64 	%rd28, [_Z17im2col_gpu_kerneliPKfiiiiiiiPf_param_1];
	ld.param.u32 	%r26, [_Z17im2col_gpu_kerneliPKfiiiiiiiPf_param_2];
	ld.param.u32 	%r27, [_Z17im2col_gpu_kerneliPKfiiiiiiiPf_param_3];
	ld.param.u32 	%r28, [_Z17im2col_gpu_kerneliPKfiiiiiiiPf_param_4];
	ld.param.u32 	%r31, [_Z17im2col_gpu_kerneliPKfiiiiiiiPf_param_7];
	ld.param.u32 	%r32, [_Z17im2col_gpu_kerneliPKfiiiiiiiPf_param_8];
	cvta.to.global.u64 	%rd1, %rd28;
	mov.u32 	%r33, %ctaid.x;
	mov.u32 	%r34, %ntid.x;
	mov.u32 	%r35, %tid.x;
	mad.lo.s32 	%r90, %r33, %r34, %r35;
	setp.ge.s32 	%p1, %r90, %r25;
	@%p1 bra 	$L__BB0_47;
	setp.lt.s32 	%p2, %r28, 1;
	mul.lo.s32 	%r2, %r32, %r31;
	@%p2 bra 	$L__BB0_47;
	and.b32  	%r3, %r28, 7;
	and.b32  	%r4, %r28, 3;
	and.b32  	%r5, %r28, 2147483640;
	mul.lo.s32 	%r36, %r28, %r28;
	mul.lo.s32 	%r6, %r36, %r31;
$L__BB0_3:
	ld.param.u64 	%rd81, [_Z17im2col_gpu_kerneliPKfiiiiiiiPf_param_9];
	ld.param.u32 	%r89, [_Z17im2col_gpu_kerneliPKfiiiiiiiPf_param_6];
	ld.param.u32 	%r88, [_Z17im2col_gpu_kerneliPKfiiiiiiiPf_param_5];
	div.s32 	%r38, %r90, %r32;
	mul.lo.s32 	%r39, %r38, %r32;
	sub.s32 	%r40, %r90, %r39;
	div.s32 	%r41, %r38, %r31;
	mul.lo.s32 	%r42, %r41, %r31;
	sub.s32 	%r43, %r38, %r42;
	mul.lo.s32 	%r44, %r43, %r89;
	sub.s32 	%r8, %r44, %r88;
	mul.lo.s32 	%r45, %r40, %r89;
	sub.s32 	%r9, %r45, %r88;
	mad.lo.s32 	%r46, %r6, %r41, %r43;
	mad.lo.s32 	%r47, %r46, %r32, %r40;
	cvta.to.global.u64 	%rd29, %rd81;
	mul.wide.s32 	%rd30, %r47, 4;
	add.s64 	%rd90, %rd29, %rd30;
	mad.lo.s32 	%r48, %r41, %r26, %r8;
	mad.lo.s32 	%r49, %r48, %r27, %r9;
	cvt.s64.s32 	%rd3, %r49;
	mov.b32 	%r91, 0;
$L__BB0_4:
	setp.lt.u32 	%p3, %r28, 8;
	add.s32 	%r11, %r91, %r8;
	mul.lo.s32 	%r12, %r91, %r27;
	mov.b32 	%r94, 0;
	@%p3 bra 	$L__BB0_23;
	mov.b32 	%r92, 0;
$L__BB0_6:
	.pragma "nounroll";
	setp.ge.s32 	%p4, %r11, %r26;
	add.s32 	%r14, %r92, %r9;
	or.b32  	%r52, %r11, %r14;
	setp.lt.s32 	%p5, %r52, 0;
	setp.ge.s32 	%p6, %r14, %r27;
	or.pred  	%p7, %p4, %p6;
	mov.f32 	%f46, 0f00000000;
	or.pred  	%p8, %p7, %p5;
	@%p8 bra 	$L__BB0_8;
	add.s32 	%r53, %r92, %r12;
	cvt.s64.s32 	%rd32, %r53;
	add.s64 	%rd33, %rd32, %rd3;
	shl.b64 	%rd34, %rd33, 2;
	add.s64 	%rd35, %rd1, %rd34;
	ld.global.f32 	%f46, [%rd35];
$L__BB0_8:
	add.s32 	%r54, %r14, 1;
	or.b32  	%r55, %r11, %r54;
	st.global.f32 	[%rd90], %f46;
	setp.lt.s32 	%p10, %r55, 0;
	setp.ge.s32 	%p11, %r54, %r27;
	or.pred  	%p12, %p4, %p11;
	cvt.s64.s32 	%rd36, %r12;
	cvt.s64.s32 	%rd37, %r92;
	add.s64 	%rd38, %rd37, %rd36;
	add.s64 	%rd39, %rd38, %rd3;
	shl.b64 	%rd40, %rd39, 2;
	add.s64 	%rd6, %rd1, %rd40;
	mov.f32 	%f47, 0f00000000;
	or.pred  	%p13, %p12, %p10;
	@%p13 bra 	$L__BB0_10;
	ld.global.f32 	%f47, [%rd6+4];
$L__BB0_10:
	mul.wide.s32 	%rd41, %r2, 4;
	add.s64 	%rd7, %rd90, %rd41;
	add.s32 	%r56, %r14, 2;
	or.b32  	%r57, %r11, %r56;
	st.global.f32 	[%rd7], %f47;
	setp.lt.s32 	%p15, %r57, 0;
	setp.ge.s32 	%p16, %r56, %r27;
	or.pred  	%p17, %p4, %p16;
	mov.f32 	%f48, 0f00000000;
	or.pred  	%p18, %p17, %p15;
	@%p18 bra 	$L__BB0_12;
	ld.global.f32 	%f48, [%rd6+8];
$L__BB0_12:
	mul.wide.s32 	%rd42, %r2, 4;
	add.s64 	%rd8, %rd7, %rd42;
	add.s32 	%r58, %r14, 3;
	or.b32  	%r59, %r11, %r58;
	st.global.f32 	[%rd8], %f48;
	setp.lt.s32 	%p20, %r59, 0;
	setp.ge.s32 	%p21, %r58, %r27;
	or.pred  	%p22, %p4, %p21;
	mov.f32 	%f49, 0f00000000;
	or.pred  	%p23, %p22, %p20;
	@%p23 bra 	$L__BB0_14;
	ld.global.f32 	%f49, [%rd6+12];
$L__BB0_14:
	mul.wide.s32 	%rd43, %r2, 4;
	add.s64 	%rd9, %rd8, %rd43;
	add.s32 	%r60, %r14, 4;
	or.b32  	%r61, %r11, %r60;
	st.global.f32 	[%rd9], %f49;
	setp.lt.s32 	%p25, %r61, 0;
	setp.ge.s32 	%p26, %r60, %r27;
	or.pred  	%p27, %p4, %p26;
	mov.f32 	%f50, 0f00000000;
	or.pred  	%p28, %p27, %p25;
	@%p28 bra 	$L__BB0_16;
	ld.global.f32 	%f50, [%rd6+16];
$L__BB0_16:
	mul.wide.s32 	%rd44, %r2, 4;
	add.s64 	%rd10, %rd9, %rd44;
	add.s32 	%r62, %r14, 5;
	or.b32  	%r63, %r11, %r62;
	st.global.f32 	[%rd10], %f50;
	setp.lt.s32 	%p30, %r63, 0;
	setp.ge.s32 	%p31, %r62, %r27;
	or.pred  	%p32, %p4, %p31;
	mov.f32 	%f51, 0f00000000;
	or.pred  	%p33, %p32, %p30;
	@%p33 bra 	$L__BB0_18;
	ld.global.f32 	%f51, [%rd6+20];
$L__BB0_18:
	mul.wide.s32 	%rd45, %r2, 4;
	add.s64 	%rd11, %rd10, %rd45;
	add.s32 	%r64, %r14, 6;
	or.b32  	%r65, %r11, %r64;
	st.global.f32 	[%rd11], %f51;
	setp.lt.s32 	%p35, %r65, 0;
	setp.ge.s32 	%p36, %r64, %r27;
	or.pred  	%p37, %p4, %p36;
	mov.f32 	%f52, 0f00000000;
	or.pred  	%p38, %p37, %p35;
	@%p38 bra 	$L__BB0_20;
	ld.global.f32 	%f52, [%rd6+24];
$L__BB0_20:
	mul.wide.s32 	%rd46, %r2, 4;
	add.s64 	%rd12, %rd11, %rd46;
	add.s32 	%r66, %r14, 7;
	or.b32  	%r67, %r11, %r66;
	st.global.f32 	[%rd12], %f52;
	setp.lt.s32 	%p40, %r67, 0;
	setp.ge.s32 	%p41, %r66, %r27;
	or.pred  	%p42, %p4, %p41;
	mov.f32 	%f53, 0f00000000;
	or.pred  	%p43, %p42, %p40;
	@%p43 bra 	$L__BB0_22;
	ld.global.f32 	%f53, [%rd6+28];
$L__BB0_22:
	add.s64 	%rd48, %rd12, %rd46;
	st.global.f32 	[%rd48], %f53;
	add.s64 	%rd90, %rd48, %rd46;
	add.s32 	%r92, %r92, 8;
	setp.ne.s32 	%p44, %r92, %r5;
	mov.u32 	%r94, %r5;
	@%p44 bra 	$L__BB0_6;
$L__BB0_23:
	setp.eq.s32 	%p45, %r3, 0;
	@%p45 bra 	$L__BB0_45;
	add.s32 	%r68, %r3, -1;
	setp.lt.u32 	%p46, %r68, 3;
	@%p46 bra 	$L__BB0_34;
	setp.ge.s32 	%p47, %r11, %r26;
	add.s32 	%r17, %r94, %r9;
	or.b32  	%r70, %r11, %r17;
	setp.lt.s32 	%p48, %r70, 0;
	setp.ge.s32 	%p49, %r17, %r27;
	or.pred  	%p50, %p47, %p49;
	mov.f32 	%f54, 0f00000000;
	or.pred  	%p51, %p50, %p48;
	@%p51 bra 	$L__BB0_27;
	add.s32 	%r71, %r94, %r12;
	cvt.s64.s32 	%rd50, %r71;
	add.s64 	%rd51, %rd50, %rd3;
	shl.b64 	%rd52, %rd51, 2;
	add.s64 	%rd53, %rd1, %rd52;
	ld.global.f32 	%f54, [%rd53];
$L__BB0_27:
	add.s32 	%r72, %r17, 1;
	or.b32  	%r73, %r11, %r72;
	st.global.f32 	[%rd90], %f54;
	setp.lt.s32 	%p53, %r73, 0;
	setp.ge.s32 	%p54, %r72, %r27;
	or.pred  	%p55, %p47, %p54;
	cvt.s64.s32 	%rd54, %r12;
	cvt.u64.u32 	%rd55, %r94;
	add.s64 	%rd56, %rd55, %rd54;
	add.s64 	%rd57, %rd56, %rd3;
	shl.b64 	%rd58, %rd57, 2;
	add.s64 	%rd16, %rd1, %rd58;
	mov.f32 	%f55, 0f00000000;
	or.pred  	%p56, %p55, %p53;
	@%p56 bra 	$L__BB0_29;
	ld.global.f32 	%f55, [%rd16+4];
$L__BB0_29:
	mul.wide.s32 	%rd59, %r2, 4;
	add.s64 	%rd17, %rd90, %rd59;
	add.s32 	%r74, %r17, 2;
	or.b32  	%r75, %r11, %r74;
	st.global.f32 	[%rd17], %f55;
	setp.lt.s32 	%p58, %r75, 0;
	setp.ge.s32 	%p59, %r74, %r27;
	or.pred  	%p60, %p47, %p59;
	mov.f32 	%f56, 0f00000000;
	or.pred  	%p61, %p60, %p58;
	@%p61 bra 	$L__BB0_31;
	ld.global.f32 	%f56, [%rd16+8];
$L__BB0_31:
	mul.wide.s32 	%rd60, %r2, 4;
	add.s64 	%rd18, %rd17, %rd60;
	add.s32 	%r76, %r17, 3;
	or.b32  	%r77, %r11, %r76;
	st.global.f32 	[%rd18], %f56;
	setp.lt.s32 	%p63, %r77, 0;
	setp.ge.s32 	%p64, %r76, %r27;
	or.pred  	%p65, %p47, %p64;
	mov.f32 	%f57, 0f00000000;
	or.pred  	%p66, %p65, %p63;
	@%p66 bra 	$L__BB0_33;
	ld.global.f32 	%f57, [%rd16+12];
$L__BB0_33:
	add.s64 	%rd62, %rd18, %rd60;
	st.global.f32 	[%rd62], %f57;
	add.s64 	%rd90, %rd62, %rd60;
	add.s32 	%r94, %r94, 4;
$L__BB0_34:
	setp.eq.s32 	%p67, %r4, 0;
	@%p67 bra 	$L__BB0_45;
	setp.eq.s32 	%p68, %r4, 1;
	@%p68 bra 	$L__BB0_41;
	setp.ge.s32 	%p69, %r11, %r26;
	add.s32 	%r20, %r94, %r9;
	or.b32  	%r78, %r11, %r20;
	setp.lt.s32 	%p70, %r78, 0;
	setp.ge.s32 	%p71, %r20, %r27;
	or.pred  	%p72, %p69, %p71;
	mov.f32 	%f58, 0f00000000;
	or.pred  	%p73, %p72, %p70;
	@%p73 bra 	$L__BB0_38;
	add.s32 	%r79, %r94, %r12;
	cvt.s64.s32 	%rd64, %r79;
	add.s64 	%rd65, %rd64, %rd3;
	shl.b64 	%rd66, %rd65, 2;
	add.s64 	%rd67, %rd1, %rd66;
	ld.global.f32 	%f58, [%rd67];
$L__BB0_38:
	add.s32 	%r80, %r20, 1;
	or.b32  	%r81, %r11, %r80;
	st.global.f32 	[%rd90], %f58;
	setp.lt.s32 	%p75, %r81, 0;
	setp.ge.s32 	%p76, %r80, %r27;
	or.pred  	%p77, %p69, %p76;
	mov.f32 	%f59, 0f00000000;
	or.pred  	%p78, %p77, %p75;
	@%p78 bra 	$L__BB0_40;
	cvt.s64.s32 	%rd68, %r12;
	cvt.s64.s32 	%rd69, %r94;
	add.s64 	%rd70, %rd69, %rd68;
	add.s64 	%rd71, %rd70, %rd3;
	shl.b64 	%rd72, %rd71, 2;
	add.s64 	%rd73, %rd1, %rd72;
	ld.global.f32 	%f59, [%rd73+4];
$L__BB0_40:
	mul.wide.s32 	%rd74, %r2, 4;
	add.s64 	%rd75, %rd90, %rd74;
	st.global.f32 	[%rd75], %f59;
	add.s64 	%rd90, %rd75, %rd74;
	add.s32 	%r94, %r94, 2;
$L__BB0_41:
	and.b32  	%r82, %r28, 1;
	setp.eq.b32 	%p79, %r82, 1;
	not.pred 	%p80, %p79;
	@%p80 bra 	$L__BB0_45;
	setp.ge.s32 	%p81, %r11, %r26;
	add.s32 	%r83, %r94, %r9;
	or.b32  	%r84, %r11, %r83;
	setp.lt.s32 	%p82, %r84, 0;
	setp.ge.s32 	%p83, %r83, %r27;
	or.pred  	%p84, %p81, %p83;
	mov.f32 	%f60, 0f00000000;
	or.pred  	%p85, %p84, %p82;
	@%p85 bra 	$L__BB0_44;
	add.s32 	%r85, %r94, %r12;
	cvt.s64.s32 	%rd76, %r85;
	add.s64 	%rd77, %rd76, %rd3;
	shl.b64 	%rd78, %rd77, 2;
	add.s64 	%rd79, %rd1, %rd78;
	ld.global.f32 	%f60, [%rd79];
$L__BB0_44:
	st.global.f32 	[%rd90], %f60;
	mul.wide.s32 	%rd80, %r2, 4;
	add.s64 	%rd90, %rd90, %rd80;
$L__BB0_45:
	add.s32 	%r91, %r91, 1;
	setp.ne.s32 	%p86, %r91, %r28;
	@%p86 bra 	$L__BB0_4;
	mov.u32 	%r86, %ntid.x;
	mov.u32 	%r87, %nctaid.x;
	mad.lo.s32 	%r90, %r86, %r87, %r90;
	setp.lt.s32 	%p87, %r90, %r25;
	@%p87 bra 	$L__BB0_3;
$L__BB0_47:
	ret;

}
	// .globl	_Z17col2im_gpu_kerneliPfiiiiiiiPKf
.visible .entry _Z17col2im_gpu_kerneliPfiiiiiiiPKf(
	.param .u32 _Z17col2im_gpu_kerneliPfiiiiiiiPKf_param_0,
	.param .u64 .ptr .align 1 _Z17col2im_gpu_kerneliPfiiiiiiiPKf_param_1,
	.param .u32 _Z17col2im_gpu_kerneliPfiiiiiiiPKf_param_2,
	.param .u32 _Z17col2im_gpu_kerneliPfiiiiiiiPKf_param_3,
	.param .u32 _Z17col2im_gpu_kerneliPfiiiiiiiPKf_param_4,
	.param .u32 _Z17col2im_gpu_kerneliPfiiiiiiiPKf_param_5,
	.param .u32 _Z17col2im_gpu_kerneliPfiiiiiiiPKf_param_6,
	.param .u32 _Z17col2im_gpu_kerneliPfiiiiiiiPKf_param_7,
	.param .u32 _Z17col2im_gpu_kerneliPfiiiiiiiPKf_param_8,
	.param .u64 .ptr .align 1 _Z17col2im_gpu_kerneliPfiiiiiiiPKf_param_9
)
{
	.reg .pred 	%p<108>;
	.reg .b32 	%r<90>;
	.reg .b32 	%f<53>;
	.reg .b64 	%rd<53>;

	ld.param.u32 	%r42, [_Z17col2im_gpu_kerneliPfiiiiiiiPKf_param_0];
	ld.param.u64 	%rd20, [_Z17col2im_gpu_kerneliPfiiiiiiiPKf_param_1];
	ld.param.u32 	%r45, [_Z17col2im_gpu_kerneliPfiiiiiiiPKf_param_4];
	ld.param.u32 	%r46, [_Z17col2im_gpu_kerneliPfiiiiiiiPKf_param_5];
	ld.param.u32 	%r47, [_Z17col2im_gpu_kerneliPfiiiiiiiPKf_param_6];
	ld.param.u32 	%r48, [_Z17col2im_gpu_kerneliPfiiiiiiiPKf_param_7];
	ld.param.u32 	%r49, [_Z17col2im_gpu_kerneliPfiiiiiiiPKf_param_8];
	ld.param.u64 	%rd21, [_Z17col2im_gpu_kerneliPfiiiiiiiPKf_param_9];
	mov.u32 	%r50, %ctaid.x;
	mov.u32 	%r1, %ntid.x;
	mov.u32 	%r51, %tid.x;
	mad.lo.s32 	%r84, %r50, %r1, %r51;
	setp.ge.s32 	%p15, %r84, %r42;
	@%p15 bra 	$L__BB1_42;
	setp.lt.s32 	%p16, %r45, 1;
	mul.lo.s32 	%r3, %r49, %r48;
	@%p16 bra 	$L__BB1_42;
	and.b32  	%r4, %r45, 3;
	and.b32  	%r5, %r45, 2147483644;
	and.b32  	%r6, %r45, 1;
	neg.s32 	%r7, %r5;
	add.s32 	%r8, %r46, -3;
	mul.wide.s32 	%rd1, %r3, 16;
	mul.wide.s32 	%rd2, %r3, 12;
	mul.wide.s32 	%rd3, %r3, 8;
	mul.wide.s32 	%rd4, %r3, 4;
	cvta.to.global.u64 	%rd5, %rd21;
	cvta.to.global.u64 	%rd6, %rd20;
	mov.u32 	%r52, %nctaid.x;
	mul.lo.s32 	%r9, %r1, %r52;
	mul.lo.s32 	%r53, %r45, %r45;
	mul.lo.s32 	%r54, %r53, %r48;
	mul.lo.s32 	%r10, %r54, %r49;
$L__BB1_3:
	ld.param.u32 	%r83, [_Z17col2im_gpu_kerneliPfiiiiiiiPKf_param_3];
	ld.param.u32 	%r82, [_Z17col2im_gpu_kerneliPfiiiiiiiPKf_param_2];
	div.s32 	%r56, %r84, %r83;
	mul.lo.s32 	%r57, %r56, %r83;
	sub.s32 	%r12, %r84, %r57;
	div.s32 	%r58, %r56, %r82;
	mul.lo.s32 	%r59, %r58, %r82;
	sub.s32 	%r13, %r56, %r59;
	mul.lo.s32 	%r60, %r10, %r58;
	mul.wide.s32 	%rd22, %r60, 4;
	add.s64 	%rd52, %rd5, %rd22;
	mul.wide.s32 	%rd23, %r84, 4;
	add.s64 	%rd8, %rd6, %rd23;
	ld.global.f32 	%f52, [%rd8];
	add.s32 	%r14, %r12, %r46;
	mov.b32 	%r85, 0;
	add.s32 	%r19, %r8, %r12;
$L__BB1_4:
	setp.lt.u32 	%p17, %r45, 4;
	sub.s32 	%r62, %r13, %r85;
	add.s32 	%r63, %r62, %r46;
	div.s32 	%r16, %r63, %r47;
	mul.lo.s32 	%r64, %r16, %r47;
	sub.s32 	%r17, %r63, %r64;
	mul.lo.s32 	%r18, %r16, %r49;
	mov.b32 	%r89, 0;
	@%p17 bra 	$L__BB1_23;
	mov.u32 	%r86, %r19;
	mov.u32 	%r87, %r7;
$L__BB1_6:
	.pragma "nounroll";
	setp.ne.s32 	%p19, %r17, 0;
	add.s32 	%r22, %r86, 2;
	add.s32 	%r23, %r86, 3;
	div.s32 	%r24, %r23, %r47;
	mov.pred 	%p101, 0;
	@%p19 bra 	$L__BB1_8;
	rem.s32 	%r65, %r23, %r47;
	setp.eq.s32 	%p101, %r65, 0;
$L__BB1_8:
	setp.ge.s32 	%p20, %r16, %r48;
	setp.lt.s32 	%p21, %r16, 0;
	not.pred 	%p22, %p101;
	or.pred  	%p23, %p21, %p22;
	setp.lt.s32 	%p24, %r24, 0;
	or.pred  	%p25, %p23, %p24;
	or.pred  	%p26, %p20, %p25;
	setp.ge.s32 	%p27, %r24, %r49;
	mov.f32 	%f41, 0f00000000;
	or.pred  	%p28, %p26, %p27;
	@%p28 bra 	$L__BB1_10;
	add.s32 	%r66, %r18, %r24;
	mul.wide.s32 	%rd25, %r66, 4;
	add.s64 	%rd26, %rd52, %rd25;
	ld.global.f32 	%f41, [%rd26];
$L__BB1_10:
	add.f32 	%f6, %f41, %f52;
	st.global.f32 	[%rd8], %f6;
	div.s32 	%r25, %r22, %r47;
	mov.pred 	%p102, 0;
	@%p19 bra 	$L__BB1_12;
	rem.s32 	%r67, %r22, %r47;
	setp.eq.s32 	%p102, %r67, 0;
$L__BB1_12:
	not.pred 	%p33, %p102;
	or.pred  	%p34, %p21, %p33;
	setp.lt.s32 	%p35, %r25, 0;
	or.pred  	%p36, %p34, %p35;
	or.pred  	%p37, %p20, %p36;
	setp.ge.s32 	%p38, %r25, %r49;
	mov.f32 	%f42, 0f00000000;
	or.pred  	%p39, %p37, %p38;
	@%p39 bra 	$L__BB1_14;
	add.s32 	%r68, %r18, %r25;
	mul.wide.s32 	%rd27, %r68, 4;
	add.s64 	%rd28, %rd52, %rd4;
	add.s64 	%rd29, %rd28, %rd27;
	ld.global.f32 	%f42, [%rd29];
$L__BB1_14:
	add.f32 	%f9, %f42, %f6;
	st.global.f32 	[%rd8], %f9;
	add.s32 	%r26, %r22, -1;
	div.s32 	%r27, %r26, %r47;
	mov.pred 	%p103, 0;
	@%p19 bra 	$L__BB1_16;
	rem.s32 	%r69, %r26, %r47;
	setp.eq.s32 	%p103, %r69, 0;
$L__BB1_16:
	setp.ge.s32 	%p42, %r16, %r48;
	setp.lt.s32 	%p43, %r16, 0;
	not.pred 	%p44, %p103;
	or.pred  	%p45, %p43, %p44;
	setp.lt.s32 	%p46, %r27, 0;
	or.pred  	%p47, %p45, %p46;
	or.pred  	%p48, %p42, %p47;
	setp.ge.s32 	%p49, %r27, %r49;
	mov.f32 	%f43, 0f00000000;
	or.pred  	%p50, %p48, %p49;
	@%p50 bra 	$L__BB1_18;
	add.s32 	%r70, %r18, %r27;
	mul.wide.s32 	%rd30, %r70, 4;
	add.s64 	%rd31, %rd52, %rd3;
	add.s64 	%rd32, %rd31, %rd30;
	ld.global.f32 	%f43, [%rd32];
$L__BB1_18:
	setp.ne.s32 	%p52, %r17, 0;
	add.f32 	%f12, %f43, %f9;
	st.global.f32 	[%rd8], %f12;
	div.s32 	%r28, %r86, %r47;
	mov.pred 	%p104, 0;
	@%p52 bra 	$L__BB1_20;
	rem.s32 	%r71, %r86, %r47;
	setp.eq.s32 	%p104, %r71, 0;
$L__BB1_20:
	not.pred 	%p55, %p104;
	or.pred  	%p56, %p43, %p55;
	setp.lt.s32 	%p57, %r28, 0;
	or.pred  	%p58, %p56, %p57;
	or.pred  	%p59, %p42, %p58;
	setp.ge.s32 	%p60, %r28, %r49;
	mov.f32 	%f44, 0f00000000;
	or.pred  	%p61, %p59, %p60;
	@%p61 bra 	$L__BB1_22;
	add.s32 	%r72, %r18, %r28;
	mul.wide.s32 	%rd33, %r72, 4;
	add.s64 	%rd34, %rd52, %rd2;
	add.s64 	%rd35, %rd34, %rd33;
	ld.global.f32 	%f44, [%rd35];
$L__BB1_22:
	add.f32 	%f52, %f44, %f12;
	st.global.f32 	[%rd8], %f52;
	add.s32 	%r87, %r87, 4;
	add.s32 	%r86, %r86, -4;
	add.s64 	%rd52, %rd52, %rd1;
	setp.ne.s32 	%p62, %r87, 0;
	mov.u32 	%r89, %r5;
	@%p62 bra 	$L__BB1_6;
$L__BB1_23:
	setp.eq.s32 	%p63, %r4, 0;
	@%p63 bra 	$L__BB1_40;
	setp.eq.s32 	%p64, %r4, 1;
	@%p64 bra 	$L__BB1_34;
	setp.ne.s32 	%p66, %r17, 0;
	sub.s32 	%r73, %r12, %r89;
	add.s32 	%r32, %r73, %r46;
	div.s32 	%r33, %r32, %r47;
	mov.pred 	%p105, 0;
	@%p66 bra 	$L__BB1_27;
	rem.s32 	%r74, %r32, %r47;
	setp.eq.s32 	%p105, %r74, 0;
$L__BB1_27:
	setp.ge.s32 	%p67, %r16, %r48;
	setp.lt.s32 	%p68, %r16, 0;
	not.pred 	%p69, %p105;
	or.pred  	%p70, %p68, %p69;
	setp.lt.s32 	%p71, %r33, 0;
	or.pred  	%p72, %p70, %p71;
	or.pred  	%p73, %p67, %p72;
	setp.ge.s32 	%p74, %r33, %r49;
	mov.f32 	%f47, 0f00000000;
	or.pred  	%p75, %p73, %p74;
	@%p75 bra 	$L__BB1_29;
	add.s32 	%r75, %r18, %r33;
	mul.wide.s32 	%rd37, %r75, 4;
	add.s64 	%rd38, %rd52, %rd37;
	ld.global.f32 	%f47, [%rd38];
$L__BB1_29:
	add.f32 	%f20, %f47, %f52;
	st.global.f32 	[%rd8], %f20;
	not.b32 	%r76, %r89;
	add.s32 	%r34, %r14, %r76;
	div.s32 	%r35, %r34, %r47;
	mov.pred 	%p106, 0;
	@%p66 bra 	$L__BB1_31;
	rem.s32 	%r77, %r34, %r47;
	setp.eq.s32 	%p106, %r77, 0;
$L__BB1_31:
	mul.wide.s32 	%rd39, %r3, 4;
	add.s64 	%rd14, %rd52, %rd39;
	not.pred 	%p80, %p106;
	or.pred  	%p81, %p68, %p80;
	setp.lt.s32 	%p82, %r35, 0;
	or.pred  	%p83, %p81, %p82;
	or.pred  	%p84, %p67, %p83;
	setp.ge.s32 	%p85, %r35, %r49;
	mov.f32 	%f48, 0f00000000;
	or.pred  	%p86, %p84, %p85;
	@%p86 bra 	$L__BB1_33;
	add.s32 	%r78, %r18, %r35;
	mul.wide.s32 	%rd40, %r78, 4;
	add.s64 	%rd41, %rd14, %rd40;
	ld.global.f32 	%f48, [%rd41];
$L__BB1_33:
	add.f32 	%f52, %f48, %f20;
	st.global.f32 	[%rd8], %f52;
	mul.wide.s32 	%rd42, %r3, 4;
	add.s64 	%rd52, %rd14, %rd42;
	add.s32 	%r89, %r89, 2;
$L__BB1_34:
	setp.eq.s32 	%p87, %r6, 0;
	@%p87 bra 	$L__BB1_40;
	setp.ne.s32 	%p89, %r17, 0;
	sub.s32 	%r79, %r12, %r89;
	add.s32 	%r38, %r79, %r46;
	div.s32 	%r39, %r38, %r47;
	mov.pred 	%p107, 0;
	@%p89 bra 	$L__BB1_37;
	rem.s32 	%r80, %r38, %r47;
	setp.eq.s32 	%p107, %r80, 0;
$L__BB1_37:
	setp.ge.s32 	%p90, %r16, %r48;
	setp.lt.s32 	%p91, %r16, 0;
	not.pred 	%p92, %p107;
	or.pred  	%p93, %p91, %p92;
	setp.lt.s32 	%p94, %r39, 0;
	or.pred  	%p95, %p93, %p94;
	or.pred  	%p96, %p90, %p95;
	setp.ge.s32 	%p97, %r39, %r49;
	mov.f32 	%f51, 0f00000000;
	or.pred  	%p98, %p96, %p97;
	@%p98 bra 	$L__BB1_39;
	add.s32 	%r81, %r18, %r39;
	mul.wide.s32 	%rd43, %r81, 4;
	add.s64 	%rd44, %rd52, %rd43;
	ld.global.f32 	%f51, [%rd44];
$L__BB1_39:
	add.f32 	%f52, %f51, %f52;
	st.global.f32 	[%rd8], %f52;
	mul.wide.s32 	%rd45, %r3, 4;
	add.s64 	%rd52, %rd52, %rd45;
$L__BB1_40:
	add.s32 	%r85, %r85, 1;
	setp.ne.s32 	%p99, %r85, %r45;
	@%p99 bra 	$L__BB1_4;
	add.s32 	%r84, %r84, %r9;
	setp.lt.s32 	%p100, %r84, %r42;
	@%p100 bra 	$L__BB1_3;
$L__BB1_42:
	ret;

}
	// .globl	_Z22forward_maxpool_kerneliPKfPfS1_iiiiiii
.visible .entry _Z22forward_maxpool_kerneliPKfPfS1_iiiiiii(
	.param .u32 _Z22forward_maxpool_kerneliPKfPfS1_iiiiiii_param_0,
	.param .u64 .ptr .align 1 _Z22forward_maxpool_kerneliPKfPfS1_iiiiiii_param_1,
	.param .u64 .ptr .align 1 _Z22forward_maxpool_kerneliPKfPfS1_iiiiiii_param_2,
	.param .u64 .ptr .align 1 _Z22forward_maxpool_kerneliPKfPfS1_iiiiiii_param_3,
	.param .u32 _Z22forward_maxpool_kerneliPKfPfS1_iiiiiii_param_4,
	.param .u32 _Z22forward_maxpool_kerneliPKfPfS1_iiiiiii_param_5,
	.param .u32 _Z22forward_maxpool_kerneliPKfPfS1_iiiiiii_param_6,
	.param .u32 _Z22forward_maxpool_kerneliPKfPfS1_iiiiiii_param_7,
	.param .u32 _Z22forward_maxpool_kerneliPKfPfS1_iiiiiii_param_8,
	.param .u32 _Z22forward_maxpool_kerneliPKfPfS1_iiiiiii_param_9,
	.param .u32 _Z22forward_maxpool_kerneliPKfPfS1_iiiiiii_param_10
)
{
	.reg .pred 	%p<149>;
	.reg .b32 	%r<212>;
	.reg .b32 	%f<33>;
	.reg .b64 	%rd<77>;

	ld.param.u32 	%r84, [_Z22forward_maxpool_kerneliPKfPfS1_iiiiiii_param_0];
	ld.param.u64 	%rd10, [_Z22forward_maxpool_kerneliPKfPfS1_iiiiiii_param_1];
	ld.param.u64 	%rd11, [_Z22forward_maxpool_kerneliPKfPfS1_iiiiiii_param_2];
	ld.param.u64 	%rd12, [_Z22forward_maxpool_kerneliPKfPfS1_iiiiiii_param_3];
	ld.param.u32 	%r85, [_Z22forward_maxpool_kerneliPKfPfS1_iiiiiii_param_4];
	ld.param.u32 	%r86, [_Z22forward_maxpool_kerneliPKfPfS1_iiiiiii_param_5];
	ld.param.u32 	%r88, [_Z22forward_maxpool_kerneliPKfPfS1_iiiiiii_param_7];
	ld.param.u32 	%r89, [_Z22forward_maxpool_kerneliPKfPfS1_iiiiiii_param_8];
	ld.param.u32 	%r91, [_Z22forward_maxpool_kerneliPKfPfS1_iiiiiii_param_10];
	cvta.to.global.u64 	%rd1, %rd12;
	cvta.to.global.u64 	%rd2, %rd11;
	cvta.to.global.u64 	%rd3, %rd10;
	mov.u32 	%r92, %ctaid.x;
	mov.u32 	%r1, %ntid.x;
	mov.u32 	%r93, %tid.x;
	mad.lo.s32 	%r185, %r92, %r1, %r93;
	setp.ge.s32 	%p31, %r185, %r84;
	@%p31 bra 	$L__BB2_48;
	setp.gt.s32 	%p32, %r89, 0;
	mov.u32 	%r94, %nctaid.x;
	mul.lo.s32 	%r3, %r1, %r94;
	@%p32 bra 	$L__BB2_2;
	bra.uni 	$L__BB2_47;
$L__BB2_2:
	and.b32  	%r4, %r89, 7;
	and.b32  	%r5, %r89, 3;
	and.b32  	%r6, %r89, 2147483640;
$L__BB2_3:
	ld.param.u32 	%r184, [_Z22forward_maxpool_kerneliPKfPfS1_iiiiiii_param_9];
	ld.param.u32 	%r182, [_Z22forward_maxpool_kerneliPKfPfS1_iiiiiii_param_6];
	div.s32 	%r109, %r185, %r88;
	mul.lo.s32 	%r110, %r109, %r88;
	sub.s32 	%r111, %r185, %r110;
	div.s32 	%r112, %r109, %r182;
	mul.lo.s32 	%r113, %r112, %r182;
	sub.s32 	%r114, %r109, %r113;
	mul.lo.s32 	%r115, %r114, %r91;
	sub.s32 	%r8, %r115, %r184;
	mul.lo.s32 	%r116, %r111, %r91;
	sub.s32 	%r9, %r116, %r184;
	mad.lo.s32 	%r117, %r112, %r85, %r8;
	mad.lo.s32 	%r10, %r117, %r86, %r9;
	mul.wide.s32 	%rd18, %r10, 4;
	add.s64 	%rd4, %rd3, %rd18;
	mov.b32 	%r186, 0;
	mov.u32 	%r210, %r186;
	mov.u32 	%r209, %r186;
$L__BB2_4:
	setp.lt.u32 	%p34, %r89, 8;
	add.s32 	%r14, %r186, %r8;
	mul.lo.s32 	%r15, %r186, %r86;
	mov.b32 	%r201, 0;
	@%p34 bra 	$L__BB2_23;
	mul.wide.s32 	%rd19, %r15, 4;
	add.s64 	%rd22, %rd4, %rd19;
	add.s64 	%rd76, %rd22, 16;
	mov.b32 	%r190, 3;
	mov.u32 	%r189, %r15;
	mov.u32 	%r191, %r9;
$L__BB2_6:
	.pragma "nounroll";
	setp.ge.s32 	%p36, %r14, %r85;
	or.b32  	%r121, %r14, %r191;
	add.s32 	%r21, %r190, -3;
	setp.lt.s32 	%p37, %r121, 0;
	setp.ge.s32 	%p38, %r191, %r86;
	or.pred  	%p39, %p36, %p38;
	mov.pred 	%p134, 0;
	or.pred  	%p40, %p39, %p37;
	@%p40 bra 	$L__BB2_8;
	mul.wide.s32 	%rd23, %r189, 4;
	add.s64 	%rd24, %rd4, %rd23;
	ld.global.f32 	%f2, [%rd24];
	mad.lo.s32 	%r122, %r209, %r86, %r210;
	mul.wide.s32 	%rd25, %r122, 4;
	add.s64 	%rd26, %rd4, %rd25;
	ld.global.f32 	%f3, [%rd26];
	setp.gt.f32 	%p134, %f2, %f3;
$L__BB2_8:
	add.s32 	%r123, %r191, 1;
	or.b32  	%r124, %r14, %r123;
	selp.b32 	%r22, %r186, %r209, %p134;
	selp.b32 	%r23, %r21, %r210, %p134;
	setp.lt.s32 	%p43, %r124, 0;
	setp.ge.s32 	%p44, %r123, %r86;
	or.pred  	%p45, %p36, %p44;
	mov.pred 	%p135, 0;
	or.pred  	%p46, %p45, %p43;
	@%p46 bra 	$L__BB2_10;
	ld.global.f32 	%f4, [%rd76+-12];
	mad.lo.s32 	%r125, %r22, %r86, %r23;
	mul.wide.s32 	%rd27, %r125, 4;
	add.s64 	%rd28, %rd4, %rd27;
	ld.global.f32 	%f5, [%rd28];
	setp.gt.f32 	%p135, %f4, %f5;
$L__BB2_10:
	add.s32 	%r126, %r191, 2;
	or.b32  	%r127, %r14, %r126;
	selp.b32 	%r24, %r186, %r22, %p135;
	add.s32 	%r25, %r21, 1;
	selp.b32 	%r26, %r25, %r23, %p135;
	setp.lt.s32 	%p49, %r127, 0;
	setp.ge.s32 	%p50, %r126, %r86;
	or.pred  	%p51, %p36, %p50;
	mov.pred 	%p136, 0;
	or.pred  	%p52, %p51, %p49;
	@%p52 bra 	$L__BB2_12;
	ld.global.f32 	%f6, [%rd76+-8];
	mad.lo.s32 	%r128, %r24, %r86, %r26;
	mul.wide.s32 	%rd29, %r128, 4;
	add.s64 	%rd30, %rd4, %rd29;
	ld.global.f32 	%f7, [%rd30];
	setp.gt.f32 	%p136, %f6, %f7;
$L__BB2_12:
	add.s32 	%r129, %r191, 3;
	or.b32  	%r130, %r14, %r129;
	selp.b32 	%r27, %r186, %r24, %p136;
	add.s32 	%r131, %r25, 1;
	selp.b32 	%r28, %r131, %r26, %p136;
	setp.lt.s32 	%p55, %r130, 0;
	setp.ge.s32 	%p56, %r129, %r86;
	or.pred  	%p57, %p36, %p56;
	mov.pred 	%p137, 0;
	or.pred  	%p58, %p57, %p55;
	@%p58 bra 	$L__BB2_14;
	ld.global.f32 	%f8, [%rd76+-4];
	mad.lo.s32 	%r132, %r27, %r86, %r28;
	mul.wide.s32 	%rd31, %r132, 4;
	add.s64 	%rd32, %rd4, %rd31;
	ld.global.f32 	%f9, [%rd32];
	setp.gt.f32 	%p137, %f8, %f9;
$L__BB2_14:
	add.s32 	%r133, %r191, 4;
	or.b32  	%r134, %r14, %r133;
	selp.b32 	%r29, %r186, %r27, %p137;
	selp.b32 	%r30, %r190, %r28, %p137;
	setp.lt.s32 	%p61, %r134, 0;
	setp.ge.s32 	%p62, %r133, %r86;
	or.pred  	%p63, %p36, %p62;
	mov.pred 	%p138, 0;
	or.pred  	%p64, %p63, %p61;
	@%p64 bra 	$L__BB2_16;
	ld.global.f32 	%f10, [%rd76];
	mad.lo.s32 	%r135, %r29, %r86, %r30;
	mul.wide.s32 	%rd33, %r135, 4;
	add.s64 	%rd34, %rd4, %rd33;
	ld.global.f32 	%f11, [%rd34];
	setp.gt.f32 	%p138, %f10, %f11;
$L__BB2_16:
	add.s32 	%r136, %r191, 5;
	or.b32  	%r137, %r14, %r136;
	selp.b32 	%r31, %r186, %r29, %p138;
	add.s32 	%r32, %r190, 1;
	selp.b32 	%r33, %r32, %r30, %p138;
	setp.lt.s32 	%p67, %r137, 0;
	setp.ge.s32 	%p68, %r136, %r86;
	or.pred  	%p69, %p36, %p68;
	mov.pred 	%p139, 0;
	or.pred  	%p70, %p69, %p67;
	@%p70 bra 	$L__BB2_18;
	ld.global.f32 	%f12, [%rd76+4];
	mad.lo.s32 	%r138, %r31, %r86, %r33;
	mul.wide.s32 	%rd35, %r138, 4;
	add.s64 	%rd36, %rd4, %rd35;
	ld.global.f32 	%f13, [%rd36];
	setp.gt.f32 	%p139, %f12, %f13;
$L__BB2_18:
	add.s32 	%r139, %r191, 6;
	or.b32  	%r140, %r14, %r139;
	selp.b32 	%r34, %r186, %r31, %p139;
	add.s32 	%r35, %r32, 1;
	selp.b32 	%r36, %r35, %r33, %p139;
	setp.lt.s32 	%p73, %r140, 0;
	setp.ge.s32 	%p74, %r139, %r86;
	or.pred  	%p75, %p36, %p74;
	mov.pred 	%p140, 0;
	or.pred  	%p76, %p75, %p73;
	@%p76 bra 	$L__BB2_20;
	ld.global.f32 	%f14, [%rd76+8];
	mad.lo.s32 	%r141, %r34, %r86, %r36;
	mul.wide.s32 	%rd37, %r141, 4;
	add.s64 	%rd38, %rd4, %rd37;
	ld.global.f32 	%f15, [%rd38];
	setp.gt.f32 	%p140, %f14, %f15;
$L__BB2_20:
	add.s32 	%r142, %r191, 7;
	or.b32  	%r143, %r14, %r142;
	selp.b32 	%r37, %r186, %r34, %p140;
	add.s32 	%r38, %r35, 1;
	selp.b32 	%r39, %r38, %r36, %p140;
	setp.lt.s32 	%p79, %r143, 0;
	setp.ge.s32 	%p80, %r142, %r86;
	or.pred  	%p81, %p36, %p80;
	mov.pred 	%p141, 0;
	or.pred  	%p82, %p81, %p79;
	@%p82 bra 	$L__BB2_22;
	ld.global.f32 	%f16, [%rd76+12];
	mad.lo.s32 	%r144, %r37, %r86, %r39;
	mul.wide.s32 	%rd39, %r144, 4;
	add.s64 	%rd40, %rd4, %rd39;
	ld.global.f32 	%f17, [%rd40];
	setp.gt.f32 	%p141, %f16, %f17;
$L__BB2_22:
	selp.b32 	%r209, %r186, %r37, %p141;
	add.s32 	%r145, %r38, 1;
	selp.b32 	%r210, %r145, %r39, %p141;
	add.s32 	%r191, %r191, 8;
	add.s64 	%rd76, %rd76, 32;
	add.s32 	%r190, %r190, 8;
	add.s32 	%r189, %r189, 8;
	add.s32 	%r146, %r38, 2;
	setp.ne.s32 	%p83, %r146, %r6;
	mov.u32 	%r201, %r6;
	@%p83 bra 	$L__BB2_6;
$L__BB2_23:
	setp.eq.s32 	%p84, %r4, 0;
	@%p84 bra 	$L__BB2_45;
	add.s32 	%r148, %r4, -1;
	setp.lt.u32 	%p85, %r148, 3;
	@%p85 bra 	$L__BB2_34;
	setp.ge.s32 	%p87, %r14, %r85;
	add.s32 	%r50, %r201, %r9;
	or.b32  	%r150, %r14, %r50;
	setp.lt.s32 	%p88, %r150, 0;
	setp.ge.s32 	%p89, %r50, %r86;
	or.pred  	%p90, %p87, %p89;
	mov.pred 	%p142, 0;
	or.pred  	%p91, %p90, %p88;
	@%p91 bra 	$L__BB2_27;
	add.s32 	%r151, %r201, %r15;
	mul.wide.s32 	%rd41, %r151, 4;
	add.s64 	%rd42, %rd4, %rd41;
	ld.global.f32 	%f18, [%rd42];
	mad.lo.s32 	%r152, %r209, %r86, %r210;
	mul.wide.s32 	%rd43, %r152, 4;
	add.s64 	%rd44, %rd4, %rd43;
	ld.global.f32 	%f19, [%rd44];
	setp.gt.f32 	%p142, %f18, %f19;
$L__BB2_27:
	add.s32 	%r153, %r50, 1;
	or.b32  	%r154, %r14, %r153;
	selp.b32 	%r51, %r186, %r209, %p142;
	selp.b32 	%r52, %r201, %r210, %p142;
	setp.lt.s32 	%p94, %r154, 0;
	setp.ge.s32 	%p95, %r153, %r86;
	or.pred  	%p96, %p87, %p95;
	cvt.s64.s32 	%rd45, %r15;
	cvt.u64.u32 	%rd46, %r201;
	add.s64 	%rd47, %rd46, %rd45;
	shl.b64 	%rd48, %rd47, 2;
	add.s64 	%rd9, %rd4, %rd48;
	mov.pred 	%p143, 0;
	or.pred  	%p97, %p96, %p94;
	@%p97 bra 	$L__BB2_29;
	ld.global.f32 	%f20, [%rd9+4];
	mad.lo.s32 	%r155, %r51, %r86, %r52;
	mul.wide.s32 	%rd49, %r155, 4;
	add.s64 	%rd50, %rd4, %rd49;
	ld.global.f32 	%f21, [%rd50];
	setp.gt.f32 	%p143, %f20, %f21;
$L__BB2_29:
	add.s32 	%r156, %r50, 2;
	or.b32  	%r157, %r14, %r156;
	selp.b32 	%r53, %r186, %r51, %p143;
	add.s32 	%r158, %r201, 1;
	selp.b32 	%r54, %r158, %r52, %p143;
	setp.lt.s32 	%p100, %r157, 0;
	setp.ge.s32 	%p101, %r156, %r86;
	or.pred  	%p102, %p87, %p101;
	mov.pred 	%p144, 0;
	or.pred  	%p103, %p102, %p100;
	@%p103 bra 	$L__BB2_31;
	ld.global.f32 	%f22, [%rd9+8];
	mad.lo.s32 	%r159, %r53, %r86, %r54;
	mul.wide.s32 	%rd51, %r159, 4;
	add.s64 	%rd52, %rd4, %rd51;
	ld.global.f32 	%f23, [%rd52];
	setp.gt.f32 	%p144, %f22, %f23;
$L__BB2_31:
	add.s32 	%r160, %r50, 3;
	or.b32  	%r161, %r14, %r160;
	selp.b32 	%r55, %r186, %r53, %p144;
	add.s32 	%r162, %r201, 2;
	selp.b32 	%r56, %r162, %r54, %p144;
	setp.lt.s32 	%p106, %r161, 0;
	setp.ge.s32 	%p107, %r160, %r86;
	or.pred  	%p108, %p87, %p107;
	mov.pred 	%p145, 0;
	or.pred  	%p109, %p108, %p106;
	@%p109 bra 	$L__BB2_33;
	ld.global.f32 	%f24, [%rd9+12];
	mad.lo.s32 	%r163, %r55, %r86, %r56;
	mul.wide.s32 	%rd53, %r163, 4;
	add.s64 	%rd54, %rd4, %rd53;
	ld.global.f32 	%f25, [%rd54];
	setp.gt.f32 	%p145, %f24, %f25;
$L__BB2_33:
	selp.b32 	%r209, %r186, %r55, %p145;
	add.s32 	%r164, %r201, 3;
	selp.b32 	%r210, %r164, %r56, %p145;
	add.s32 	%r201, %r201, 4;
$L__BB2_34:
	setp.eq.s32 	%p110, %r5, 0;
	@%p110 bra 	$L__BB2_45;
	setp.eq.s32 	%p111, %r5, 1;
	@%p111 bra 	$L__BB2_41;
	setp.ge.s32 	%p113, %r14, %r85;
	add.s32 	%r65, %r201, %r9;
	or.b32  	%r166, %r14, %r65;
	setp.lt.s32 	%p114, %r166, 0;
	setp.ge.s32 	%p115, %r65, %r86;
	or.pred  	%p116, %p113, %p115;
	mov.pred 	%p146, 0;
	or.pred  	%p117, %p116, %p114;
	@%p117 bra 	$L__BB2_38;
	add.s32 	%r167, %r201, %r15;
	mul.wide.s32 	%rd55, %r167, 4;
	add.s64 	%rd56, %rd4, %rd55;
	ld.global.f32 	%f26, [%rd56];
	mad.lo.s32 	%r168, %r209, %r86, %r210;
	mul.wide.s32 	%rd57, %r168, 4;
	add.s64 	%rd58, %rd4, %rd57;
	ld.global.f32 	%f27, [%rd58];
	setp.gt.f32 	%p146, %f26, %f27;
$L__BB2_38:
	add.s32 	%r169, %r65, 1;
	or.b32  	%r170, %r14, %r169;
	selp.b32 	%r66, %r186, %r209, %p146;
	selp.b32 	%r67, %r201, %r210, %p146;
	setp.lt.s32 	%p120, %r170, 0;
	setp.ge.s32 	%p121, %r169, %r86;
	or.pred  	%p122, %p113, %p121;
	mov.pred 	%p147, 0;
	or.pred  	%p123, %p122, %p120;
	@%p123 bra 	$L__BB2_40;
	cvt.s64.s32 	%rd59, %r15;
	cvt.s64.s32 	%rd60, %r201;
	add.s64 	%rd61, %rd60, %rd59;
	shl.b64 	%rd62, %rd61, 2;
	add.s64 	%rd63, %rd4, %rd62;
	ld.global.f32 	%f28, [%rd63+4];
	mad.lo.s32 	%r171, %r66, %r86, %r67;
	mul.wide.s32 	%rd64, %r171, 4;
	add.s64 	%rd65, %rd4, %rd64;
	ld.global.f32 	%f29, [%rd65];
	setp.gt.f32 	%p147, %f28, %f29;
$L__BB2_40:
	selp.b32 	%r209, %r186, %r66, %p147;
	add.s32 	%r172, %r201, 1;
	selp.b32 	%r210, %r172, %r67, %p147;
	add.s32 	%r201, %r201, 2;
$L__BB2_41:
	and.b32  	%r173, %r89, 1;
	setp.eq.b32 	%p124, %r173, 1;
	not.pred 	%p125, %p124;
	@%p125 bra 	$L__BB2_45;
	setp.ge.s32 	%p127, %r14, %r85;
	add.s32 	%r174, %r201, %r9;
	or.b32  	%r175, %r14, %r174;
	setp.lt.s32 	%p128, %r175, 0;
	setp.ge.s32 	%p129, %r174, %r86;
	or.pred  	%p130, %p127, %p129;
	mov.pred 	%p148, 0;
	or.pred  	%p131, %p130, %p128;
	@%p131 bra 	$L__BB2_44;
	add.s32 	%r176, %r201, %r15;
	mul.wide.s32 	%rd66, %r176, 4;
	add.s64 	%rd67, %rd4, %rd66;
	ld.global.f32 	%f30, [%rd67];
	mad.lo.s32 	%r177, %r209, %r86, %r210;
	mul.wide.s32 	%rd68, %r177, 4;
	add.s64 	%rd69, %rd4, %rd68;
	ld.global.f32 	%f31, [%rd69];
	setp.gt.f32 	%p148, %f30, %f31;
$L__BB2_44:
	selp.b32 	%r209, %r186, %r209, %p148;
	selp.b32 	%r210, %r201, %r210, %p148;
$L__BB2_45:
	add.s32 	%r186, %r186, 1;
	setp.ne.s32 	%p132, %r186, %r89;
	@%p132 bra 	$L__BB2_4;
	mad.lo.s32 	%r178, %r209, %r86, %r210;
	mul.wide.s32 	%rd70, %r178, 4;
	add.s64 	%rd71, %rd4, %rd70;
	ld.global.f32 	%f32, [%rd71];
	mul.wide.s32 	%rd72, %r185, 4;
	add.s64 	%rd73, %rd2, %rd72;
	st.global.f32 	[%rd73], %f32;
	add.s32 	%r179, %r178, %r10;
	mul.wide.s32 	%rd74, %r179, 4;
	add.s64 	%rd75, %rd1, %rd74;
	mov.b32 	%r180, 1065353216;
	st.global.u32 	[%rd75], %r180;
	add.s32 	%r185, %r185, %r3;
	setp.lt.s32 	%p133, %r185, %r84;
	@%p133 bra 	$L__BB2_3;
	bra.uni 	$L__BB2_48;
$L__BB2_47:
	ld.param.u32 	%r183, [_Z22forward_maxpool_kerneliPKfPfS1_iiiiiii_param_9];
	ld.param.u32 	%r181, [_Z22forward_maxpool_kerneliPKfPfS1_iiiiiii_param_6];
	div.s32 	%r95, %r185, %r88;
	mul.lo.s32 	%r96, %r95, %r88;
	sub.s32 	%r97, %r185, %r96;
	div.s32 	%r98, %r95, %r181;
	mul.lo.s32 	%r99, %r98, %r181;
	sub.s32 	%r100, %r95, %r99;
	mul.lo.s32 	%r101, %r100, %r91;
	sub.s32 	%r102, %r101, %r183;
	mul.lo.s32 	%r103, %r97, %r91;
	sub.s32 	%r104, %r103, %r183;
	mad.lo.s32 	%r105, %r98, %r85, %r102;
	mad.lo.s32 	%r106, %r105, %r86, %r104;
	mul.wide.s32 	%rd13, %r106, 4;
	add.s64 	%rd14, %rd3, %rd13;
	ld.global.f32 	%f1, [%rd14];
	mul.wide.s32 	%rd15, %r185, 4;
	add.s64 	%rd16, %rd2, %rd15;
	st.global.f32 	[%rd16], %f1;
	add.s64 	%rd17, %rd1, %rd13;
	mov.b32 	%r107, 1065353216;
	st.global.u32 	[%rd17], %r107;
	add.s32 	%r185, %r185, %r3;
	setp.lt.s32 	%p33, %r185, %r84;
	@%p33 bra 	$L__BB2_47;
$L__BB2_48:
	ret;

}
	// .globl	_Z23backward_maxpool_kerneliPKfS0_S0_iiiiiiiPfS1_
.visible .entry _Z23backward_maxpool_kerneliPKfS0_S0_iiiiiiiPfS1_(
	.param .u32 _Z23backward_maxpool_kerneliPKfS0_S0_iiiiiiiPfS1__param_0,
	.param .u64 .ptr .align 1 _Z23backward_maxpool_kerneliPKfS0_S0_iiiiiiiPfS1__param_1,
	.param .u64 .ptr .align 1 _Z23backward_maxpool_kerneliPKfS0_S0_iiiiiiiPfS1__param_2,
	.param .u64 .ptr .align 1 _Z23backward_maxpool_kerneliPKfS0_S0_iiiiiiiPfS1__param_3,
	.param .u32 _Z23backward_maxpool_kerneliPKfS0_S0_iiiiiiiPfS1__param_4,
	.param .u32 _Z23backward_maxpool_kerneliPKfS0_S0_iiiiiiiPfS1__param_5,
	.param .u32 _Z23backward_maxpool_kerneliPKfS0_S0_iiiiiiiPfS1__param_6,
	.param .u32 _Z23backward_maxpool_kerneliPKfS0_S0_iiiiiiiPfS1__param_7,
	.param .u32 _Z23backward_maxpool_kerneliPKfS0_S0_iiiiiiiPfS1__param_8,
	.param .u32 _Z23backward_maxpool_kerneliPKfS0_S0_iiiiiiiPfS1__param_9,
	.param .u32 _Z23backward_maxpool_kerneliPKfS0_S0_iiiiiiiPfS1__param_10,
	.param .u64 .ptr .align 1 _Z23backward_maxpool_kerneliPKfS0_S0_iiiiiiiPfS1__param_11,
	.param .u64 .ptr .align 1 _Z23backward_maxpool_kerneliPKfS0_S0_iiiiiiiPfS1__param_12
)
{
	.reg .pred 	%p<12>;
	.reg .b32 	%r<59>;
	.reg .b32 	%f<3>;
	.reg .b64 	%rd<16>;

	ld.param.u32 	%r25, [_Z23backward_maxpool_kerneliPKfS0_S0_iiiiiiiPfS1__param_0];
	ld.param.u64 	%rd5, [_Z23backward_maxpool_kerneliPKfS0_S0_iiiiiiiPfS1__param_3];
	ld.param.u32 	%r26, [_Z23backward_maxpool_kerneliPKfS0_S0_iiiiiiiPfS1__param_4];
	ld.param.u32 	%r27, [_Z23backward_maxpool_kerneliPKfS0_S0_iiiiiiiPfS1__param_5];
	ld.param.u32 	%r30, [_Z23backward_maxpool_kerneliPKfS0_S0_iiiiiiiPfS1__param_8];
	ld.param.u32 	%r31, [_Z23backward_maxpool_kerneliPKfS0_S0_iiiiiiiPfS1__param_9];
	ld.param.u32 	%r32, [_Z23backward_maxpool_kerneliPKfS0_S0_iiiiiiiPfS1__param_10];
	ld.param.u64 	%rd6, [_Z23backward_maxpool_kerneliPKfS0_S0_iiiiiiiPfS1__param_11];
	ld.param.u64 	%rd7, [_Z23backward_maxpool_kerneliPKfS0_S0_iiiiiiiPfS1__param_12];
	mov.u32 	%r33, %ctaid.x;
	mov.u32 	%r1, %ntid.x;
	mov.u32 	%r34, %tid.x;
	mad.lo.s32 	%r53, %r33, %r1, %r34;
	setp.ge.s32 	%p1, %r53, %r25;
	@%p1 bra 	$L__BB3_11;
	setp.lt.s32 	%p2, %r30, 1;
	@%p2 bra 	$L__BB3_11;
	neg.s32 	%r3, %r30;
	neg.s32 	%r4, %r31;
	cvta.to.global.u64 	%rd1, %rd5;
	cvta.to.global.u64 	%rd2, %rd6;
	cvta.to.global.u64 	%rd3, %rd7;
	mov.u32 	%r35, %nctaid.x;
	mul.lo.s32 	%r5, %r1, %r35;
$L__BB3_3:
	ld.param.u32 	%r52, [_Z23backward_maxpool_kerneliPKfS0_S0_iiiiiiiPfS1__param_7];
	ld.param.u32 	%r51, [_Z23backward_maxpool_kerneliPKfS0_S0_iiiiiiiPfS1__param_6];
	div.s32 	%r37, %r53, %r52;
	mul.lo.s32 	%r38, %r37, %r52;
	sub.s32 	%r39, %r53, %r38;
	div.s32 	%r40, %r37, %r51;
	mul.lo.s32 	%r41, %r40, %r51;
	sub.s32 	%r42, %r37, %r41;
	mul.lo.s32 	%r43, %r42, %r32;
	sub.s32 	%r7, %r43, %r31;
	mul.lo.s32 	%r44, %r39, %r32;
	sub.s32 	%r8, %r44, %r31;
	mul.lo.s32 	%r45, %r40, %r26;
	add.s32 	%r46, %r45, %r7;
	mad.lo.s32 	%r47, %r46, %r27, %r8;
	cvt.s64.s32 	%rd4, %r47;
	add.s32 	%r9, %r4, %r44;
	add.s32 	%r48, %r4, %r43;
	add.s32 	%r10, %r48, %r45;
	mov.b32 	%r54, 0;
	mul.wide.s32 	%rd12, %r53, 4;
	add.s64 	%rd13, %rd2, %rd12;
$L__BB3_4:
	add.s32 	%r12, %r54, %r7;
	mul.lo.s32 	%r56, %r54, %r27;
	add.s32 	%r49, %r10, %r54;
	mad.lo.s32 	%r57, %r27, %r49, %r9;
	mov.u32 	%r55, %r8;
	mov.u32 	%r58, %r3;
$L__BB3_5:
	setp.ge.s32 	%p3, %r12, %r26;
	or.b32  	%r50, %r12, %r55;
	setp.lt.s32 	%p4, %r50, 0;
	setp.ge.s32 	%p5, %r55, %r27;
	or.pred  	%p6, %p3, %p5;
	or.pred  	%p7, %p6, %p4;
	@%p7 bra 	$L__BB3_7;
	cvt.s64.s32 	%rd8, %r56;
	add.s64 	%rd9, %rd4, %rd8;
	shl.b64 	%rd10, %rd9, 2;
	add.s64 	%rd11, %rd1, %rd10;
	ld.global.f32 	%f1, [%rd11];
	setp.eq.f32 	%p8, %f1, 0f3F800000;
	@%p8 bra 	$L__BB3_8;
$L__BB3_7:
	add.s32 	%r58, %r58, 1;
	setp.eq.s32 	%p9, %r58, 0;
	add.s32 	%r57, %r57, 1;
	add.s32 	%r56, %r56, 1;
	add.s32 	%r55, %r55, 1;
	@%p9 bra 	$L__BB3_9;
	bra.uni 	$L__BB3_5;
$L__BB3_8:
	ld.global.f32 	%f2, [%rd13];
	mul.wide.s32 	%rd14, %r57, 4;
	add.s64 	%rd15, %rd3, %rd14;
	st.global.f32 	[%rd15], %f2;
$L__BB3_9:
	add.s32 	%r54, %r54, 1;
	setp.ne.s32 	%p10, %r54, %r30;
	@%p10 bra 	$L__BB3_4;
	add.s32 	%r53, %r53, %r5;
	setp.lt.s32 	%p11, %r53, %r25;
	@%p11 bra 	$L__BB3_3;
$L__BB3_11:
	ret;

}
	// .globl	_Z17take_slice_kernelPKfS0_Pfii
.visible .entry _Z17take_slice_kernelPKfS0_Pfii(
	.param .u64 .ptr .align 1 _Z17take_slice_kernelPKfS0_Pfii_param_0,
	.param .u64 .ptr .align 1 _Z17take_slice_kernelPKfS0_Pfii_param_1,
	.param .u64 .ptr .align 1 _Z17take_slice_kernelPKfS0_Pfii_param_2,
	.param .u32 _Z17take_slice_kernelPKfS0_Pfii_param_3,
	.param .u32 _Z17take_slice_kernelPKfS0_Pfii_param_4
)
{
	.reg .pred 	%p<3>;
	.reg .b32 	%r<14>;
	.reg .b32 	%f<3>;
	.reg .b64 	%rd<12>;

	ld.param.u64 	%rd4, [_Z17take_slice_kernelPKfS0_Pfii_param_0];
	ld.param.u64 	%rd5, [_Z17take_slice_kernelPKfS0_Pfii_param_1];
	ld.param.u64 	%rd6, [_Z17take_slice_kernelPKfS0_Pfii_param_2];
	ld.param.u32 	%r6, [_Z17take_slice_kernelPKfS0_Pfii_param_3];
	ld.param.u32 	%r7, [_Z17take_slice_kernelPKfS0_Pfii_param_4];
	mov.u32 	%r8, %ctaid.x;
	mov.u32 	%r1, %ntid.x;
	mov.u32 	%r9, %tid.x;
	mad.lo.s32 	%r13, %r8, %r1, %r9;
	setp.ge.s32 	%p1, %r13, %r6;
	@%p1 bra 	$L__BB4_3;
	mov.u32 	%r10, %nctaid.x;
	mul.lo.s32 	%r3, %r1, %r10;
	cvta.to.global.u64 	%rd1, %rd5;
	cvta.to.global.u64 	%rd2, %rd4;
	cvta.to.global.u64 	%rd3, %rd6;
$L__BB4_2:
	mul.wide.s32 	%rd7, %r13, 4;
	add.s64 	%rd8, %rd1, %rd7;
	ld.global.f32 	%f1, [%rd8];
	cvt.rzi.s32.f32 	%r11, %f1;
	mad.lo.s32 	%r12, %r13, %r7, %r11;
	mul.wide.s32 	%rd9, %r12, 4;
	add.s64 	%rd10, %rd2, %rd9;
	ld.global.f32 	%f2, [%rd10];
	add.s64 	%rd11, %rd3, %rd7;
	st.global.f32 	[%rd11], %f2;
	add.s32 	%r13, %r13, %r3;
	setp.lt.s32 	%p2, %r13, %r6;
	@%p2 bra 	$L__BB4_2;
$L__BB4_3:
	ret;

}
	// .globl	_Z17slice_sub1_kernelPfPKfii
.visible .entry _Z17slice_sub1_kernelPfPKfii(
	.param .u64 .ptr .align 1 _Z17slice_sub1_kernelPfPKfii_param_0,
	.param .u64 .ptr .align 1 _Z17slice_sub1_kernelPfPKfii_param_1,
	.param .u32 _Z17slice_sub1_kernelPfPKfii_param_2,
	.param .u32 _Z17slice_sub1_kernelPfPKfii_param_3
)
{
	.reg .pred 	%p<3>;
	.reg .b32 	%r<14>;
	.reg .b32 	%f<4>;
	.reg .b64 	%rd<9>;

	ld.param.u64 	%rd3, [_Z17slice_sub1_kernelPfPKfii_param_0];
	ld.param.u64 	%rd4, [_Z17slice_sub1_kernelPfPKfii_param_1];
	ld.param.u32 	%r6, [_Z17slice_sub1_kernelPfPKfii_param_2];
	ld.param.u32 	%r7, [_Z17slice_sub1_kernelPfPKfii_param_3];
	mov.u32 	%r8, %ctaid.x;
	mov.u32 	%r1, %ntid.x;
	mov.u32 	%r9, %tid.x;
	mad.lo.s32 	%r13, %r8, %r1, %r9;
	setp.ge.s32 	%p1, %r13, %r6;
	@%p1 bra 	$L__BB5_3;
	mov.u32 	%r10, %nctaid.x;
	mul.lo.s32 	%r3, %r1, %r10;
	cvta.to.global.u64 	%rd1, %rd4;
	cvta.to.global.u64 	%rd2, %rd3;
$L__BB5_2:
	mul.wide.s32 	%rd5, %r13, 4;
	add.s64 	%rd6, %rd1, %rd5;
	ld.global.f32 	%f1, [%rd6];
	cvt.rzi.s32.f32 	%r11, %f1;
	mad.lo.s32 	%r12, %r13, %r7, %r11;
	mul.wide.s32 	%rd7, %r12, 4;
	add.s64 	%rd8, %rd2, %rd7;
	ld.global.f32 	%f2, [%rd8];
	add.f32 	%f3, %f2, 0fBF800000;
	st.global.f32 	[%rd8], %f3;
	add.s32 	%r13, %r13, %r3;
	setp.lt.s32 	%p2, %r13, %r6;
	@%p2 bra 	$L__BB5_2;
$L__BB5_3:
	ret;

}
	// .globl	_ZN3cub18CUB_300001_SM_10006detail11EmptyKernelIvEEvv
.visible .entry _ZN3cub18CUB_300001_SM_10006detail11EmptyKernelIvEEvv()
{


	ret;

}
	// .globl	_ZN3cub18CUB_300001_SM_10006detail8for_each13static_kernelINS2_12policy_hub_t12policy_500_tEmN6thrust24THRUST_300001_SM_1000_NS8cuda_cub20__uninitialized_fill7functorINS7_10device_ptrIfEEfEEEEvT0_T1_
.visible .entry _ZN3cub18CUB_300001_SM_10006detail8for_each13static_kernelINS2_12policy_hub_t12policy_500_tEmN6thrust24THRUST_300001_SM_1000_NS8cuda_cub20__uninitialized_fill7functorINS7_10device_ptrIfEEfEEEEvT0_T1_(
	.param .u64 _ZN3cub18CUB_300001_SM_10006detail8for_each13static_kernelINS2_12policy_hub_t12policy_500_tEmN6thrust24THRUST_300001_SM_1000_NS8cuda_cub20__uninitialized_fill7functorINS7_10device_ptrIfEEfEEEEvT0_T1__param_0,
	.param .align 8 .b8 _ZN3cub18CUB_300001_SM_10006detail8for_each13static_kernelINS2_12policy_hub_t12policy_500_tEmN6thrust24THRUST_300001_SM_1000_NS8cuda_cub20__uninitialized_fill7functorINS7_10device_ptrIfEEfEEEEvT0_T1__param_1[16]
)
.maxntid 256
{
	.reg .pred 	%p<4>;
	.reg .b16 	%rs<5>;
	.reg .b32 	%r<10>;
	.reg .b32 	%f<3>;
	.reg .b64 	%rd<16>;

	ld.param.f32 	%f2, [_ZN3cub18CUB_300001_SM_10006detail8for_each13static_kernelINS2_12policy_hub_t12policy_500_tEmN6thrust24THRUST_300001_SM_1000_NS8cuda_cub20__uninitialized_fill7functorINS7_10device_ptrIfEEfEEEEvT0_T1__param_1+8];
	ld.param.u64 	%rd4, [_ZN3cub18CUB_300001_SM_10006detail8for_each13static_kernelINS2_12policy_hub_t12policy_500_tEmN6thrust24THRUST_300001_SM_1000_NS8cuda_cub20__uninitialized_fill7functorINS7_10device_ptrIfEEfEEEEvT0_T1__param_1];
	ld.param.u64 	%rd5, [_ZN3cub18CUB_300001_SM_10006detail8for_each13static_kernelINS2_12policy_hub_t12policy_500_tEmN6thrust24THRUST_300001_SM_1000_NS8cuda_cub20__uninitialized_fill7functorINS7_10device_ptrIfEEfEEEEvT0_T1__param_0];
	mov.u32 	%r7, %ctaid.x;
	mul.wide.u32 	%rd1, %r7, 512;
	sub.s64 	%rd2, %rd5, %rd1;
	setp.lt.u64 	%p1, %rd2, 512;
	@%p1 bra 	$L__BB7_2;
	mov.u32 	%r9, %tid.x;
	cvta.to.global.u64 	%rd11, %rd4;
	cvt.u64.u32 	%rd12, %r9;
	add.s64 	%rd13, %rd1, %rd12;
	shl.b64 	%rd14, %rd13, 2;
	add.s64 	%rd15, %rd11, %rd14;
	st.global.f32 	[%rd15], %f2;
	st.global.f32 	[%rd15+1024], %f2;
	bra.uni 	$L__BB7_6;
$L__BB7_2:
	cvta.to.global.u64 	%rd6, %rd4;
	mov.u32 	%r1, %tid.x;
	cvt.u64.u32 	%rd7, %r1;
	setp.le.u64 	%p2, %rd2, %rd7;
	add.s64 	%rd8, %rd1, %rd7;
	shl.b64 	%rd9, %rd8, 2;
	add.s64 	%rd3, %rd6, %rd9;
	@%p2 bra 	$L__BB7_4;
	st.global.f32 	[%rd3], %f2;
$L__BB7_4:
	add.s32 	%r8, %r1, 256;
	cvt.u64.u32 	%rd10, %r8;
	setp.le.u64 	%p3, %rd2, %rd10;
	@%p3 bra 	$L__BB7_6;
	st.global.f32 	[%rd3+1024], %f2;
$L__BB7_6:
	ret;

}
	// .globl	_ZN3cub18CUB_300001_SM_10006detail9transform16transform_kernelINS2_10policy_hubILb1EN4cuda3std3__45tupleIJN6thrust24THRUST_300001_SM_1000_NS10device_ptrIfEEEEEE10policy1000Ei10sub_scalarSC_JPfEEEvT0_iT1_T2_DpNS2_10kernel_argIT3_EE
.visible .entry _ZN3cub18CUB_300001_SM_10006detail9transform16transform_kernelINS2_10policy_hubILb1EN4cuda3std3__45tupleIJN6thrust24THRUST_300001_SM_1000_NS10device_ptrIfEEEEEE10policy1000Ei10sub_scalarSC_JPfEEEvT0_iT1_T2_DpNS2_10kernel_argIT3_EE(
	.param .u32 _ZN3cub18CUB_300001_SM_10006detail9transform16transform_kernelINS2_10policy_hubILb1EN4cuda3std3__45tupleIJN6thrust24THRUST_300001_SM_1000_NS10device_ptrIfEEEEEE10policy1000Ei10sub_scalarSC_JPfEEEvT0_iT1_T2_DpNS2_10kernel_argIT3_EE_param_0,
	.param .u32 _ZN3cub18CUB_300001_SM_10006detail9transform16transform_kernelINS2_10policy_hubILb1EN4cuda3std3__45tupleIJN6thrust24THRUST_300001_SM_1000_NS10device_ptrIfEEEEEE10policy1000Ei10sub_scalarSC_JPfEEEvT0_iT1_T2_DpNS2_10kernel_argIT3_EE_param_1,
	.param .align 4 .b8 _ZN3cub18CUB_300001_SM_10006detail9transform16transform_kernelINS2_10policy_hubILb1EN4cuda3std3__45tupleIJN6thrust24THRUST_300001_SM_1000_NS10device_ptrIfEEEEEE10policy1000Ei10sub_scalarSC_JPfEEEvT0_iT1_T2_DpNS2_10kernel_argIT3_EE_param_2[4],
	.param .align 8 .b8 _ZN3cub18CUB_300001_SM_10006detail9transform16transform_kernelINS2_10policy_hubILb1EN4cuda3std3__45tupleIJN6thrust24THRUST_300001_SM_1000_NS10device_ptrIfEEEEEE10policy1000Ei10sub_scalarSC_JPfEEEvT0_iT1_T2_DpNS2_10kernel_argIT3_EE_param_3[8],
	.param .align 8 .b8 _ZN3cub18CUB_300001_SM_10006detail9transform16transform_kernelINS2_10policy_hubILb1EN4cuda3std3__45tupleIJN6thrust24THRUST_300001_SM_1000_NS10device_ptrIfEEEEEE10policy1000Ei10sub_scalarSC_JPfEEEvT0_iT1_T2_DpNS2_10kernel_argIT3_EE_param_4[16]
)
.maxntid 128
{
	.reg .pred 	%p<37>;
	.reg .b32 	%r<84>;
	.reg .b32 	%f<91>;
	.reg .b64 	%rd<66>;

	ld.param.f32 	%f2, [_ZN3cub18CUB_300001_SM_10006detail9transform16transform_kernelINS2_10policy_hubILb1EN4cuda3std3__45tupleIJN6thrust24THRUST_300001_SM_1000_NS10device_ptrIfEEEEEE10policy1000Ei10sub_scalarSC_JPfEEEvT0_iT1_T2_DpNS2_10kernel_argIT3_EE_param_2];
	ld.param.u32 	%r50, [_ZN3cub18CUB_300001_SM_10006detail9transform16transform_kernelINS2_10policy_hubILb1EN4cuda3std3__45tupleIJN6thrust24THRUST_300001_SM_1000_NS10device_ptrIfEEEEEE10policy1000Ei10sub_scalarSC_JPfEEEvT0_iT1_T2_DpNS2_10kernel_argIT3_EE_param_0];
	ld.param.u64 	%rd15, [_ZN3cub18CUB_300001_SM_10006detail9transform16transform_kernelINS2_10policy_hubILb1EN4cuda3std3__45tupleIJN6thrust24THRUST_300001_SM_1000_NS10device_ptrIfEEEEEE10policy1000Ei10sub_scalarSC_JPfEEEvT0_iT1_T2_DpNS2_10kernel_argIT3_EE_param_4];
	ld.param.u64 	%rd16, [_ZN3cub18CUB_300001_SM_10006detail9transform16transform_kernelINS2_10policy_hubILb1EN4cuda3std3__45tupleIJN6thrust24THRUST_300001_SM_1000_NS10device_ptrIfEEEEEE10policy1000Ei10sub_scalarSC_JPfEEEvT0_iT1_T2_DpNS2_10kernel_argIT3_EE_param_3];
	ld.param.u32 	%r49, [_ZN3cub18CUB_300001_SM_10006detail9transform16transform_kernelINS2_10policy_hubILb1EN4cuda3std3__45tupleIJN6thrust24THRUST_300001_SM_1000_NS10device_ptrIfEEEEEE10policy1000Ei10sub_scalarSC_JPfEEEvT0_iT1_T2_DpNS2_10kernel_argIT3_EE_param_1];
	cvta.to.global.u64 	%rd1, %rd16;
	cvta.to.global.u64 	%rd2, %rd15;
	shl.b32 	%r1, %r49, 7;
	mov.u32 	%r51, %ctaid.x;
	mul.lo.s32 	%r2, %r1, %r51;
	sub.s32 	%r3, %r50, %r2;
	min.s32 	%r4, %r1, %r3;
	shl.b32 	%r5, %r4, 2;
	mov.u32 	%r6, %tid.x;
	shl.b32 	%r72, %r6, 7;
	setp.ge.s32 	%p1, %r72, %r5;
	@%p1 bra 	$L__BB8_3;
	mul.wide.u32 	%rd17, %r6, 128;
	add.s64 	%rd18, %rd2, %rd17;
	mul.wide.s32 	%rd19, %r2, 4;
	add.s64 	%rd64, %rd18, %rd19;
$L__BB8_2:
	.pragma "nounroll";
	// begin inline asm
	prefetch.global.L2 [%rd64];
	// end inline asm
	add.s32 	%r72, %r72, 16384;
	add.s64 	%rd64, %rd64, 16384;
	setp.lt.s32 	%p2, %r72, %r5;
	@%p2 bra 	$L__BB8_2;
$L__BB8_3:
	mul.wide.s32 	%rd21, %r2, 4;
	add.s64 	%rd6, %rd2, %rd21;
	add.s64 	%rd7, %rd1, %rd21;
	setp.gt.s32 	%p3, %r1, %r3;
	@%p3 bra 	$L__BB8_17;
	setp.lt.s32 	%p4, %r49, 1;
	@%p4 bra 	$L__BB8_58;
	and.b32  	%r10, %r49, 15;
	setp.lt.u32 	%p5, %r49, 16;
	mov.b32 	%r79, 0;
	@%p5 bra 	$L__BB8_8;
	and.b32  	%r79, %r49, 2147483632;
	neg.s32 	%r74, %r79;
	add.s32 	%r73, %r6, 1152;
	mul.wide.u32 	%rd22, %r6, 4;
	or.b64  	%rd65, %rd22, 4096;
$L__BB8_7:
	.pragma "nounroll";
	mul.wide.s32 	%rd23, %r73, 4;
	add.s64 	%rd24, %rd23, 1536;
	add.s64 	%rd25, %rd6, %rd65;
	ld.global.f32 	%f3, [%rd25+-4096];
	sub.f32 	%f4, %f3, %f2;
	add.s64 	%rd26, %rd7, %rd65;
	st.global.f32 	[%rd26+-4096], %f4;
	ld.global.f32 	%f5, [%rd25+-3584];
	sub.f32 	%f6, %f5, %f2;
	st.global.f32 	[%rd26+-3584], %f6;
	ld.global.f32 	%f7, [%rd25+-3072];
	sub.f32 	%f8, %f7, %f2;
	st.global.f32 	[%rd26+-3072], %f8;
	ld.global.f32 	%f9, [%rd25+-2560];
	sub.f32 	%f10, %f9, %f2;
	st.global.f32 	[%rd26+-2560], %f10;
	ld.global.f32 	%f11, [%rd25+-2048];
	sub.f32 	%f12, %f11, %f2;
	st.global.f32 	[%rd26+-2048], %f12;
	ld.global.f32 	%f13, [%rd25+-1536];
	sub.f32 	%f14, %f13, %f2;
	st.global.f32 	[%rd26+-1536], %f14;
	ld.global.f32 	%f15, [%rd25+-1024];
	sub.f32 	%f16, %f15, %f2;
	st.global.f32 	[%rd26+-1024], %f16;
	ld.global.f32 	%f17, [%rd25+-512];
	sub.f32 	%f18, %f17, %f2;
	st.global.f32 	[%rd26+-512], %f18;
	ld.global.f32 	%f19, [%rd25];
	sub.f32 	%f20, %f19, %f2;
	st.global.f32 	[%rd26], %f20;
	add.s64 	%rd27, %rd6, %rd24;
	ld.global.f32 	%f21, [%rd27+-1536];
	sub.f32 	%f22, %f21, %f2;
	add.s64 	%rd28, %rd7, %rd24;
	st.global.f32 	[%rd28+-1536], %f22;
	ld.global.f32 	%f23, [%rd27+-1024];
	sub.f32 	%f24, %f23, %f2;
	st.global.f32 	[%rd28+-1024], %f24;
	ld.global.f32 	%f25, [%rd27+-512];
	sub.f32 	%f26, %f25, %f2;
	st.global.f32 	[%rd28+-512], %f26;
	ld.global.f32 	%f27, [%rd27];
	sub.f32 	%f28, %f27, %f2;
	st.global.f32 	[%rd28], %f28;
	ld.global.f32 	%f29, [%rd27+512];
	sub.f32 	%f30, %f29, %f2;
	st.global.f32 	[%rd28+512], %f30;
	ld.global.f32 	%f31, [%rd27+1024];
	sub.f32 	%f32, %f31, %f2;
	st.global.f32 	[%rd28+1024], %f32;
	ld.global.f32 	%f33, [%rd27+1536];
	sub.f32 	%f34, %f33, %f2;
	st.global.f32 	[%rd28+1536], %f34;
	add.s32 	%r74, %r74, 16;
	add.s32 	%r73, %r73, 2048;
	add.s64 	%rd65, %rd65, 8192;
	setp.eq.s32 	%p6, %r74, 0;
	@%p6 bra 	$L__BB8_8;
	bra.uni 	$L__BB8_7;
$L__BB8_8:
	setp.eq.s32 	%p7, %r10, 0;
	@%p7 bra 	$L__BB8_58;
	and.b32  	%r37, %r49, 7;
	setp.lt.u32 	%p8, %r10, 8;
	@%p8 bra 	$L__BB8_11;
	shl.b32 	%r53, %r79, 7;
	add.s32 	%r54, %r53, %r6;
	mul.wide.s32 	%rd29, %r54, 4;
	add.s64 	%rd30, %rd6, %rd29;
	ld.global.f32 	%f35, [%rd30];
	sub.f32 	%f36, %f35, %f2;
	add.s64 	%rd31, %rd7, %rd29;
	st.global.f32 	[%rd31], %f36;
	ld.global.f32 	%f37, [%rd30+512];
	sub.f32 	%f38, %f37, %f2;
	st.global.f32 	[%rd31+512], %f38;
	ld.global.f32 	%f39, [%rd30+1024];
	sub.f32 	%f40, %f39, %f2;
	st.global.f32 	[%rd31+1024], %f40;
	ld.global.f32 	%f41, [%rd30+1536];
	sub.f32 	%f42, %f41, %f2;
	st.global.f32 	[%rd31+1536], %f42;
	ld.global.f32 	%f43, [%rd30+2048];
	sub.f32 	%f44, %f43, %f2;
	st.global.f32 	[%rd31+2048], %f44;
	ld.global.f32 	%f45, [%rd30+2560];
	sub.f32 	%f46, %f45, %f2;
	st.global.f32 	[%rd31+2560], %f46;
	ld.global.f32 	%f47, [%rd30+3072];
	sub.f32 	%f48, %f47, %f2;
	st.global.f32 	[%rd31+3072], %f48;
	ld.global.f32 	%f49, [%rd30+3584];
	sub.f32 	%f50, %f49, %f2;
	st.global.f32 	[%rd31+3584], %f50;
	add.s32 	%r79, %r79, 8;
$L__BB8_11:
	setp.eq.s32 	%p9, %r37, 0;
	@%p9 bra 	$L__BB8_58;
	and.b32  	%r40, %r49, 3;
	setp.lt.u32 	%p10, %r37, 4;
	@%p10 bra 	$L__BB8_14;
	shl.b32 	%r55, %r79, 7;
	add.s32 	%r56, %r55, %r6;
	mul.wide.s32 	%rd32, %r56, 4;
	add.s64 	%rd33, %rd6, %rd32;
	ld.global.f32 	%f51, [%rd33];
	sub.f32 	%f52, %f51, %f2;
	add.s64 	%rd34, %rd7, %rd32;
	st.global.f32 	[%rd34], %f52;
	ld.global.f32 	%f53, [%rd33+512];
	sub.f32 	%f54, %f53, %f2;
	st.global.f32 	[%rd34+512], %f54;
	ld.global.f32 	%f55, [%rd33+1024];
	sub.f32 	%f56, %f55, %f2;
	st.global.f32 	[%rd34+1024], %f56;
	ld.global.f32 	%f57, [%rd33+1536];
	sub.f32 	%f58, %f57, %f2;
	st.global.f32 	[%rd34+1536], %f58;
	add.s32 	%r79, %r79, 4;
$L__BB8_14:
	setp.eq.s32 	%p11, %r40, 0;
	@%p11 bra 	$L__BB8_58;
	shl.b32 	%r57, %r79, 7;
	add.s32 	%r83, %r6, %r57;
	neg.s32 	%r82, %r40;
$L__BB8_16:
	.pragma "nounroll";
	mul.wide.s32 	%rd36, %r83, 4;
	add.s64 	%rd37, %rd7, %rd36;
	add.s64 	%rd38, %rd6, %rd36;
	ld.global.f32 	%f59, [%rd38];
	sub.f32 	%f60, %f59, %f2;
	st.global.f32 	[%rd37], %f60;
	add.s32 	%r83, %r83, 128;
	add.s32 	%r82, %r82, 1;
	setp.ne.s32 	%p12, %r82, 0;
	@%p12 bra 	$L__BB8_16;
	bra.uni 	$L__BB8_58;
$L__BB8_17:
	setp.lt.s32 	%p13, %r49, 1;
	@%p13 bra 	$L__BB8_58;
	and.b32  	%r14, %r49, 7;
	setp.lt.u32 	%p14, %r49, 8;
	mov.b32 	%r76, 0;
	@%p14 bra 	$L__BB8_37;
	and.b32  	%r76, %r49, 2147483640;
	mov.b32 	%r75, 0;
$L__BB8_20:
	.pragma "nounroll";
	shl.b32 	%r60, %r75, 7;
	add.s32 	%r21, %r60, %r6;
	setp.ge.s32 	%p15, %r21, %r4;
	@%p15 bra 	$L__BB8_22;
	mul.wide.u32 	%rd39, %r21, 4;
	add.s64 	%rd40, %rd6, %rd39;
	ld.global.f32 	%f61, [%rd40];
	sub.f32 	%f62, %f61, %f2;
	add.s64 	%rd41, %rd7, %rd39;
	st.global.f32 	[%rd41], %f62;
$L__BB8_22:
	add.s32 	%r61, %r21, 128;
	setp.ge.s32 	%p16, %r61, %r4;
	mul.wide.s32 	%rd42, %r61, 4;
	add.s64 	%rd11, %rd6, %rd42;
	add.s64 	%rd12, %rd7, %rd42;
	@%p16 bra 	$L__BB8_24;
	ld.global.f32 	%f63, [%rd11];
	sub.f32 	%f64, %f63, %f2;
	st.global.f32 	[%rd12], %f64;
$L__BB8_24:
	add.s32 	%r62, %r21, 256;
	setp.ge.s32 	%p17, %r62, %r4;
	@%p17 bra 	$L__BB8_26;
	ld.global.f32 	%f65, [%rd11+512];
	sub.f32 	%f66, %f65, %f2;
	st.global.f32 	[%rd12+512], %f66;
$L__BB8_26:
	add.s32 	%r63, %r21, 384;
	setp.ge.s32 	%p18, %r63, %r4;
	@%p18 bra 	$L__BB8_28;
	ld.global.f32 	%f67, [%rd11+1024];
	sub.f32 	%f68, %f67, %f2;
	st.global.f32 	[%rd12+1024], %f68;
$L__BB8_28:
	add.s32 	%r64, %r21, 512;
	setp.ge.s32 	%p19, %r64, %r4;
	@%p19 bra 	$L__BB8_30;
	ld.global.f32 	%f69, [%rd11+1536];
	sub.f32 	%f70, %f69, %f2;
	st.global.f32 	[%rd12+1536], %f70;
$L__BB8_30:
	add.s32 	%r65, %r21, 640;
	setp.ge.s32 	%p20, %r65, %r4;
	@%p20 bra 	$L__BB8_32;
	ld.global.f32 	%f71, [%rd11+2048];
	sub.f32 	%f72, %f71, %f2;
	st.global.f32 	[%rd12+2048], %f72;
$L__BB8_32:
	add.s32 	%r66, %r21, 768;
	setp.ge.s32 	%p21, %r66, %r4;
	@%p21 bra 	$L__BB8_34;
	ld.global.f32 	%f73, [%rd11+2560];
	sub.f32 	%f74, %f73, %f2;
	st.global.f32 	[%rd12+2560], %f74;
$L__BB8_34:
	add.s32 	%r67, %r21, 896;
	setp.ge.s32 	%p22, %r67, %r4;
	@%p22 bra 	$L__BB8_36;
	ld.global.f32 	%f75, [%rd11+3072];
	sub.f32 	%f76, %f75, %f2;
	st.global.f32 	[%rd12+3072], %f76;
$L__BB8_36:
	add.s32 	%r75, %r75, 8;
	setp.ne.s32 	%p23, %r75, %r76;
	@%p23 bra 	$L__BB8_20;
$L__BB8_37:
	setp.eq.s32 	%p24, %r14, 0;
	@%p24 bra 	$L__BB8_58;
	and.b32  	%r24, %r49, 3;
	setp.lt.u32 	%p25, %r14, 4;
	@%p25 bra 	$L__BB8_48;
	shl.b32 	%r68, %r76, 7;
	add.s32 	%r25, %r68, %r6;
	setp.ge.s32 	%p26, %r25, %r4;
	@%p26 bra 	$L__BB8_41;
	mul.wide.s32 	%rd43, %r25, 4;
	add.s64 	%rd44, %rd6, %rd43;
	ld.global.f32 	%f77, [%rd44];
	sub.f32 	%f78, %f77, %f2;
	add.s64 	%rd45, %rd7, %rd43;
	st.global.f32 	[%rd45], %f78;
$L__BB8_41:
	add.s32 	%r26, %r25, 128;
	setp.ge.s32 	%p27, %r26, %r4;
	@%p27 bra 	$L__BB8_43;
	mul.wide.s32 	%rd46, %r26, 4;
	add.s64 	%rd47, %rd6, %rd46;
	ld.global.f32 	%f79, [%rd47];
	sub.f32 	%f80, %f79, %f2;
	add.s64 	%rd48, %rd7, %rd46;
	st.global.f32 	[%rd48], %f80;
$L__BB8_43:
	add.s32 	%r27, %r25, 256;
	setp.ge.s32 	%p28, %r27, %r4;
	@%p28 bra 	$L__BB8_45;
	mul.wide.s32 	%rd49, %r27, 4;
	add.s64 	%rd50, %rd6, %rd49;
	ld.global.f32 	%f81, [%rd50];
	sub.f32 	%f82, %f81, %f2;
	add.s64 	%rd51, %rd7, %rd49;
	st.global.f32 	[%rd51], %f82;
$L__BB8_45:
	add.s32 	%r28, %r25, 384;
	setp.ge.s32 	%p29, %r28, %r4;
	@%p29 bra 	$L__BB8_47;
	mul.wide.s32 	%rd52, %r28, 4;
	add.s64 	%rd53, %rd6, %rd52;
	ld.global.f32 	%f83, [%rd53];
	sub.f32 	%f84, %f83, %f2;
	add.s64 	%rd54, %rd7, %rd52;
	st.global.f32 	[%rd54], %f84;
$L__BB8_47:
	add.s32 	%r76, %r76, 4;
$L__BB8_48:
	setp.eq.s32 	%p30, %r24, 0;
	@%p30 bra 	$L__BB8_58;
	setp.eq.s32 	%p31, %r24, 1;
	@%p31 bra 	$L__BB8_55;
	shl.b32 	%r69, %r76, 7;
	add.s32 	%r31, %r69, %r6;
	setp.ge.s32 	%p32, %r31, %r4;
	@%p32 bra 	$L__BB8_52;
	mul.wide.s32 	%rd55, %r31, 4;
	add.s64 	%rd56, %rd6, %rd55;
	ld.global.f32 	%f85, [%rd56];
	sub.f32 	%f86, %f85, %f2;
	add.s64 	%rd57, %rd7, %rd55;
	st.global.f32 	[%rd57], %f86;
$L__BB8_52:
	add.s32 	%r32, %r31, 128;
	setp.ge.s32 	%p33, %r32, %r4;
	@%p33 bra 	$L__BB8_54;
	mul.wide.s32 	%rd58, %r32, 4;
	add.s64 	%rd59, %rd6, %rd58;
	ld.global.f32 	%f87, [%rd59];
	sub.f32 	%f88, %f87, %f2;
	add.s64 	%rd60, %rd7, %rd58;
	st.global.f32 	[%rd60], %f88;
$L__BB8_54:
	add.s32 	%r76, %r76, 2;
$L__BB8_55:
	and.b32  	%r70, %r49, 1;
	setp.eq.b32 	%p34, %r70, 1;
	not.pred 	%p35, %p34;
	@%p35 bra 	$L__BB8_58;
	shl.b32 	%r71, %r76, 7;
	add.s32 	%r35, %r71, %r6;
	setp.ge.s32 	%p36, %r35, %r4;
	@%p36 bra 	$L__BB8_58;
	mul.wide.s32 	%rd61, %r35, 4;
	add.s64 	%rd62, %rd6, %rd61;
	ld.global.f32 	%f89, [%rd62];
	sub.f32 	%f90, %f89, %f2;
	add.s64 	%rd63, %rd7, %rd61;
	st.global.f32 	[%rd63], %f90;
$L__BB8_58:
	ret;

}
	// .globl	_ZN3cub18CUB_300001_SM_10006detail9transform16transform_kernelINS2_10policy_hubILb1EN4cuda3std3__45tupleIJN6thrust24THRUST_300001_SM_1000_NS10device_ptrIfEEEEEE10policy1000El10sub_scalarSC_JPfEEEvT0_iT1_T2_DpNS2_10kernel_argIT3_EE
.visible .entry _ZN3cub18CUB_300001_SM_10006detail9transform16transform_kernelINS2_10policy_hubILb1EN4cuda3std3__45tupleIJN6thrust24THRUST_300001_SM_1000_NS10device_ptrIfEEEEEE10policy1000El10sub_scalarSC_JPfEEEvT0_iT1_T2_DpNS2_10kernel_argIT3_EE(
	.param .u64 _ZN3cub18CUB_300001_SM_10006detail9transform16transform_kernelINS2_10policy_hubILb1EN4cuda3std3__45tupleIJN6thrust24THRUST_300001_SM_1000_NS10device_ptrIfEEEEEE10policy1000El10sub_scalarSC_JPfEEEvT0_iT1_T2_DpNS2_10kernel_argIT3_EE_param_0,
	.param .u32 _ZN3cub18CUB_300001_SM_10006detail9transform16transform_kernelINS2_10policy_hubILb1EN4cuda3std3__45tupleIJN6thrust24THRUST_300001_SM_1000_NS10device_ptrIfEEEEEE10policy1000El10sub_scalarSC_JPfEEEvT0_iT1_T2_DpNS2_10kernel_argIT3_EE_param_1,
	.param .align 4 .b8 _ZN3cub18CUB_300001_SM_10006detail9transform16transform_kernelINS2_10policy_hubILb1EN4cuda3std3__45tupleIJN6thrust24THRUST_300001_SM_1000_NS10device_ptrIfEEEEEE10policy1000El10sub_scalarSC_JPfEEEvT0_iT1_T2_DpNS2_10kernel_argIT3_EE_param_2[4],
	.param .align 8 .b8 _ZN3cub18CUB_300001_SM_10006detail9transform16transform_kernelINS2_10policy_hubILb1EN4cuda3std3__45tupleIJN6thrust24THRUST_300001_SM_1000_NS10device_ptrIfEEEEEE10policy1000El10sub_scalarSC_JPfEEEvT0_iT1_T2_DpNS2_10kernel_argIT3_EE_param_3[8],
	.param .align 8 .b8 _ZN3cub18CUB_300001_SM_10006detail9transform16transform_kernelINS2_10policy_hubILb1EN4cuda3std3__45tupleIJN6thrust24THRUST_300001_SM_1000_NS10device_ptrIfEEEEEE10policy1000El10sub_scalarSC_JPfEEEvT0_iT1_T2_DpNS2_10kernel_argIT3_EE_param_4[16]
)
.maxntid 128
{
	.reg .pred 	%p<37>;
	.reg .b32 	%r<81>;
	.reg .b32 	%f<91>;
	.reg .b64 	%rd<72>;

	ld.param.f32 	%f2, [_ZN3cub18CUB_300001_SM_10006detail9transform16transform_kernelINS2_10policy_hubILb1EN4cuda3std3__45tupleIJN6thrust24THRUST_300001_SM_1000_NS10device_ptrIfEEEEEE10policy1000El10sub_scalarSC_JPfEEEvT0_iT1_T2_DpNS2_10kernel_argIT3_EE_param_2];
	ld.param.u64 	%rd16, [_ZN3cub18CUB_300001_SM_10006detail9transform16transform_kernelINS2_10policy_hubILb1EN4cuda3std3__45tupleIJN6thrust24THRUST_300001_SM_1000_NS10device_ptrIfEEEEEE10policy1000El10sub_scalarSC_JPfEEEvT0_iT1_T2_DpNS2_10kernel_argIT3_EE_param_0];
	ld.param.u64 	%rd17, [_ZN3cub18CUB_300001_SM_10006detail9transform16transform_kernelINS2_10policy_hubILb1EN4cuda3std3__45tupleIJN6thrust24THRUST_300001_SM_1000_NS10device_ptrIfEEEEEE10policy1000El10sub_scalarSC_JPfEEEvT0_iT1_T2_DpNS2_10kernel_argIT3_EE_param_4];
	ld.param.u64 	%rd18, [_ZN3cub18CUB_300001_SM_10006detail9transform16transform_kernelINS2_10policy_hubILb1EN4cuda3std3__45tupleIJN6thrust24THRUST_300001_SM_1000_NS10device_ptrIfEEEEEE10policy1000El10sub_scalarSC_JPfEEEvT0_iT1_T2_DpNS2_10kernel_argIT3_EE_param_3];
	ld.param.u32 	%r47, [_ZN3cub18CUB_300001_SM_10006detail9transform16transform_kernelINS2_10policy_hubILb1EN4cuda3std3__45tupleIJN6thrust24THRUST_300001_SM_1000_NS10device_ptrIfEEEEEE10policy1000El10sub_scalarSC_JPfEEEvT0_iT1_T2_DpNS2_10kernel_argIT3_EE_param_1];
	cvta.to.global.u64 	%rd1, %rd18;
	cvta.to.global.u64 	%rd2, %rd17;
	shl.b32 	%r1, %r47, 7;
	mov.u32 	%r48, %ctaid.x;
	cvt.u64.u32 	%rd19, %r48;
	cvt.s64.s32 	%rd20, %r1;
	mul.lo.s64 	%rd3, %rd20, %rd19;
	sub.s64 	%rd21, %rd16, %rd3;
	min.s64 	%rd22, %rd21, %rd20;
	cvt.u32.u64 	%r2, %rd22;
	shl.b32 	%r3, %r2, 2;
	mov.u32 	%r4, %tid.x;
	shl.b32 	%r69, %r4, 7;
	setp.ge.s32 	%p1, %r69, %r3;
	@%p1 bra 	$L__BB9_3;
	shl.b64 	%rd23, %rd3, 2;
	add.s64 	%rd24, %rd2, %rd23;
	mul.wide.u32 	%rd25, %r4, 128;
	add.s64 	%rd70, %rd24, %rd25;
$L__BB9_2:
	.pragma "nounroll";
	// begin inline asm
	prefetch.global.L2 [%rd70];
	// end inline asm
	add.s32 	%r69, %r69, 16384;
	add.s64 	%rd70, %rd70, 16384;
	setp.lt.s32 	%p2, %r69, %r3;
	@%p2 bra 	$L__BB9_2;
$L__BB9_3:
	shl.b64 	%rd27, %rd3, 2;
	add.s64 	%rd7, %rd2, %rd27;
	add.s64 	%rd8, %rd1, %rd27;
	setp.eq.s32 	%p3, %r1, %r2;
	@%p3 bra 	$L__BB9_45;
	setp.lt.s32 	%p4, %r47, 1;
	@%p4 bra 	$L__BB9_58;
	and.b32  	%r8, %r47, 7;
	setp.lt.u32 	%p5, %r47, 8;
	mov.b32 	%r78, 0;
	@%p5 bra 	$L__BB9_24;
	and.b32  	%r78, %r47, 2147483640;
	mov.b32 	%r72, 0;
$L__BB9_7:
	.pragma "nounroll";
	shl.b32 	%r51, %r72, 7;
	add.s32 	%r19, %r51, %r4;
	setp.ge.s32 	%p6, %r19, %r2;
	@%p6 bra 	$L__BB9_9;
	mul.wide.u32 	%rd28, %r19, 4;
	add.s64 	%rd29, %rd7, %rd28;
	ld.global.f32 	%f3, [%rd29];
	sub.f32 	%f4, %f3, %f2;
	add.s64 	%rd30, %rd8, %rd28;
	st.global.f32 	[%rd30], %f4;
$L__BB9_9:
	add.s32 	%r52, %r19, 128;
	setp.ge.s32 	%p7, %r52, %r2;
	mul.wide.s32 	%rd31, %r52, 4;
	add.s64 	%rd12, %rd7, %rd31;
	add.s64 	%rd13, %rd8, %rd31;
	@%p7 bra 	$L__BB9_11;
	ld.global.f32 	%f5, [%rd12];
	sub.f32 	%f6, %f5, %f2;
	st.global.f32 	[%rd13], %f6;
$L__BB9_11:
	add.s32 	%r53, %r19, 256;
	setp.ge.s32 	%p8, %r53, %r2;
	@%p8 bra 	$L__BB9_13;
	ld.global.f32 	%f7, [%rd12+512];
	sub.f32 	%f8, %f7, %f2;
	st.global.f32 	[%rd13+512], %f8;
$L__BB9_13:
	add.s32 	%r54, %r19, 384;
	setp.ge.s32 	%p9, %r54, %r2;
	@%p9 bra 	$L__BB9_15;
	ld.global.f32 	%f9, [%rd12+1024];
	sub.f32 	%f10, %f9, %f2;
	st.global.f32 	[%rd13+1024], %f10;
$L__BB9_15:
	add.s32 	%r55, %r19, 512;
	setp.ge.s32 	%p10, %r55, %r2;
	@%p10 bra 	$L__BB9_17;
	ld.global.f32 	%f11, [%rd12+1536];
	sub.f32 	%f12, %f11, %f2;
	st.global.f32 	[%rd13+1536], %f12;
$L__BB9_17:
	add.s32 	%r56, %r19, 640;
	setp.ge.s32 	%p11, %r56, %r2;
	@%p11 bra 	$L__BB9_19;
	ld.global.f32 	%f13, [%rd12+2048];
	sub.f32 	%f14, %f13, %f2;
	st.global.f32 	[%rd13+2048], %f14;
$L__BB9_19:
	add.s32 	%r57, %r19, 768;
	setp.ge.s32 	%p12, %r57, %r2;
	@%p12 bra 	$L__BB9_21;
	ld.global.f32 	%f15, [%rd12+2560];
	sub.f32 	%f16, %f15, %f2;
	st.global.f32 	[%rd13+2560], %f16;
$L__BB9_21:
	add.s32 	%r58, %r19, 896;
	setp.ge.s32 	%p13, %r58, %r2;
	@%p13 bra 	$L__BB9_23;
	ld.global.f32 	%f17, [%rd12+3072];
	sub.f32 	%f18, %f17, %f2;
	st.global.f32 	[%rd13+3072], %f18;
$L__BB9_23:
	add.s32 	%r72, %r72, 8;
	setp.eq.s32 	%p14, %r72, %r78;
	@%p14 bra 	$L__BB9_24;
	bra.uni 	$L__BB9_7;
$L__BB9_24:
	setp.eq.s32 	%p15, %r8, 0;
	@%p15 bra 	$L__BB9_58;
	and.b32  	%r35, %r47, 3;
	setp.lt.u32 	%p16, %r8, 4;
	@%p16 bra 	$L__BB9_35;
	shl.b32 	%r59, %r78, 7;
	add.s32 	%r36, %r59, %r4;
	setp.ge.s32 	%p17, %r36, %r2;
	@%p17 bra 	$L__BB9_28;
	mul.wide.s32 	%rd32, %r36, 4;
	add.s64 	%rd33, %rd7, %rd32;
	ld.global.f32 	%f19, [%rd33];
	sub.f32 	%f20, %f19, %f2;
	add.s64 	%rd34, %rd8, %rd32;
	st.global.f32 	[%rd34], %f20;
$L__BB9_28:
	add.s32 	%r37, %r36, 128;
	setp.ge.s32 	%p18, %r37, %r2;
	@%p18 bra 	$L__BB9_30;
	mul.wide.s32 	%rd35, %r37, 4;
	add.s64 	%rd36, %rd7, %rd35;
	ld.global.f32 	%f21, [%rd36];
	sub.f32 	%f22, %f21, %f2;
	add.s64 	%rd37, %rd8, %rd35;
	st.global.f32 	[%rd37], %f22;
$L__BB9_30:
	add.s32 	%r38, %r36, 256;
	setp.ge.s32 	%p19, %r38, %r2;
	@%p19 bra 	$L__BB9_32;
	mul.wide.s32 	%rd38, %r38, 4;
	add.s64 	%rd39, %rd7, %rd38;
	ld.global.f32 	%f23, [%rd39];
	sub.f32 	%f24, %f23, %f2;
	add.s64 	%rd40, %rd8, %rd38;
	st.global.f32 	[%rd40], %f24;
$L__BB9_32:
	add.s32 	%r39, %r36, 384;
	setp.ge.s32 	%p20, %r39, %r2;
	@%p20 bra 	$L__BB9_34;
	mul.wide.s32 	%rd41, %r39, 4;
	add.s64 	%rd42, %rd7, %rd41;
	ld.global.f32 	%f25, [%rd42];
	sub.f32 	%f26, %f25, %f2;
	add.s64 	%rd43, %rd8, %rd41;
	st.global.f32 	[%rd43], %f26;
$L__BB9_34:
	add.s32 	%r78, %r78, 4;
$L__BB9_35:
	setp.eq.s32 	%p21, %r35, 0;
	@%p21 bra 	$L__BB9_58;
	setp.eq.s32 	%p22, %r35, 1;
	@%p22 bra 	$L__BB9_42;
	shl.b32 	%r60, %r78, 7;
	add.s32 	%r42, %r60, %r4;
	setp.ge.s32 	%p23, %r42, %r2;
	@%p23 bra 	$L__BB9_39;
	mul.wide.s32 	%rd44, %r42, 4;
	add.s64 	%rd45, %rd7, %rd44;
	ld.global.f32 	%f27, [%rd45];
	sub.f32 	%f28, %f27, %f2;
	add.s64 	%rd46, %rd8, %rd44;
	st.global.f32 	[%rd46], %f28;
$L__BB9_39:
	add.s32 	%r43, %r42, 128;
	setp.ge.s32 	%p24, %r43, %r2;
	@%p24 bra 	$L__BB9_41;
	mul.wide.s32 	%rd47, %r43, 4;
	add.s64 	%rd48, %rd7, %rd47;
	ld.global.f32 	%f29, [%rd48];
	sub.f32 	%f30, %f29, %f2;
	add.s64 	%rd49, %rd8, %rd47;
	st.global.f32 	[%rd49], %f30;
$L__BB9_41:
	add.s32 	%r78, %r78, 2;
$L__BB9_42:
	and.b32  	%r61, %r47, 1;
	setp.eq.b32 	%p25, %r61, 1;
	not.pred 	%p26, %p25;
	@%p26 bra 	$L__BB9_58;
	shl.b32 	%r62, %r78, 7;
	add.s32 	%r46, %r62, %r4;
	setp.ge.s32 	%p27, %r46, %r2;
	@%p27 bra 	$L__BB9_58;
	mul.wide.s32 	%rd50, %r46, 4;
	add.s64 	%rd51, %rd7, %rd50;
	ld.global.f32 	%f31, [%rd51];
	sub.f32 	%f32, %f31, %f2;
	add.s64 	%rd52, %rd8, %rd50;
	st.global.f32 	[%rd52], %f32;
	bra.uni 	$L__BB9_58;
$L__BB9_45:
	setp.lt.s32 	%p28, %r47, 1;
	@%p28 bra 	$L__BB9_58;
	and.b32  	%r10, %r47, 15;
	setp.lt.u32 	%p29, %r47, 16;
	mov.b32 	%r74, 0;
	@%p29 bra 	$L__BB9_49;
	and.b32  	%r74, %r47, 2147483632;
	neg.s32 	%r71, %r74;
	add.s32 	%r70, %r4, 1152;
	mul.wide.u32 	%rd53, %r4, 4;
	or.b64  	%rd71, %rd53, 4096;
$L__BB9_48:
	.pragma "nounroll";
	mul.wide.s32 	%rd54, %r70, 4;
	add.s64 	%rd55, %rd54, 1536;
	add.s64 	%rd56, %rd7, %rd71;
	ld.global.f32 	%f33, [%rd56+-4096];
	sub.f32 	%f34, %f33, %f2;
	add.s64 	%rd57, %rd8, %rd71;
	st.global.f32 	[%rd57+-4096], %f34;
	ld.global.f32 	%f35, [%rd56+-3584];
	sub.f32 	%f36, %f35, %f2;
	st.global.f32 	[%rd57+-3584], %f36;
	ld.global.f32 	%f37, [%rd56+-3072];
	sub.f32 	%f38, %f37, %f2;
	st.global.f32 	[%rd57+-3072], %f38;
	ld.global.f32 	%f39, [%rd56+-2560];
	sub.f32 	%f40, %f39, %f2;
	st.global.f32 	[%rd57+-2560], %f40;
	ld.global.f32 	%f41, [%rd56+-2048];
	sub.f32 	%f42, %f41, %f2;
	st.global.f32 	[%rd57+-2048], %f42;
	ld.global.f32 	%f43, [%rd56+-1536];
	sub.f32 	%f44, %f43, %f2;
	st.global.f32 	[%rd57+-1536], %f44;
	ld.global.f32 	%f45, [%rd56+-1024];
	sub.f32 	%f46, %f45, %f2;
	st.global.f32 	[%rd57+-1024], %f46;
	ld.global.f32 	%f47, [%rd56+-512];
	sub.f32 	%f48, %f47, %f2;
	st.global.f32 	[%rd57+-512], %f48;
	ld.global.f32 	%f49, [%rd56];
	sub.f32 	%f50, %f49, %f2;
	st.global.f32 	[%rd57], %f50;
	add.s64 	%rd58, %rd7, %rd55;
	ld.global.f32 	%f51, [%rd58+-1536];
	sub.f32 	%f52, %f51, %f2;
	add.s64 	%rd59, %rd8, %rd55;
	st.global.f32 	[%rd59+-1536], %f52;
	ld.global.f32 	%f53, [%rd58+-1024];
	sub.f32 	%f54, %f53, %f2;
	st.global.f32 	[%rd59+-1024], %f54;
	ld.global.f32 	%f55, [%rd58+-512];
	sub.f32 	%f56, %f55, %f2;
	st.global.f32 	[%rd59+-512], %f56;
	ld.global.f32 	%f57, [%rd58];
	sub.f32 	%f58, %f57, %f2;
	st.global.f32 	[%rd59], %f58;
	ld.global.f32 	%f59, [%rd58+512];
	sub.f32 	%f60, %f59, %f2;
	st.global.f32 	[%rd59+512], %f60;
	ld.global.f32 	%f61, [%rd58+1024];
	sub.f32 	%f62, %f61, %f2;
	st.global.f32 	[%rd59+1024], %f62;
	ld.global.f32 	%f63, [%rd58+1536];
	sub.f32 	%f64, %f63, %f2;
	st.global.f32 	[%rd59+1536], %f64;
	add.s32 	%r71, %r71, 16;
	add.s32 	%r70, %r70, 2048;
	add.s64 	%rd71, %rd71, 8192;
	setp.eq.s32 	%p30, %r71, 0;
	@%p30 bra 	$L__BB9_49;
	bra.uni 	$L__BB9_48;
$L__BB9_49:
	setp.eq.s32 	%p31, %r10, 0;
	@%p31 bra 	$L__BB9_58;
	and.b32  	%r22, %r47, 7;
	setp.lt.u32 	%p32, %r10, 8;
	@%p32 bra 	$L__BB9_52;
	shl.b32 	%r64, %r74, 7;
	add.s32 	%r65, %r64, %r4;
	mul.wide.s32 	%rd60, %r65, 4;
	add.s64 	%rd61, %rd7, %rd60;
	ld.global.f32 	%f65, [%rd61];
	sub.f32 	%f66, %f65, %f2;
	add.s64 	%rd62, %rd8, %rd60;
	st.global.f32 	[%rd62], %f66;
	ld.global.f32 	%f67, [%rd61+512];
	sub.f32 	%f68, %f67, %f2;
	st.global.f32 	[%rd62+512], %f68;
	ld.global.f32 	%f69, [%rd61+1024];
	sub.f32 	%f70, %f69, %f2;
	st.global.f32 	[%rd62+1024], %f70;
	ld.global.f32 	%f71, [%rd61+1536];
	sub.f32 	%f72, %f71, %f2;
	st.global.f32 	[%rd62+1536], %f72;
	ld.global.f32 	%f73, [%rd61+2048];
	sub.f32 	%f74, %f73, %f2;
	st.global.f32 	[%rd62+2048], %f74;
	ld.global.f32 	%f75, [%rd61+2560];
	sub.f32 	%f76, %f75, %f2;
	st.global.f32 	[%rd62+2560], %f76;
	ld.global.f32 	%f77, [%rd61+3072];
	sub.f32 	%f78, %f77, %f2;
	st.global.f32 	[%rd62+3072], %f78;
	ld.global.f32 	%f79, [%rd61+3584];
	sub.f32 	%f80, %f79, %f2;
	st.global.f32 	[%rd62+3584], %f80;
	add.s32 	%r74, %r74, 8;
$L__BB9_52:
	setp.eq.s32 	%p33, %r22, 0;
	@%p33 bra 	$L__BB9_58;
	and.b32  	%r25, %r47, 3;
	setp.lt.u32 	%p34, %r22, 4;
	@%p34 bra 	$L__BB9_55;
	shl.b32 	%r66, %r74, 7;
	add.s32 	%r67, %r66, %r4;
	mul.wide.s32 	%rd63, %r67, 4;
	add.s64 	%rd64, %rd7, %rd63;
	ld.global.f32 	%f81, [%rd64];
	sub.f32 	%f82, %f81, %f2;
	add.s64 	%rd65, %rd8, %rd63;
	st.global.f32 	[%rd65], %f82;
	ld.global.f32 	%f83, [%rd64+512];
	sub.f32 	%f84, %f83, %f2;
	st.global.f32 	[%rd65+512], %f84;
	ld.global.f32 	%f85, [%rd64+1024];
	sub.f32 	%f86, %f85, %f2;
	st.global.f32 	[%rd65+1024], %f86;
	ld.global.f32 	%f87, [%rd64+1536];
	sub.f32 	%f88, %f87, %f2;
	st.global.f32 	[%rd65+1536], %f88;
	add.s32 	%r74, %r74, 4;
$L__BB9_55:
	setp.eq.s32 	%p35, %r25, 0;
	@%p35 bra 	$L__BB9_58;
	shl.b32 	%r68, %r74, 7;
	add.s32 	%r77, %r4, %r68;
	neg.s32 	%r76, %r25;
$L__BB9_57:
	.pragma "nounroll";
	mul.wide.s32 	%rd67, %r77, 4;
	add.s64 	%rd68, %rd8, %rd67;
	add.s64 	%rd69, %rd7, %rd67;
	ld.global.f32 	%f89, [%rd69];
	sub.f32 	%f90, %f89, %f2;
	st.global.f32 	[%rd68], %f90;
	add.s32 	%r77, %r77, 128;
	add.s32 	%r76, %r76, 1;
	setp.eq.s32 	%p36, %r76, 0;
	@%p36 bra 	$L__BB9_58;
	bra.uni 	$L__BB9_57;
$L__BB9_58:
	ret;

}
	// .globl	_ZN3cub18CUB_300001_SM_10006detail9transform16transform_kernelINS2_10policy_hubILb1EN4cuda3std3__45tupleIJN6thrust24THRUST_300001_SM_1000_NS10device_ptrIfEEEEEE10policy1000Ei4expoSC_JPfEEEvT0_iT1_T2_DpNS2_10kernel_argIT3_EE
.visible .entry _ZN3cub18CUB_300001_SM_10006detail9transform16transform_kernelINS2_10policy_hubILb1EN4cuda3std3__45tupleIJN6thrust24THRUST_300001_SM_1000_NS10device_ptrIfEEEEEE10policy1000Ei4expoSC_JPfEEEvT0_iT1_T2_DpNS2_10kernel_argIT3_EE(
	.param .u32 _ZN3cub18CUB_300001_SM_10006detail9transform16transform_kernelINS2_10policy_hubILb1EN4cuda3std3__45tupleIJN6thrust24THRUST_300001_SM_1000_NS10device_ptrIfEEEEEE10policy1000Ei4expoSC_JPfEEEvT0_iT1_T2_DpNS2_10kernel_argIT3_EE_param_0,
	.param .u32 _ZN3cub18CUB_300001_SM_10006detail9transform16transform_kernelINS2_10policy_hubILb1EN4cuda3std3__45tupleIJN6thrust24THRUST_300001_SM_1000_NS10device_ptrIfEEEEEE10policy1000Ei4expoSC_JPfEEEvT0_iT1_T2_DpNS2_10kernel_argIT3_EE_param_1,
	.param .align 1 .b8 _ZN3cub18CUB_300001_SM_10006detail9transform16transform_kernelINS2_10policy_hubILb1EN4cuda3std3__45tupleIJN6thrust24THRUST_300001_SM_1000_NS10device_ptrIfEEEEEE10policy1000Ei4expoSC_JPfEEEvT0_iT1_T2_DpNS2_10kernel_argIT3_EE_param_2[1],
	.param .align 8 .b8 _ZN3cub18CUB_300001_SM_10006detail9transform16transform_kernelINS2_10policy_hubILb1EN4cuda3std3__45tupleIJN6thrust24THRUST_300001_SM_1000_NS10device_ptrIfEEEEEE10policy1000Ei4expoSC_JPfEEEvT0_iT1_T2_DpNS2_10kernel_argIT3_EE_param_3[8],
	.param .align 8 .b8 _ZN3cub18CUB_300001_SM_10006detail9transform16transform_kernelINS2_10policy_hubILb1EN4cuda3std3__45tupleIJN6thrust24THRUST_300001_SM_1000_NS10device_ptrIfEEEEEE10policy1000Ei4expoSC_JPfEEEvT0_iT1_T2_DpNS2_10kernel_argIT3_EE_param_4[16]
)
.maxntid 128
{
	.reg .pred 	%p<37>;
	.reg .b32 	%r<137>;
	.reg .b32 	%f<369>;
	.reg .b64 	%rd<64>;

	ld.param.u32 	%r43, [_ZN3cub18CUB_300001_SM_10006detail9transform16transform_kernelINS2_10policy_hubILb1EN4cuda3std3__45tupleIJN6thrust24THRUST_300001_SM_1000_NS10device_ptrIfEEEEEE10policy1000Ei4expoSC_JPfEEEvT0_iT1_T2_DpNS2_10kernel_argIT3_EE_param_0];
	ld.param.u64 	%rd14, [_ZN3cub18CUB_300001_SM_10006detail9transform16transform_kernelINS2_10policy_hubILb1EN4cuda3std3__45tupleIJN6thrust24THRUST_300001_SM_1000_NS10device_ptrIfEEEEEE10policy1000Ei4expoSC_JPfEEEvT0_iT1_T2_DpNS2_10kernel_argIT3_EE_param_4];
	ld.param.u64 	%rd15, [_ZN3cub18CUB_300001_SM_10006detail9transform16transform_kernelINS2_10policy_hubILb1EN4cuda3std3__45tupleIJN6thrust24THRUST_300001_SM_1000_NS10device_ptrIfEEEEEE10policy1000Ei4expoSC_JPfEEEvT0_iT1_T2_DpNS2_10kernel_argIT3_EE_param_3];
	ld.param.u32 	%r42, [_ZN3cub18CUB_300001_SM_10006detail9transform16transform_kernelINS2_10policy_hubILb1EN4cuda3std3__45tupleIJN6thrust24THRUST_300001_SM_1000_NS10device_ptrIfEEEEEE10policy1000Ei4expoSC_JPfEEEvT0_iT1_T2_DpNS2_10kernel_argIT3_EE_param_1];
	cvta.to.global.u64 	%rd1, %rd15;
	cvta.to.global.u64 	%rd2, %rd14;
	shl.b32 	%r1, %r42, 7;
	mov.u32 	%r44, %ctaid.x;
	mul.lo.s32 	%r2, %r1, %r44;
	sub.s32 	%r3, %r43, %r2;
	min.s32 	%r4, %r1, %r3;
	shl.b32 	%r5, %r4, 2;
	mov.u32 	%r6, %tid.x;
	shl.b32 	%r127, %r6, 7;
	setp.ge.s32 	%p1, %r127, %r5;
	@%p1 bra 	$L__BB10_3;
	mul.wide.u32 	%rd16, %r6, 128;
	add.s64 	%rd17, %rd2, %rd16;
	mul.wide.s32 	%rd18, %r2, 4;
	add.s64 	%rd62, %rd17, %rd18;
$L__BB10_2:
	.pragma "nounroll";
	// begin inline asm
	prefetch.global.L2 [%rd62];
	// end inline asm
	add.s32 	%r127, %r127, 16384;
	add.s64 	%rd62, %rd62, 16384;
	setp.lt.s32 	%p2, %r127, %r5;
	@%p2 bra 	$L__BB10_2;
$L__BB10_3:
	mul.wide.s32 	%rd20, %r2, 4;
	add.s64 	%rd6, %rd2, %rd20;
	add.s64 	%rd7, %rd1, %rd20;
	setp.gt.s32 	%p3, %r1, %r3;
	@%p3 bra 	$L__BB10_16;
	setp.lt.s32 	%p4, %r42, 1;
	@%p4 bra 	$L__BB10_57;
	and.b32  	%r10, %r42, 7;
	setp.lt.u32 	%p5, %r42, 8;
	mov.b32 	%r134, 0;
	@%p5 bra 	$L__BB10_8;
	and.b32  	%r134, %r42, 2147483640;
	neg.s32 	%r129, %r134;
	mul.wide.u32 	%rd21, %r6, 4;
	add.s64 	%rd63, %rd20, %rd21;
	add.s32 	%r128, %r6, 128;
$L__BB10_7:
	.pragma "nounroll";
	mul.wide.s32 	%rd22, %r128, 4;
	add.s64 	%rd23, %rd20, %rd22;
	add.s64 	%rd24, %rd2, %rd63;
	ld.global.f32 	%f1, [%rd24];
	fma.rn.f32 	%f2, %f1, 0f3BBB989D, 0f3F000000;
	cvt.sat.f32.f32 	%f3, %f2;
	mov.f32 	%f4, 0f4B400001;
	mov.f32 	%f5, 0f437C0000;
	fma.rm.f32 	%f6, %f3, %f5, %f4;
	add.f32 	%f7, %f6, 0fCB40007F;
	neg.f32 	%f8, %f7;
	fma.rn.f32 	%f9, %f1, 0f3FB8AA3B, %f8;
	fma.rn.f32 	%f10, %f1, 0f32A57060, %f9;
	mov.b32 	%r46, %f6;
	shl.b32 	%r47, %r46, 23;
	mov.b32 	%f11, %r47;
	ex2.approx.ftz.f32 	%f12, %f10;
	mul.f32 	%f13, %f12, %f11;
	add.s64 	%rd25, %rd1, %rd63;
	st.global.f32 	[%rd25], %f13;
	add.s64 	%rd26, %rd2, %rd23;
	ld.global.f32 	%f14, [%rd26];
	fma.rn.f32 	%f15, %f14, 0f3BBB989D, 0f3F000000;
	cvt.sat.f32.f32 	%f16, %f15;
	fma.rm.f32 	%f17, %f16, %f5, %f4;
	add.f32 	%f18, %f17, 0fCB40007F;
	neg.f32 	%f19, %f18;
	fma.rn.f32 	%f20, %f14, 0f3FB8AA3B, %f19;
	fma.rn.f32 	%f21, %f14, 0f32A57060, %f20;
	mov.b32 	%r48, %f17;
	shl.b32 	%r49, %r48, 23;
	mov.b32 	%f22, %r49;
	ex2.approx.ftz.f32 	%f23, %f21;
	mul.f32 	%f24, %f23, %f22;
	add.s64 	%rd27, %rd1, %rd23;
	st.global.f32 	[%rd27], %f24;
	ld.global.f32 	%f25, [%rd26+512];
	fma.rn.f32 	%f26, %f25, 0f3BBB989D, 0f3F000000;
	cvt.sat.f32.f32 	%f27, %f26;
	fma.rm.f32 	%f28, %f27, %f5, %f4;
	add.f32 	%f29, %f28, 0fCB40007F;
	neg.f32 	%f30, %f29;
	fma.rn.f32 	%f31, %f25, 0f3FB8AA3B, %f30;
	fma.rn.f32 	%f32, %f25, 0f32A57060, %f31;
	mov.b32 	%r50, %f28;
	shl.b32 	%r51, %r50, 23;
	mov.b32 	%f33, %r51;
	ex2.approx.ftz.f32 	%f34, %f32;
	mul.f32 	%f35, %f34, %f33;
	st.global.f32 	[%rd27+512], %f35;
	ld.global.f32 	%f36, [%rd26+1024];
	fma.rn.f32 	%f37, %f36, 0f3BBB989D, 0f3F000000;
	cvt.sat.f32.f32 	%f38, %f37;
	fma.rm.f32 	%f39, %f38, %f5, %f4;
	add.f32 	%f40, %f39, 0fCB40007F;
	neg.f32 	%f41, %f40;
	fma.rn.f32 	%f42, %f36, 0f3FB8AA3B, %f41;
	fma.rn.f32 	%f43, %f36, 0f32A57060, %f42;
	mov.b32 	%r52, %f39;
	shl.b32 	%r53, %r52, 23;
	mov.b32 	%f44, %r53;
	ex2.approx.ftz.f32 	%f45, %f43;
	mul.f32 	%f46, %f45, %f44;
	st.global.f32 	[%rd27+1024], %f46;
	ld.global.f32 	%f47, [%rd26+1536];
	fma.rn.f32 	%f48, %f47, 0f3BBB989D, 0f3F000000;
	cvt.sat.f32.f32 	%f49, %f48;
	fma.rm.f32 	%f50, %f49, %f5, %f4;
	add.f32 	%f51, %f50, 0fCB40007F;
	neg.f32 	%f52, %f51;
	fma.rn.f32 	%f53, %f47, 0f3FB8AA3B, %f52;
	fma.rn.f32 	%f54, %f47, 0f32A57060, %f53;
	mov.b32 	%r54, %f50;
	shl.b32 	%r55, %r54, 23;
	mov.b32 	%f55, %r55;
	ex2.approx.ftz.f32 	%f56, %f54;
	mul.f32 	%f57, %f56, %f55;
	st.global.f32 	[%rd27+1536], %f57;
	ld.global.f32 	%f58, [%rd26+2048];
	fma.rn.f32 	%f59, %f58, 0f3BBB989D, 0f3F000000;
	cvt.sat.f32.f32 	%f60, %f59;
	fma.rm.f32 	%f61, %f60, %f5, %f4;
	add.f32 	%f62, %f61, 0fCB40007F;
	neg.f32 	%f63, %f62;
	fma.rn.f32 	%f64, %f58, 0f3FB8AA3B, %f63;
	fma.rn.f32 	%f65, %f58, 0f32A57060, %f64;
	mov.b32 	%r56, %f61;
	shl.b32 	%r57, %r56, 23;
	mov.b32 	%f66, %r57;
	ex2.approx.ftz.f32 	%f67, %f65;
	mul.f32 	%f68, %f67, %f66;
	st.global.f32 	[%rd27+2048], %f68;
	ld.global.f32 	%f69, [%rd26+2560];
	fma.rn.f32 	%f70, %f69, 0f3BBB989D, 0f3F000000;
	cvt.sat.f32.f32 	%f71, %f70;
	fma.rm.f32 	%f72, %f71, %f5, %f4;
	add.f32 	%f73, %f72, 0fCB40007F;
	neg.f32 	%f74, %f73;
	fma.rn.f32 	%f75, %f69, 0f3FB8AA3B, %f74;
	fma.rn.f32 	%f76, %f69, 0f32A57060, %f75;
	mov.b32 	%r58, %f72;
	shl.b32 	%r59, %r58, 23;
	mov.b32 	%f77, %r59;
	ex2.approx.ftz.f32 	%f78, %f76;
	mul.f32 	%f79, %f78, %f77;
	st.global.f32 	[%rd27+2560], %f79;
	ld.global.f32 	%f80, [%rd26+3072];
	fma.rn.f32 	%f81, %f80, 0f3BBB989D, 0f3F000000;
	cvt.sat.f32.f32 	%f82, %f81;
	fma.rm.f32 	%f83, %f82, %f5, %f4;
	add.f32 	%f84, %f83, 0fCB40007F;
	neg.f32 	%f85, %f84;
	fma.rn.f32 	%f86, %f80, 0f3FB8AA3B, %f85;
	fma.rn.f32 	%f87, %f80, 0f32A57060, %f86;
	mov.b32 	%r60, %f83;
	shl.b32 	%r61, %r60, 23;
	mov.b32 	%f88, %r61;
	ex2.approx.ftz.f32 	%f89, %f87;
	mul.f32 	%f90, %f89, %f88;
	st.global.f32 	[%rd27+3072], %f90;
	add.s32 	%r129, %r129, 8;
	add.s64 	%rd63, %rd63, 4096;
	add.s32 	%r128, %r128, 1024;
	setp.eq.s32 	%p6, %r129, 0;
	@%p6 bra 	$L__BB10_8;
	bra.uni 	$L__BB10_7;
$L__BB10_8:
	setp.eq.s32 	%p7, %r10, 0;
	@%p7 bra 	$L__BB10_57;
	and.b32  	%r37, %r42, 3;
	setp.lt.u32 	%p8, %r10, 4;
	@%p8 bra 	$L__BB10_11;
	shl.b32 	%r62, %r134, 7;
	add.s32 	%r63, %r62, %r6;
	mul.wide.s32 	%rd28, %r63, 4;
	add.s64 	%rd29, %rd6, %rd28;
	ld.global.f32 	%f91, [%rd29];
	fma.rn.f32 	%f92, %f91, 0f3BBB989D, 0f3F000000;
	cvt.sat.f32.f32 	%f93, %f92;
	mov.f32 	%f94, 0f4B400001;
	mov.f32 	%f95, 0f437C0000;
	fma.rm.f32 	%f96, %f93, %f95, %f94;
	add.f32 	%f97, %f96, 0fCB40007F;
	neg.f32 	%f98, %f97;
	fma.rn.f32 	%f99, %f91, 0f3FB8AA3B, %f98;
	fma.rn.f32 	%f100, %f91, 0f32A57060, %f99;
	mov.b32 	%r64, %f96;
	shl.b32 	%r65, %r64, 23;
	mov.b32 	%f101, %r65;
	ex2.approx.ftz.f32 	%f102, %f100;
	mul.f32 	%f103, %f102, %f101;
	add.s64 	%rd30, %rd7, %rd28;
	st.global.f32 	[%rd30], %f103;
	ld.global.f32 	%f104, [%rd29+512];
	fma.rn.f32 	%f105, %f104, 0f3BBB989D, 0f3F000000;
	cvt.sat.f32.f32 	%f106, %f105;
	fma.rm.f32 	%f107, %f106, %f95, %f94;
	add.f32 	%f108, %f107, 0fCB40007F;
	neg.f32 	%f109, %f108;
	fma.rn.f32 	%f110, %f104, 0f3FB8AA3B, %f109;
	fma.rn.f32 	%f111, %f104, 0f32A57060, %f110;
	mov.b32 	%r66, %f107;
	shl.b32 	%r67, %r66, 23;
	mov.b32 	%f112, %r67;
	ex2.approx.ftz.f32 	%f113, %f111;
	mul.f32 	%f114, %f113, %f112;
	st.global.f32 	[%rd30+512], %f114;
	ld.global.f32 	%f115, [%rd29+1024];
	fma.rn.f32 	%f116, %f115, 0f3BBB989D, 0f3F000000;
	cvt.sat.f32.f32 	%f117, %f116;
	fma.rm.f32 	%f118, %f117, %f95, %f94;
	add.f32 	%f119, %f118, 0fCB40007F;
	neg.f32 	%f120, %f119;
	fma.rn.f32 	%f121, %f115, 0f3FB8AA3B, %f120;
	fma.rn.f32 	%f122, %f115, 0f32A57060, %f121;
	mov.b32 	%r68, %f118;
	shl.b32 	%r69, %r68, 23;
	mov.b32 	%f123, %r69;
	ex2.approx.ftz.f32 	%f124, %f122;
	mul.f32 	%f125, %f124, %f123;
	st.global.f32 	[%rd30+1024], %f125;
	ld.global.f32 	%f126, [%rd29+1536];
	fma.rn.f32 	%f127, %f126, 0f3BBB989D, 0f3F000000;
	cvt.sat.f32.f32 	%f128, %f127;
	fma.rm.f32 	%f129, %f128, %f95, %f94;
	add.f32 	%f130, %f129, 0fCB40007F;
	neg.f32 	%f131, %f130;
	fma.rn.f32 	%f132, %f126, 0f3FB8AA3B, %f131;
	fma.rn.f32 	%f133, %f126, 0f32A57060, %f132;
	mov.b32 	%r70, %f129;
	shl.b32 	%r71, %r70, 23;
	mov.b32 	%f134, %r71;
	ex2.approx.ftz.f32 	%f135, %f133;
	mul.f32 	%f136, %f135, %f134;
	st.global.f32 	[%rd30+1536], %f136;
	add.s32 	%r134, %r134, 4;
$L__BB10_11:
	setp.eq.s32 	%p9, %r37, 0;
	@%p9 bra 	$L__BB10_57;
	setp.eq.s32 	%p10, %r37, 1;
	@%p10 bra 	$L__BB10_14;
	shl.b32 	%r72, %r134, 7;
	add.s32 	%r73, %r72, %r6;
	mul.wide.s32 	%rd31, %r73, 4;
	add.s64 	%rd32, %rd6, %rd31;
	ld.global.f32 	%f137, [%rd32];
	fma.rn.f32 	%f138, %f137, 0f3BBB989D, 0f3F000000;
	cvt.sat.f32.f32 	%f139, %f138;
	mov.f32 	%f140, 0f4B400001;
	mov.f32 	%f141, 0f437C0000;
	fma.rm.f32 	%f142, %f139, %f141, %f140;
	add.f32 	%f143, %f142, 0fCB40007F;
	neg.f32 	%f144, %f143;
	fma.rn.f32 	%f145, %f137, 0f3FB8AA3B, %f144;
	fma.rn.f32 	%f146, %f137, 0f32A57060, %f145;
	mov.b32 	%r74, %f142;
	shl.b32 	%r75, %r74, 23;
	mov.b32 	%f147, %r75;
	ex2.approx.ftz.f32 	%f148, %f146;
	mul.f32 	%f149, %f148, %f147;
	add.s64 	%rd33, %rd7, %rd31;
	st.global.f32 	[%rd33], %f149;
	ld.global.f32 	%f150, [%rd32+512];
	fma.rn.f32 	%f151, %f150, 0f3BBB989D, 0f3F000000;
	cvt.sat.f32.f32 	%f152, %f151;
	fma.rm.f32 	%f153, %f152, %f141, %f140;
	add.f32 	%f154, %f153, 0fCB40007F;
	neg.f32 	%f155, %f154;
	fma.rn.f32 	%f156, %f150, 0f3FB8AA3B, %f155;
	fma.rn.f32 	%f157, %f150, 0f32A57060, %f156;
	mov.b32 	%r76, %f153;
	shl.b32 	%r77, %r76, 23;
	mov.b32 	%f158, %r77;
	ex2.approx.ftz.f32 	%f159, %f157;
	mul.f32 	%f160, %f159, %f158;
	st.global.f32 	[%rd33+512], %f160;
	add.s32 	%r134, %r134, 2;
$L__BB10_14:
	and.b32  	%r78, %r42, 1;
	setp.eq.b32 	%p11, %r78, 1;
	not.pred 	%p12, %p11;
	@%p12 bra 	$L__BB10_57;
	shl.b32 	%r79, %r134, 7;
	add.s32 	%r80, %r79, %r6;
	mul.wide.s32 	%rd34, %r80, 4;
	add.s64 	%rd35, %rd6, %rd34;
	ld.global.f32 	%f161, [%rd35];
	fma.rn.f32 	%f162, %f161, 0f3BBB989D, 0f3F000000;
	cvt.sat.f32.f32 	%f163, %f162;
	mov.f32 	%f164, 0f4B400001;
	mov.f32 	%f165, 0f437C0000;
	fma.rm.f32 	%f166, %f163, %f165, %f164;
	add.f32 	%f167, %f166, 0fCB40007F;
	neg.f32 	%f168, %f167;
	fma.rn.f32 	%f169, %f161, 0f3FB8AA3B, %f168;
	fma.rn.f32 	%f170, %f161, 0f32A57060, %f169;
	mov.b32 	%r81, %f166;
	shl.b32 	%r82, %r81, 23;
	mov.b32 	%f171, %r82;
	ex2.approx.ftz.f32 	%f172, %f170;
	mul.f32 	%f173, %f172, %f171;
	add.s64 	%rd36, %rd7, %rd34;
	st.global.f32 	[%rd36], %f173;
	bra.uni 	$L__BB10_57;
$L__BB10_16:
	setp.lt.s32 	%p13, %r42, 1;
	@%p13 bra 	$L__BB10_57;
	and.b32  	%r14, %r42, 7;
	setp.lt.u32 	%p14, %r42, 8;
	mov.b32 	%r131, 0;
	@%p14 bra 	$L__BB10_36;
	and.b32  	%r131, %r42, 2147483640;
	mov.b32 	%r130, 0;
$L__BB10_19:
	.pragma "nounroll";
	shl.b32 	%r85, %r130, 7;
	add.s32 	%r21, %r85, %r6;
	setp.ge.s32 	%p15, %r21, %r4;
	@%p15 bra 	$L__BB10_21;
	mul.wide.u32 	%rd37, %r21, 4;
	add.s64 	%rd38, %rd6, %rd37;
	ld.global.f32 	%f174, [%rd38];
	fma.rn.f32 	%f175, %f174, 0f3BBB989D, 0f3F000000;
	cvt.sat.f32.f32 	%f176, %f175;
	mov.f32 	%f177, 0f4B400001;
	mov.f32 	%f178, 0f437C0000;
	fma.rm.f32 	%f179, %f176, %f178, %f177;
	add.f32 	%f180, %f179, 0fCB40007F;
	neg.f32 	%f181, %f180;
	fma.rn.f32 	%f182, %f174, 0f3FB8AA3B, %f181;
	fma.rn.f32 	%f183, %f174, 0f32A57060, %f182;
	mov.b32 	%r86, %f179;
	shl.b32 	%r87, %r86, 23;
	mov.b32 	%f184, %r87;
	ex2.approx.ftz.f32 	%f185, %f183;
	mul.f32 	%f186, %f185, %f184;
	add.s64 	%rd39, %rd7, %rd37;
	st.global.f32 	[%rd39], %f186;
$L__BB10_21:
	add.s32 	%r88, %r21, 128;
	setp.ge.s32 	%p16, %r88, %r4;
	mul.wide.s32 	%rd40, %r88, 4;
	add.s64 	%rd12, %rd6, %rd40;
	add.s64 	%rd13, %rd7, %rd40;
	@%p16 bra 	$L__BB10_23;
	ld.global.f32 	%f187, [%rd12];
	fma.rn.f32 	%f188, %f187, 0f3BBB989D, 0f3F000000;
	cvt.sat.f32.f32 	%f189, %f188;
	mov.f32 	%f190, 0f4B400001;
	mov.f32 	%f191, 0f437C0000;
	fma.rm.f32 	%f192, %f189, %f191, %f190;
	add.f32 	%f193, %f192, 0fCB40007F;
	neg.f32 	%f194, %f193;
	fma.rn.f32 	%f195, %f187, 0f3FB8AA3B, %f194;
	fma.rn.f32 	%f196, %f187, 0f32A57060, %f195;
	mov.b32 	%r89, %f192;
	shl.b32 	%r90, %r89, 23;
	mov.b32 	%f197, %r90;
	ex2.approx.ftz.f32 	%f198, %f196;
	mul.f32 	%f199, %f198, %f197;
	st.global.f32 	[%rd13], %f199;
$L__BB10_23:
	add.s32 	%r91, %r21, 256;
	setp.ge.s32 	%p17, %r91, %r4;
	@%p17 bra 	$L__BB10_25;
	ld.global.f32 	%f200, [%rd12+512];
	fma.rn.f32 	%f201, %f200, 0f3BBB989D, 0f3F000000;
	cvt.sat.f32.f32 	%f202, %f201;
	mov.f32 	%f203, 0f4B400001;
	mov.f32 	%f204, 0f437C0000;
	fma.rm.f32 	%f205, %f202, %f204, %f203;
	add.f32 	%f206, %f205, 0fCB40007F;
	neg.f32 	%f207, %f206;
	fma.rn.f32 	%f208, %f200, 0f3FB8AA3B, %f207;
	fma.rn.f32 	%f209, %f200, 0f32A57060, %f208;
	mov.b32 	%r92, %f205;
	shl.b32 	%r93, %r92, 23;
	mov.b32 	%f210, %r93;
	ex2.approx.ftz.f32 	%f211, %f209;
	mul.f32 	%f212, %f211, %f210;
	st.global.f32 	[%rd13+512], %f212;
$L__BB10_25:
	add.s32 	%r94, %r21, 384;
	setp.ge.s32 	%p18, %r94, %r4;
	@%p18 bra 	$L__BB10_27;
	ld.global.f32 	%f213, [%rd12+1024];
	fma.rn.f32 	%f214, %f213, 0f3BBB989D, 0f3F000000;
	cvt.sat.f32.f32 	%f215, %f214;
	mov.f32 	%f216, 0f4B400001;
	mov.f32 	%f217, 0f437C0000;
	fma.rm.f32 	%f218, %f215, %f217, %f216;
	add.f32 	%f219, %f218, 0fCB40007F;
	neg.f32 	%f220, %f219;
	fma.rn.f32 	%f221, %f213, 0f3FB8AA3B, %f220;
	fma.rn.f32 	%f222, %f213, 0f32A57060, %f221;
	mov.b32 	%r95, %f218;
	shl.b32 	%r96, %r95, 23;
	mov.b32 	%f223, %r96;
	ex2.approx.ftz.f32 	%f224, %f222;
	mul.f32 	%f225, %f224, %f223;
	st.global.f32 	[%rd13+1024], %f225;
$L__BB10_27:
	add.s32 	%r97, %r21, 512;
	setp.ge.s32 	%p19, %r97, %r4;
	@%p19 bra 	$L__BB10_29;
	ld.global.f32 	%f226, [%rd12+1536];
	fma.rn.f32 	%f227, %f226, 0f3BBB989D, 0f3F000000;
	cvt.sat.f32.f32 	%f228, %f227;
	mov.f32 	%f229, 0f4B400001;
	mov.f32 	%f230, 0f437C0000;
	fma.rm.f32 	%f231, %f228, %f230, %f229;
	add.f32 	%f232, %f231, 0fCB40007F;
	neg.f32 	%f233, %f232;
	fma.rn.f32 	%f234, %f226, 0f3FB8AA3B, %f233;
	fma.rn.f32 	%f235, %f226, 0f32A57060, %f234;
	mov.b32 	%r98, %f231;
	shl.b32 	%r99, %r98, 23;
	mov.b32 	%f236, %r99;
	ex2.approx.ftz.f32 	%f237, %f235;
	mul.f32 	%f238, %f237, %f236;
	st.global.f32 	[%rd13+1536], %f238;
$L__BB10_29:
	add.s32 	%r100, %r21, 640;
	setp.ge.s32 	%p20, %r100, %r4;
	@%p20 bra 	$L__BB10_31;
	ld.global.f32 	%f239, [%rd12+2048];
	fma.rn.f32 	%f240, %f239, 0f3BBB989D, 0f3F000000;
	cvt.sat.f32.f32 	%f241, %f240;
	mov.f32 	%f242, 0f4B400001;
	mov.f32 	%f243, 0f437C0000;
	fma.rm.f32 	%f244, %f241, %f243, %f242;
	add.f32 	%f245, %f244, 0fCB40007F;
	neg.f32 	%f246, %f245;
	fma.rn.f32 	%f247, %f239, 0f3FB8AA3B, %f246;
	fma.rn.f32 	%f248, %f239, 0f32A57060, %f247;
	mov.b32 	%r101, %f244;
	shl.b32 	%r102, %r101, 23;
	mov.b32 	%f249, %r102;
	ex2.approx.ftz.f32 	%f250, %f248;
	mul.f32 	%f251, %f250, %f249;
	st.global.f32 	[%rd13+2048], %f251;
$L__BB10_31:
	add.s32 	%r103, %r21, 768;
	setp.ge.s32 	%p21, %r103, %r4;
	@%p21 bra 	$L__BB10_33;
	ld.global.f32 	%f252, [%rd12+2560];
	fma.rn.f32 	%f253, %f252, 0f3BBB989D, 0f3F000000;
	cvt.sat.f32.f32 	%f254, %f253;
	mov.f32 	%f255, 0f4B400001;
	mov.f32 	%f256, 0f437C0000;
	fma.rm.f32 	%f257, %f254, %f256, %f255;
	add.f32 	%f258, %f257, 0fCB40007F;
	neg.f32 	%f259, %f258;
	fma.rn.f32 	%f260, %f252, 0f3FB8AA3B, %f259;
	fma.rn.f32 	%f261, %f252, 0f32A57060, %f260;
	mov.b32 	%r104, %f257;
	shl.b32 	%r105, %r104, 23;
	mov.b32 	%f262, %r105;
	ex2.approx.ftz.f32 	%f263, %f261;
	mul.f32 	%f264, %f263, %f262;
	st.global.f32 	[%rd13+2560], %f264;
$L__BB10_33:
	add.s32 	%r106, %r21, 896;
	setp.ge.s32 	%p22, %r106, %r4;
	@%p22 bra 	$L__BB10_35;
	ld.global.f32 	%f265, [%rd12+3072];
	fma.rn.f32 	%f266, %f265, 0f3BBB989D, 0f3F000000;
	cvt.sat.f32.f32 	%f267, %f266;
	mov.f32 	%f268, 0f4B400001;
	mov.f32 	%f269, 0f437C0000;
	fma.rm.f32 	%f270, %f267, %f269, %f268;
	add.f32 	%f271, %f270, 0fCB40007F;
	neg.f32 	%f272, %f271;
	fma.rn.f32 	%f273, %f265, 0f3FB8AA3B, %f272;
	fma.rn.f32 	%f274, %f265, 0f32A57060, %f273;
	mov.b32 	%r107, %f270;
	shl.b32 	%r108, %r107, 23;
	mov.b32 	%f275, %r108;
	ex2.approx.ftz.f32 	%f276, %f274;
	mul.f32 	%f277, %f276, %f275;
	st.global.f32 	[%rd13+3072], %f277;
$L__BB10_35:
	add.s32 	%r130, %r130, 8;
	setp.ne.s32 	%p23, %r130, %r131;
	@%p23 bra 	$L__BB10_19;
$L__BB10_36:
	setp.eq.s32 	%p24, %r14, 0;
	@%p24 bra 	$L__BB10_57;
	and.b32  	%r24, %r42, 3;
	setp.lt.u32 	%p25, %r14, 4;
	@%p25 bra 	$L__BB10_47;
	shl.b32 	%r109, %r131, 7;
	add.s32 	%r25, %r109, %r6;
	setp.ge.s32 	%p26, %r25, %r4;
	@%p26 bra 	$L__BB10_40;
	mul.wide.s32 	%rd41, %r25, 4;
	add.s64 	%rd42, %rd6, %rd41;
	ld.global.f32 	%f278, [%rd42];
	fma.rn.f32 	%f279, %f278, 0f3BBB989D, 0f3F000000;
	cvt.sat.f32.f32 	%f280, %f279;
	mov.f32 	%f281, 0f4B400001;
	mov.f32 	%f282, 0f437C0000;
	fma.rm.f32 	%f283, %f280, %f282, %f281;
	add.f32 	%f284, %f283, 0fCB40007F;
	neg.f32 	%f285, %f284;
	fma.rn.f32 	%f286, %f278, 0f3FB8AA3B, %f285;
	fma.rn.f32 	%f287, %f278, 0f32A57060, %f286;
	mov.b32 	%r110, %f283;
	shl.b32 	%r111, %r110, 23;
	mov.b32 	%f288, %r111;
	ex2.approx.ftz.f32 	%f289, %f287;
	mul.f32 	%f290, %f289, %f288;
	add.s64 	%rd43, %rd7, %rd41;
	st.global.f32 	[%rd43], %f290;
$L__BB10_40:
	add.s32 	%r26, %r25, 128;
	setp.ge.s32 	%p27, %r26, %r4;
	@%p27 bra 	$L__BB10_42;
	mul.wide.s32 	%rd44, %r26, 4;
	add.s64 	%rd45, %rd6, %rd44;
	ld.global.f32 	%f291, [%rd45];
	fma.rn.f32 	%f292, %f291, 0f3BBB989D, 0f3F000000;
	cvt.sat.f32.f32 	%f293, %f292;
	mov.f32 	%f294, 0f4B400001;
	mov.f32 	%f295, 0f437C0000;
	fma.rm.f32 	%f296, %f293, %f295, %f294;
	add.f32 	%f297, %f296, 0fCB40007F;
	neg.f32 	%f298, %f297;
	fma.rn.f32 	%f299, %f291, 0f3FB8AA3B, %f298;
	fma.rn.f32 	%f300, %f291, 0f32A57060, %f299;
	mov.b32 	%r112, %f296;
	shl.b32 	%r113, %r112, 23;
	mov.b32 	%f301, %r113;
	ex2.approx.ftz.f32 	%f302, %f300;
	mul.f32 	%f303, %f302, %f301;
	add.s64 	%rd46, %rd7, %rd44;
	st.global.f32 	[%rd46], %f303;
$L__BB10_42:
	add.s32 	%r27, %r25, 256;
	setp.ge.s32 	%p28, %r27, %r4;
	@%p28 bra 	$L__BB10_44;
	mul.wide.s32 	%rd47, %r27, 4;
	add.s64 	%rd48, %rd6, %rd47;
	ld.global.f32 	%f304, [%rd48];
	fma.rn.f32 	%f305, %f304, 0f3BBB989D, 0f3F000000;
	cvt.sat.f32.f32 	%f306, %f305;
	mov.f32 	%f307, 0f4B400001;
	mov.f32 	%f308, 0f437C0000;
	fma.rm.f32 	%f309, %f306, %f308, %f307;
	add.f32 	%f310, %f309, 0fCB40007F;
	neg.f32 	%f311, %f310;
	fma.rn.f32 	%f312, %f304, 0f3FB8AA3B, %f311;
	fma.rn.f32 	%f313, %f304, 0f32A57060, %f312;
	mov.b32 	%r114, %f309;
	shl.b32 	%r115, %r114, 23;
	mov.b32 	%f314, %r115;
	ex2.approx.ftz.f32 	%f315, %f313;
	mul.f32 	%f316, %f315, %f314;
	add.s64 	%rd49, %rd7, %rd47;
	st.global.f32 	[%rd49], %f316;
$L__BB10_44:
	add.s32 	%r28, %r25, 384;
	setp.ge.s32 	%p29, %r28, %r4;
	@%p29 bra 	$L__BB10_46;
	mul.wide.s32 	%rd50, %r28, 4;
	add.s64 	%rd51, %rd6, %rd50;
	ld.global.f32 	%f317, [%rd51];
	fma.rn.f32 	%f318, %f317, 0f3BBB989D, 0f3F000000;
	cvt.sat.f32.f32 	%f319, %f318;
	mov.f32 	%f320, 0f4B400001;
	mov.f32 	%f321, 0f437C0000;
	fma.rm.f32 	%f322, %f319, %f321, %f320;
	add.f32 	%f323, %f322, 0fCB40007F;
	neg.f32 	%f324, %f323;
	fma.rn.f32 	%f325, %f317, 0f3FB8AA3B, %f324;
	fma.rn.f32 	%f326, %f317, 0f32A57060, %f325;
	mov.b32 	%r116, %f322;
	shl.b32 	%r117, %r116, 23;
	mov.b32 	%f327, %r117;
	ex2.approx.ftz.f32 	%f328, %f326;
	mul.f32 	%f329, %f328, %f327;
	add.s64 	%rd52, %rd7, %rd50;
	st.global.f32 	[%rd52], %f329;
$L__BB10_46:
	add.s32 	%r131, %r131, 4;
$L__BB10_47:
	setp.eq.s32 	%p30, %r24, 0;
	@%p30 bra 	$L__BB10_57;
	setp.eq.s32 	%p31, %r24, 1;
	@%p31 bra 	$L__BB10_54;
	shl.b32 	%r118, %r131, 7;
	add.s32 	%r31, %r118, %r6;
	setp.ge.s32 	%p32, %r31, %r4;
	@%p32 bra 	$L__BB10_51;
	mul.wide.s32 	%rd53, %r31, 4;
	add.s64 	%rd54, %rd6, %rd53;
	ld.global.f32 	%f330, [%rd54];
	fma.rn.f32 	%f331, %f330, 0f3BBB989D, 0f3F000000;
	cvt.sat.f32.f32 	%f332, %f331;
	mov.f32 	%f333, 0f4B400001;
	mov.f32 	%f334, 0f437C0000;
	fma.rm.f32 	%f335, %f332, %f334, %f333;
	add.f32 	%f336, %f335, 0fCB40007F;
	neg.f32 	%f337, %f336;
	fma.rn.f32 	%f338, %f330, 0f3FB8AA3B, %f337;
	fma.rn.f32 	%f339, %f330, 0f32A57060, %f338;
	mov.b32 	%r119, %f335;
	shl.b32 	%r120, %r119, 23;
	mov.b32 	%f340, %r120;
	ex2.approx.ftz.f32 	%f341, %f339;
	mul.f32 	%f342, %f341, %f340;
	add.s64 	%rd55, %rd7, %rd53;
	st.global.f32 	[%rd55], %f342;
$L__BB10_51:
	add.s32 	%r32, %r31, 128;
	setp.ge.s32 	%p33, %r32, %r4;
	@%p33 bra 	$L__BB10_53;
	mul.wide.s32 	%rd56, %r32, 4;
	add.s64 	%rd57, %rd6, %rd56;
	ld.global.f32 	%f343, [%rd57];
	fma.rn.f32 	%f344, %f343, 0f3BBB989D, 0f3F000000;
	cvt.sat.f32.f32 	%f345, %f344;
	mov.f32 	%f346, 0f4B400001;
	mov.f32 	%f347, 0f437C0000;
	fma.rm.f32 	%f348, %f345, %f347, %f346;
	add.f32 	%f349, %f348, 0fCB40007F;
	neg.f32 	%f350, %f349;
	fma.rn.f32 	%f351, %f343, 0f3FB8AA3B, %f350;
	fma.rn.f32 	%f352, %f343, 0f32A57060, %f351;
	mov.b32 	%r121, %f348;
	shl.b32 	%r122, %r121, 23;
	mov.b32 	%f353, %r122;
	ex2.approx.ftz.f32 	%f354, %f352;
	mul.f32 	%f355, %f354, %f353;
	add.s64 	%rd58, %rd7, %rd56;
	st.global.f32 	[%rd58], %f355;
$L__BB10_53:
	add.s32 	%r131, %r131, 2;
$L__BB10_54:
	and.b32  	%r123, %r42, 1;
	setp.eq.b32 	%p34, %r123, 1;
	not.pred 	%p35, %p34;
	@%p35 bra 	$L__BB10_57;
	shl.b32 	%r124, %r131, 7;
	add.s32 	%r35, %r124, %r6;
	setp.ge.s32 	%p36, %r35, %r4;
	@%p36 bra 	$L__BB10_57;
	mul.wide.s32 	%rd59, %r35, 4;
	add.s64 	%rd60, %rd6, %rd59;
	ld.global.f32 	%f356, [%rd60];
	fma.rn.f32 	%f357, %f356, 0f3BBB989D, 0f3F000000;
	cvt.sat.f32.f32 	%f358, %f357;
	mov.f32 	%f359, 0f4B400001;
	mov.f32 	%f360, 0f437C0000;
	fma.rm.f32 	%f361, %f358, %f360, %f359;
	add.f32 	%f362, %f361, 0fCB40007F;
	neg.f32 	%f363, %f362;
	fma.rn.f32 	%f364, %f356, 0f3FB8AA3B, %f363;
	fma.rn.f32 	%f365, %f356, 0f32A57060, %f364;
	mov.b32 	%r125, %f361;
	shl.b32 	%r126, %r125, 23;
	mov.b32 	%f366, %r126;
	ex2.approx.ftz.f32 	%f367, %f365;
	mul.f32 	%f368, %f367, %f366;
	add.s64 	%rd61, %rd7, %rd59;
	st.global.f32 	[%rd61], %f368;
$L__BB10_57:
	ret;

}
	// .globl	_ZN3cub18CUB_300001_SM_10006detail9transform16transform_kernelINS2_10policy_hubILb1EN4cuda3std3__45tupleIJN6thrust24THRUST_300001_SM_1000_NS10device_ptrIfEEEEEE10policy1000El4expoSC_JPfEEEvT0_iT1_T2_DpNS2_10kernel_argIT3_EE
.visible .entry _ZN3cub18CUB_300001_SM_10006detail9transform16transform_kernelINS2_10policy_hubILb1EN4cuda3std3__45tupleIJN6thrust24THRUST_300001_SM_1000_NS10device_ptrIfEEEEEE10policy1000El4expoSC_JPfEEEvT0_iT1_T2_DpNS2_10kernel_argIT3_EE(
	.param .u64 _ZN3cub18CUB_300001_SM_10006detail9transform16transform_kernelINS2_10policy_hubILb1EN4cuda3std3__45tupleIJN6thrust24THRUST_300001_SM_1000_NS10device_ptrIfEEEEEE10policy1000El4expoSC_JPfEEEvT0_iT1_T2_DpNS2_10kernel_argIT3_EE_param_0,
	.param .u32 _ZN3cub18CUB_300001_SM_10006detail9transform16transform_kernelINS2_10policy_hubILb1EN4cuda3std3__45tupleIJN6thrust24THRUST_300001_SM_1000_NS10device_ptrIfEEEEEE10policy1000El4expoSC_JPfEEEvT0_iT1_T2_DpNS2_10kernel_argIT3_EE_param_1,
	.param .align 1 .b8 _ZN3cub18CUB_300001_SM_10006detail9transform16transform_kernelINS2_10policy_hubILb1EN4cuda3std3__45tupleIJN6thrust24THRUST_300001_SM_1000_NS10device_ptrIfEEEEEE10policy1000El4expoSC_JPfEEEvT0_iT1_T2_DpNS2_10kernel_argIT3_EE_param_2[1],
	.param .align 8 .b8 _ZN3cub18CUB_300001_SM_10006detail9transform16transform_kernelINS2_10policy_hubILb1EN4cuda3std3__45tupleIJN6thrust24THRUST_300001_SM_1000_NS10device_ptrIfEEEEEE10policy1000El4expoSC_JPfEEEvT0_iT1_T2_DpNS2_10kernel_argIT3_EE_param_3[8],
	.param .align 8 .b8 _ZN3cub18CUB_300001_SM_10006detail9transform16transform_kernelINS2_10policy_hubILb1EN4cuda3std3__45tupleIJN6thrust24THRUST_300001_SM_1000_NS10device_ptrIfEEEEEE10policy1000El4expoSC_JPfEEEvT0_iT1_T2_DpNS2_10kernel_argIT3_EE_param_4[16]
)
.maxntid 128
{
	.reg .pred 	%p<37>;
	.reg .b32 	%r<134>;
	.reg .b32 	%f<369>;
	.reg .b64 	%rd<70>;

	ld.param.u64 	%rd15, [_ZN3cub18CUB_300001_SM_10006detail9transform16transform_kernelINS2_10policy_hubILb1EN4cuda3std3__45tupleIJN6thrust24THRUST_300001_SM_1000_NS10device_ptrIfEEEEEE10policy1000El4expoSC_JPfEEEvT0_iT1_T2_DpNS2_10kernel_argIT3_EE_param_0];
	ld.param.u64 	%rd16, [_ZN3cub18CUB_300001_SM_10006detail9transform16transform_kernelINS2_10policy_hubILb1EN4cuda3std3__45tupleIJN6thrust24THRUST_300001_SM_1000_NS10device_ptrIfEEEEEE10policy1000El4expoSC_JPfEEEvT0_iT1_T2_DpNS2_10kernel_argIT3_EE_param_4];
	ld.param.u64 	%rd17, [_ZN3cub18CUB_300001_SM_10006detail9transform16transform_kernelINS2_10policy_hubILb1EN4cuda3std3__45tupleIJN6thrust24THRUST_300001_SM_1000_NS10device_ptrIfEEEEEE10policy1000El4expoSC_JPfEEEvT0_iT1_T2_DpNS2_10kernel_argIT3_EE_param_3];
	ld.param.u32 	%r40, [_ZN3cub18CUB_300001_SM_10006detail9transform16transform_kernelINS2_10policy_hubILb1EN4cuda3std3__45tupleIJN6thrust24THRUST_300001_SM_1000_NS10device_ptrIfEEEEEE10policy1000El4expoSC_JPfEEEvT0_iT1_T2_DpNS2_10kernel_argIT3_EE_param_1];
	cvta.to.global.u64 	%rd1, %rd17;
	cvta.to.global.u64 	%rd2, %rd16;
	shl.b32 	%r1, %r40, 7;
	mov.u32 	%r41, %ctaid.x;
	cvt.u64.u32 	%rd18, %r41;
	cvt.s64.s32 	%rd19, %r1;
	mul.lo.s64 	%rd3, %rd19, %rd18;
	sub.s64 	%rd20, %rd15, %rd3;
	min.s64 	%rd21, %rd20, %rd19;
	cvt.u32.u64 	%r2, %rd21;
	shl.b32 	%r3, %r2, 2;
	mov.u32 	%r4, %tid.x;
	shl.b32 	%r124, %r4, 7;
	setp.ge.s32 	%p1, %r124, %r3;
	@%p1 bra 	$L__BB11_3;
	shl.b64 	%rd22, %rd3, 2;
	add.s64 	%rd23, %rd2, %rd22;
	mul.wide.u32 	%rd24, %r4, 128;
	add.s64 	%rd68, %rd23, %rd24;
$L__BB11_2:
	.pragma "nounroll";
	// begin inline asm
	prefetch.global.L2 [%rd68];
	// end inline asm
	add.s32 	%r124, %r124, 16384;
	add.s64 	%rd68, %rd68, 16384;
	setp.lt.s32 	%p2, %r124, %r3;
	@%p2 bra 	$L__BB11_2;
$L__BB11_3:
	shl.b64 	%rd26, %rd3, 2;
	add.s64 	%rd7, %rd2, %rd26;
	add.s64 	%rd8, %rd1, %rd26;
	setp.eq.s32 	%p3, %r1, %r2;
	@%p3 bra 	$L__BB11_45;
	setp.lt.s32 	%p4, %r40, 1;
	@%p4 bra 	$L__BB11_57;
	and.b32  	%r8, %r40, 7;
	setp.lt.u32 	%p5, %r40, 8;
	mov.b32 	%r131, 0;
	@%p5 bra 	$L__BB11_24;
	and.b32  	%r131, %r40, 2147483640;
	mov.b32 	%r127, 0;
$L__BB11_7:
	.pragma "nounroll";
	shl.b32 	%r44, %r127, 7;
	add.s32 	%r19, %r44, %r4;
	setp.ge.s32 	%p6, %r19, %r2;
	@%p6 bra 	$L__BB11_9;
	mul.wide.u32 	%rd27, %r19, 4;
	add.s64 	%rd28, %rd7, %rd27;
	ld.global.f32 	%f1, [%rd28];
	fma.rn.f32 	%f2, %f1, 0f3BBB989D, 0f3F000000;
	cvt.sat.f32.f32 	%f3, %f2;
	mov.f32 	%f4, 0f4B400001;
	mov.f32 	%f5, 0f437C0000;
	fma.rm.f32 	%f6, %f3, %f5, %f4;
	add.f32 	%f7, %f6, 0fCB40007F;
	neg.f32 	%f8, %f7;
	fma.rn.f32 	%f9, %f1, 0f3FB8AA3B, %f8;
	fma.rn.f32 	%f10, %f1, 0f32A57060, %f9;
	mov.b32 	%r45, %f6;
	shl.b32 	%r46, %r45, 23;
	mov.b32 	%f11, %r46;
	ex2.approx.ftz.f32 	%f12, %f10;
	mul.f32 	%f13, %f12, %f11;
	add.s64 	%rd29, %rd8, %rd27;
	st.global.f32 	[%rd29], %f13;
$L__BB11_9:
	add.s32 	%r47, %r19, 128;
	setp.ge.s32 	%p7, %r47, %r2;
	mul.wide.s32 	%rd30, %r47, 4;
	add.s64 	%rd13, %rd7, %rd30;
	add.s64 	%rd14, %rd8, %rd30;
	@%p7 bra 	$L__BB11_11;
	ld.global.f32 	%f14, [%rd13];
	fma.rn.f32 	%f15, %f14, 0f3BBB989D, 0f3F000000;
	cvt.sat.f32.f32 	%f16, %f15;
	mov.f32 	%f17, 0f4B400001;
	mov.f32 	%f18, 0f437C0000;
	fma.rm.f32 	%f19, %f16, %f18, %f17;
	add.f32 	%f20, %f19, 0fCB40007F;
	neg.f32 	%f21, %f20;
	fma.rn.f32 	%f22, %f14, 0f3FB8AA3B, %f21;
	fma.rn.f32 	%f23, %f14, 0f32A57060, %f22;
	mov.b32 	%r48, %f19;
	shl.b32 	%r49, %r48, 23;
	mov.b32 	%f24, %r49;
	ex2.approx.ftz.f32 	%f25, %f23;
	mul.f32 	%f26, %f25, %f24;
	st.global.f32 	[%rd14], %f26;
$L__BB11_11:
	add.s32 	%r50, %r19, 256;
	setp.ge.s32 	%p8, %r50, %r2;
	@%p8 bra 	$L__BB11_13;
	ld.global.f32 	%f27, [%rd13+512];
	fma.rn.f32 	%f28, %f27, 0f3BBB989D, 0f3F000000;
	cvt.sat.f32.f32 	%f29, %f28;
	mov.f32 	%f30, 0f4B400001;
	mov.f32 	%f31, 0f437C0000;
	fma.rm.f32 	%f32, %f29, %f31, %f30;
	add.f32 	%f33, %f32, 0fCB40007F;
	neg.f32 	%f34, %f33;
	fma.rn.f32 	%f35, %f27, 0f3FB8AA3B, %f34;
	fma.rn.f32 	%f36, %f27, 0f32A57060, %f35;
	mov.b32 	%r51, %f32;
	shl.b32 	%r52, %r51, 23;
	mov.b32 	%f37, %r52;
	ex2.approx.ftz.f32 	%f38, %f36;
	mul.f32 	%f39, %f38, %f37;
	st.global.f32 	[%rd14+512], %f39;
$L__BB11_13:
	add.s32 	%r53, %r19, 384;
	setp.ge.s32 	%p9, %r53, %r2;
	@%p9 bra 	$L__BB11_15;
	ld.global.f32 	%f40, [%rd13+1024];
	fma.rn.f32 	%f41, %f40, 0f3BBB989D, 0f3F000000;
	cvt.sat.f32.f32 	%f42, %f41;
	mov.f32 	%f43, 0f4B400001;
	mov.f32 	%f44, 0f437C0000;
	fma.rm.f32 	%f45, %f42, %f44, %f43;
	add.f32 	%f46, %f45, 0fCB40007F;
	neg.f32 	%f47, %f46;
	fma.rn.f32 	%f48, %f40, 0f3FB8AA3B, %f47;
	fma.rn.f32 	%f49, %f40, 0f32A57060, %f48;
	mov.b32 	%r54, %f45;
	shl.b32 	%r55, %r54, 23;
	mov.b32 	%f50, %r55;
	ex2.approx.ftz.f32 	%f51, %f49;
	mul.f32 	%f52, %f51, %f50;
	st.global.f32 	[%rd14+1024], %f52;
$L__BB11_15:
	add.s32 	%r56, %r19, 512;
	setp.ge.s32 	%p10, %r56, %r2;
	@%p10 bra 	$L__BB11_17;
	ld.global.f32 	%f53, [%rd13+1536];
	fma.rn.f32 	%f54, %f53, 0f3BBB989D, 0f3F000000;
	cvt.sat.f32.f32 	%f55, %f54;
	mov.f32 	%f56, 0f4B400001;
	mov.f32 	%f57, 0f437C0000;
	fma.rm.f32 	%f58, %f55, %f57, %f56;
	add.f32 	%f59, %f58, 0fCB40007F;
	neg.f32 	%f60, %f59;
	fma.rn.f32 	%f61, %f53, 0f3FB8AA3B, %f60;
	fma.rn.f32 	%f62, %f53, 0f32A57060, %f61;
	mov.b32 	%r57, %f58;
	shl.b32 	%r58, %r57, 23;
	mov.b32 	%f63, %r58;
	ex2.approx.ftz.f32 	%f64, %f62;
	mul.f32 	%f65, %f64, %f63;
	st.global.f32 	[%rd14+1536], %f65;
$L__BB11_17:
	add.s32 	%r59, %r19, 640;
	setp.ge.s32 	%p11, %r59, %r2;
	@%p11 bra 	$L__BB11_19;
	ld.global.f32 	%f66, [%rd13+2048];
	fma.rn.f32 	%f67, %f66, 0f3BBB989D, 0f3F000000;
	cvt.sat.f32.f32 	%f68, %f67;
	mov.f32 	%f69, 0f4B400001;
	mov.f32 	%f70, 0f437C0000;
	fma.rm.f32 	%f71, %f68, %f70, %f69;
	add.f32 	%f72, %f71, 0fCB40007F;
	neg.f32 	%f73, %f72;
	fma.rn.f32 	%f74, %f66, 0f3FB8AA3B, %f73;
	fma.rn.f32 	%f75, %f66, 0f32A57060, %f74;
	mov.b32 	%r60, %f71;
	shl.b32 	%r61, %r60, 23;
	mov.b32 	%f76, %r61;
	ex2.approx.ftz.f32 	%f77, %f75;
	mul.f32 	%f78, %f77, %f76;
	st.global.f32 	[%rd14+2048], %f78;
$L__BB11_19:
	add.s32 	%r62, %r19, 768;
	setp.ge.s32 	%p12, %r62, %r2;
	@%p12 bra 	$L__BB11_21;
	ld.global.f32 	%f79, [%rd13+2560];
	fma.rn.f32 	%f80, %f79, 0f3BBB989D, 0f3F000000;
	cvt.sat.f32.f32 	%f81, %f80;
	mov.f32 	%f82, 0f4B400001;
	mov.f32 	%f83, 0f437C0000;
	fma.rm.f32 	%f84, %f81, %f83, %f82;
	add.f32 	%f85, %f84, 0fCB40007F;
	neg.f32 	%f86, %f85;
	fma.rn.f32 	%f87, %f79, 0f3FB8AA3B, %f86;
	fma.rn.f32 	%f88, %f79, 0f32A57060, %f87;
	mov.b32 	%r63, %f84;
	shl.b32 	%r64, %r63, 23;
	mov.b32 	%f89, %r64;
	ex2.approx.ftz.f32 	%f90, %f88;
	mul.f32 	%f91, %f90, %f89;
	st.global.f32 	[%rd14+2560], %f91;
$L__BB11_21:
	add.s32 	%r65, %r19, 896;
	setp.ge.s32 	%p13, %r65, %r2;
	@%p13 bra 	$L__BB11_23;
	ld.global.f32 	%f92, [%rd13+3072];
	fma.rn.f32 	%f93, %f92, 0f3BBB989D, 0f3F000000;
	cvt.sat.f32.f32 	%f94, %f93;
	mov.f32 	%f95, 0f4B400001;
	mov.f32 	%f96, 0f437C0000;
	fma.rm.f32 	%f97, %f94, %f96, %f95;
	add.f32 	%f98, %f97, 0fCB40007F;
	neg.f32 	%f99, %f98;
	fma.rn.f32 	%f100, %f92, 0f3FB8AA3B, %f99;
	fma.rn.f32 	%f101, %f92, 0f32A57060, %f100;
	mov.b32 	%r66, %f97;
	shl.b32 	%r67, %r66, 23;
	mov.b32 	%f102, %r67;
	ex2.approx.ftz.f32 	%f103, %f101;
	mul.f32 	%f104, %f103, %f102;
	st.global.f32 	[%rd14+3072], %f104;
$L__BB11_23:
	add.s32 	%r127, %r127, 8;
	setp.eq.s32 	%p14, %r127, %r131;
	@%p14 bra 	$L__BB11_24;
	bra.uni 	$L__BB11_7;
$L__BB11_24:
	setp.eq.s32 	%p15, %r8, 0;
	@%p15 bra 	$L__BB11_57;
	and.b32  	%r28, %r40, 3;
	setp.lt.u32 	%p16, %r8, 4;
	@%p16 bra 	$L__BB11_35;
	shl.b32 	%r68, %r131, 7;
	add.s32 	%r29, %r68, %r4;
	setp.ge.s32 	%p17, %r29, %r2;
	@%p17 bra 	$L__BB11_28;
	mul.wide.s32 	%rd31, %r29, 4;
	add.s64 	%rd32, %rd7, %rd31;
	ld.global.f32 	%f105, [%rd32];
	fma.rn.f32 	%f106, %f105, 0f3BBB989D, 0f3F000000;
	cvt.sat.f32.f32 	%f107, %f106;
	mov.f32 	%f108, 0f4B400001;
	mov.f32 	%f109, 0f437C0000;
	fma.rm.f32 	%f110, %f107, %f109, %f108;
	add.f32 	%f111, %f110, 0fCB40007F;
	neg.f32 	%f112, %f111;
	fma.rn.f32 	%f113, %f105, 0f3FB8AA3B, %f112;
	fma.rn.f32 	%f114, %f105, 0f32A57060, %f113;
	mov.b32 	%r69, %f110;
	shl.b32 	%r70, %r69, 23;
	mov.b32 	%f115, %r70;
	ex2.approx.ftz.f32 	%f116, %f114;
	mul.f32 	%f117, %f116, %f115;
	add.s64 	%rd33, %rd8, %rd31;
	st.global.f32 	[%rd33], %f117;
$L__BB11_28:
	add.s32 	%r30, %r29, 128;
	setp.ge.s32 	%p18, %r30, %r2;
	@%p18 bra 	$L__BB11_30;
	mul.wide.s32 	%rd34, %r30, 4;
	add.s64 	%rd35, %rd7, %rd34;
	ld.global.f32 	%f118, [%rd35];
	fma.rn.f32 	%f119, %f118, 0f3BBB989D, 0f3F000000;
	cvt.sat.f32.f32 	%f120, %f119;
	mov.f32 	%f121, 0f4B400001;
	mov.f32 	%f122, 0f437C0000;
	fma.rm.f32 	%f123, %f120, %f122, %f121;
	add.f32 	%f124, %f123, 0fCB40007F;
	neg.f32 	%f125, %f124;
	fma.rn.f32 	%f126, %f118, 0f3FB8AA3B, %f125;
	fma.rn.f32 	%f127, %f118, 0f32A57060, %f126;
	mov.b32 	%r71, %f123;
	shl.b32 	%r72, %r71, 23;
	mov.b32 	%f128, %r72;
	ex2.approx.ftz.f32 	%f129, %f127;
	mul.f32 	%f130, %f129, %f128;
	add.s64 	%rd36, %rd8, %rd34;
	st.global.f32 	[%rd36], %f130;
$L__BB11_30:
	add.s32 	%r31, %r29, 256;
	setp.ge.s32 	%p19, %r31, %r2;
	@%p19 bra 	$L__BB11_32;
	mul.wide.s32 	%rd37, %r31, 4;
	add.s64 	%rd38, %rd7, %rd37;
	ld.global.f32 	%f131, [%rd38];
	fma.rn.f32 	%f132, %f131, 0f3BBB989D, 0f3F000000;
	cvt.sat.f32.f32 	%f133, %f132;
	mov.f32 	%f134, 0f4B400001;
	mov.f32 	%f135, 0f437C0000;
	fma.rm.f32 	%f136, %f133, %f135, %f134;
	add.f32 	%f137, %f136, 0fCB40007F;
	neg.f32 	%f138, %f137;
	fma.rn.f32 	%f139, %f131, 0f3FB8AA3B, %f138;
	fma.rn.f32 	%f140, %f131, 0f32A57060, %f139;
	mov.b32 	%r73, %f136;
	shl.b32 	%r74, %r73, 23;
	mov.b32 	%f141, %r74;
	ex2.approx.ftz.f32 	%f142, %f140;
	mul.f32 	%f143, %f142, %f141;
	add.s64 	%rd39, %rd8, %rd37;
	st.global.f32 	[%rd39], %f143;
$L__BB11_32:
	add.s32 	%r32, %r29, 384;
	setp.ge.s32 	%p20, %r32, %r2;
	@%p20 bra 	$L__BB11_34;
	mul.wide.s32 	%rd40, %r32, 4;
	add.s64 	%rd41, %rd7, %rd40;
	ld.global.f32 	%f144, [%rd41];
	fma.rn.f32 	%f145, %f144, 0f3BBB989D, 0f3F000000;
	cvt.sat.f32.f32 	%f146, %f145;
	mov.f32 	%f147, 0f4B400001;
	mov.f32 	%f148, 0f437C0000;
	fma.rm.f32 	%f149, %f146, %f148, %f147;
	add.f32 	%f150, %f149, 0fCB40007F;
	neg.f32 	%f151, %f150;
	fma.rn.f32 	%f152, %f144, 0f3FB8AA3B, %f151;
	fma.rn.f32 	%f153, %f144, 0f32A57060, %f152;
	mov.b32 	%r75, %f149;
	shl.b32 	%r76, %r75, 23;
	mov.b32 	%f154, %r76;
	ex2.approx.ftz.f32 	%f155, %f153;
	mul.f32 	%f156, %f155, %f154;
	add.s64 	%rd42, %rd8, %rd40;
	st.global.f32 	[%rd42], %f156;
$L__BB11_34:
	add.s32 	%r131, %r131, 4;
$L__BB11_35:
	setp.eq.s32 	%p21, %r28, 0;
	@%p21 bra 	$L__BB11_57;
	setp.eq.s32 	%p22, %r28, 1;
	@%p22 bra 	$L__BB11_42;
	shl.b32 	%r77, %r131, 7;
	add.s32 	%r35, %r77, %r4;
	setp.ge.s32 	%p23, %r35, %r2;
	@%p23 bra 	$L__BB11_39;
	mul.wide.s32 	%rd43, %r35, 4;
	add.s64 	%rd44, %rd7, %rd43;
	ld.global.f32 	%f157, [%rd44];
	fma.rn.f32 	%f158, %f157, 0f3BBB989D, 0f3F000000;
	cvt.sat.f32.f32 	%f159, %f158;
	mov.f32 	%f160, 0f4B400001;
	mov.f32 	%f161, 0f437C0000;
	fma.rm.f32 	%f162, %f159, %f161, %f160;
	add.f32 	%f163, %f162, 0fCB40007F;
	neg.f32 	%f164, %f163;
	fma.rn.f32 	%f165, %f157, 0f3FB8AA3B, %f164;
	fma.rn.f32 	%f166, %f157, 0f32A57060, %f165;
	mov.b32 	%r78, %f162;
	shl.b32 	%r79, %r78, 23;
	mov.b32 	%f167, %r79;
	ex2.approx.ftz.f32 	%f168, %f166;
	mul.f32 	%f169, %f168, %f167;
	add.s64 	%rd45, %rd8, %rd43;
	st.global.f32 	[%rd45], %f169;
$L__BB11_39:
	add.s32 	%r36, %r35, 128;
	setp.ge.s32 	%p24, %r36, %r2;
	@%p24 bra 	$L__BB11_41;
	mul.wide.s32 	%rd46, %r36, 4;
	add.s64 	%rd47, %rd7, %rd46;
	ld.global.f32 	%f170, [%rd47];
	fma.rn.f32 	%f171, %f170, 0f3BBB989D, 0f3F000000;
	cvt.sat.f32.f32 	%f172, %f171;
	mov.f32 	%f173, 0f4B400001;
	mov.f32 	%f174, 0f437C0000;
	fma.rm.f32 	%f175, %f172, %f174, %f173;
	add.f32 	%f176, %f175, 0fCB40007F;
	neg.f32 	%f177, %f176;
	fma.rn.f32 	%f178, %f170, 0f3FB8AA3B, %f177;
	fma.rn.f32 	%f179, %f170, 0f32A57060, %f178;
	mov.b32 	%r80, %f175;
	shl.b32 	%r81, %r80, 23;
	mov.b32 	%f180, %r81;
	ex2.approx.ftz.f32 	%f181, %f179;
	mul.f32 	%f182, %f181, %f180;
	add.s64 	%rd48, %rd8, %rd46;
	st.global.f32 	[%rd48], %f182;
$L__BB11_41:
	add.s32 	%r131, %r131, 2;
$L__BB11_42:
	and.b32  	%r82, %r40, 1;
	setp.eq.b32 	%p25, %r82, 1;
	not.pred 	%p26, %p25;
	@%p26 bra 	$L__BB11_57;
	shl.b32 	%r83, %r131, 7;
	add.s32 	%r39, %r83, %r4;
	setp.ge.s32 	%p27, %r39, %r2;
	@%p27 bra 	$L__BB11_57;
	mul.wide.s32 	%rd49, %r39, 4;
	add.s64 	%rd50, %rd7, %rd49;
	ld.global.f32 	%f183, [%rd50];
	fma.rn.f32 	%f184, %f183, 0f3BBB989D, 0f3F000000;
	cvt.sat.f32.f32 	%f185, %f184;
	mov.f32 	%f186, 0f4B400001;
	mov.f32 	%f187, 0f437C0000;
	fma.rm.f32 	%f188, %f185, %f187, %f186;
	add.f32 	%f189, %f188, 0fCB40007F;
	neg.f32 	%f190, %f189;
	fma.rn.f32 	%f191, %f183, 0f3FB8AA3B, %f190;
	fma.rn.f32 	%f192, %f183, 0f32A57060, %f191;
	mov.b32 	%r84, %f188;
	shl.b32 	%r85, %r84, 23;
	mov.b32 	%f193, %r85;
	ex2.approx.ftz.f32 	%f194, %f192;
	mul.f32 	%f195, %f194, %f193;
	add.s64 	%rd51, %rd8, %rd49;
	st.global.f32 	[%rd51], %f195;
	bra.uni 	$L__BB11_57;
$L__BB11_45:
	setp.lt.s32 	%p28, %r40, 1;
	@%p28 bra 	$L__BB11_57;
	and.b32  	%r10, %r40, 7;
	setp.lt.u32 	%p29, %r40, 8;
	mov.b32 	%r129, 0;
	@%p29 bra 	$L__BB11_49;
	and.b32  	%r129, %r40, 2147483640;
	neg.s32 	%r126, %r129;
	mul.wide.u32 	%rd52, %r4, 4;
	add.s64 	%rd69, %rd26, %rd52;
	add.s32 	%r125, %r4, 128;
$L__BB11_48:
	.pragma "nounroll";
	mul.wide.s32 	%rd53, %r125, 4;
	add.s64 	%rd54, %rd26, %rd53;
	add.s64 	%rd55, %rd2, %rd69;
	ld.global.f32 	%f196, [%rd55];
	fma.rn.f32 	%f197, %f196, 0f3BBB989D, 0f3F000000;
	cvt.sat.f32.f32 	%f198, %f197;
	mov.f32 	%f199, 0f4B400001;
	mov.f32 	%f200, 0f437C0000;
	fma.rm.f32 	%f201, %f198, %f200, %f199;
	add.f32 	%f202, %f201, 0fCB40007F;
	neg.f32 	%f203, %f202;
	fma.rn.f32 	%f204, %f196, 0f3FB8AA3B, %f203;
	fma.rn.f32 	%f205, %f196, 0f32A57060, %f204;
	mov.b32 	%r87, %f201;
	shl.b32 	%r88, %r87, 23;
	mov.b32 	%f206, %r88;
	ex2.approx.ftz.f32 	%f207, %f205;
	mul.f32 	%f208, %f207, %f206;
	add.s64 	%rd56, %rd1, %rd69;
	st.global.f32 	[%rd56], %f208;
	add.s64 	%rd57, %rd2, %rd54;
	ld.global.f32 	%f209, [%rd57];
	fma.rn.f32 	%f210, %f209, 0f3BBB989D, 0f3F000000;
	cvt.sat.f32.f32 	%f211, %f210;
	fma.rm.f32 	%f212, %f211, %f200, %f199;
	add.f32 	%f213, %f212, 0fCB40007F;
	neg.f32 	%f214, %f213;
	fma.rn.f32 	%f215, %f209, 0f3FB8AA3B, %f214;
	fma.rn.f32 	%f216, %f209, 0f32A57060, %f215;
	mov.b32 	%r89, %f212;
	shl.b32 	%r90, %r89, 23;
	mov.b32 	%f217, %r90;
	ex2.approx.ftz.f32 	%f218, %f216;
	mul.f32 	%f219, %f218, %f217;
	add.s64 	%rd58, %rd1, %rd54;
	st.global.f32 	[%rd58], %f219;
	ld.global.f32 	%f220, [%rd57+512];
	fma.rn.f32 	%f221, %f220, 0f3BBB989D, 0f3F000000;
	cvt.sat.f32.f32 	%f222, %f221;
	fma.rm.f32 	%f223, %f222, %f200, %f199;
	add.f32 	%f224, %f223, 0fCB40007F;
	neg.f32 	%f225, %f224;
	fma.rn.f32 	%f226, %f220, 0f3FB8AA3B, %f225;
	fma.rn.f32 	%f227, %f220, 0f32A57060, %f226;
	mov.b32 	%r91, %f223;
	shl.b32 	%r92, %r91, 23;
	mov.b32 	%f228, %r92;
	ex2.approx.ftz.f32 	%f229, %f227;
	mul.f32 	%f230, %f229, %f228;
	st.global.f32 	[%rd58+512], %f230;
	ld.global.f32 	%f231, [%rd57+1024];
	fma.rn.f32 	%f232, %f231, 0f3BBB989D, 0f3F000000;
	cvt.sat.f32.f32 	%f233, %f232;
	fma.rm.f32 	%f234, %f233, %f200, %f199;
	add.f32 	%f235, %f234, 0fCB40007F;
	neg.f32 	%f236, %f235;
	fma.rn.f32 	%f237, %f231, 0f3FB8AA3B, %f236;
	fma.rn.f32 	%f238, %f231, 0f32A57060, %f237;
	mov.b32 	%r93, %f234;
	shl.b32 	%r94, %r93, 23;
	mov.b32 	%f239, %r94;
	ex2.approx.ftz.f32 	%f240, %f238;
	mul.f32 	%f241, %f240, %f239;
	st.global.f32 	[%rd58+1024], %f241;
	ld.global.f32 	%f242, [%rd57+1536];
	fma.rn.f32 	%f243, %f242, 0f3BBB989D, 0f3F000000;
	cvt.sat.f32.f32 	%f244, %f243;
	fma.rm.f32 	%f245, %f244, %f200, %f199;
	add.f32 	%f246, %f245, 0fCB40007F;
	neg.f32 	%f247, %f246;
	fma.rn.f32 	%f248, %f242, 0f3FB8AA3B, %f247;
	fma.rn.f32 	%f249, %f242, 0f32A57060, %f248;
	mov.b32 	%r95, %f245;
	shl.b32 	%r96, %r95, 23;
	mov.b32 	%f250, %r96;
	ex2.approx.ftz.f32 	%f251, %f249;
	mul.f32 	%f252, %f251, %f250;
	st.global.f32 	[%rd58+1536], %f252;
	ld.global.f32 	%f253, [%rd57+2048];
	fma.rn.f32 	%f254, %f253, 0f3BBB989D, 0f3F000000;
	cvt.sat.f32.f32 	%f255, %f254;
	fma.rm.f32 	%f256, %f255, %f200, %f199;
	add.f32 	%f257, %f256, 0fCB40007F;
	neg.f32 	%f258, %f257;
	fma.rn.f32 	%f259, %f253, 0f3FB8AA3B, %f258;
	fma.rn.f32 	%f260, %f253, 0f32A57060, %f259;
	mov.b32 	%r97, %f256;
	shl.b32 	%r98, %r97, 23;
	mov.b32 	%f261, %r98;
	ex2.approx.ftz.f32 	%f262, %f260;
	mul.f32 	%f263, %f262, %f261;
	st.global.f32 	[%rd58+2048], %f263;
	ld.global.f32 	%f264, [%rd57+2560];
	fma.rn.f32 	%f265, %f264, 0f3BBB989D, 0f3F000000;
	cvt.sat.f32.f32 	%f266, %f265;
	fma.rm.f32 	%f267, %f266, %f200, %f199;
	add.f32 	%f268, %f267, 0fCB40007F;
	neg.f32 	%f269, %f268;
	fma.rn.f32 	%f270, %f264, 0f3FB8AA3B, %f269;
	fma.rn.f32 	%f271, %f264, 0f32A57060, %f270;
	mov.b32 	%r99, %f267;
	shl.b32 	%r100, %r99, 23;
	mov.b32 	%f272, %r100;
	ex2.approx.ftz.f32 	%f273, %f271;
	mul.f32 	%f274, %f273, %f272;
	st.global.f32 	[%rd58+2560], %f274;
	ld.global.f32 	%f275, [%rd57+3072];
	fma.rn.f32 	%f276, %f275, 0f3BBB989D, 0f3F000000;
	cvt.sat.f32.f32 	%f277, %f276;
	fma.rm.f32 	%f278, %f277, %f200, %f199;
	add.f32 	%f279, %f278, 0fCB40007F;
	neg.f32 	%f280, %f279;
	fma.rn.f32 	%f281, %f275, 0f3FB8AA3B, %f280;
	fma.rn.f32 	%f282, %f275, 0f32A57060, %f281;
	mov.b32 	%r101, %f278;
	shl.b32 	%r102, %r101, 23;
	mov.b32 	%f283, %r102;
	ex2.approx.ftz.f32 	%f284, %f282;
	mul.f32 	%f285, %f284, %f283;
	st.global.f32 	[%rd58+3072], %f285;
	add.s32 	%r126, %r126, 8;
	add.s64 	%rd69, %rd69, 4096;
	add.s32 	%r125, %r125, 1024;
	setp.eq.s32 	%p30, %r126, 0;
	@%p30 bra 	$L__BB11_49;
	bra.uni 	$L__BB11_48;
$L__BB11_49:
	setp.eq.s32 	%p31, %r10, 0;
	@%p31 bra 	$L__BB11_57;
	and.b32  	%r22, %r40, 3;
	setp.lt.u32 	%p32, %r10, 4;
	@%p32 bra 	$L__BB11_52;
	shl.b32 	%r103, %r129, 7;
	add.s32 	%r104, %r103, %r4;
	mul.wide.s32 	%rd59, %r104, 4;
	add.s64 	%rd60, %rd7, %rd59;
	ld.global.f32 	%f286, [%rd60];
	fma.rn.f32 	%f287, %f286, 0f3BBB989D, 0f3F000000;
	cvt.sat.f32.f32 	%f288, %f287;
	mov.f32 	%f289, 0f4B400001;
	mov.f32 	%f290, 0f437C0000;
	fma.rm.f32 	%f291, %f288, %f290, %f289;
	add.f32 	%f292, %f291, 0fCB40007F;
	neg.f32 	%f293, %f292;
	fma.rn.f32 	%f294, %f286, 0f3FB8AA3B, %f293;
	fma.rn.f32 	%f295, %f286, 0f32A57060, %f294;
	mov.b32 	%r105, %f291;
	shl.b32 	%r106, %r105, 23;
	mov.b32 	%f296, %r106;
	ex2.approx.ftz.f32 	%f297, %f295;
	mul.f32 	%f298, %f297, %f296;
	add.s64 	%rd61, %rd8, %rd59;
	st.global.f32 	[%rd61], %f298;
	ld.global.f32 	%f299, [%rd60+512];
	fma.rn.f32 	%f300, %f299, 0f3BBB989D, 0f3F000000;
	cvt.sat.f32.f32 	%f301, %f300;
	fma.rm.f32 	%f302, %f301, %f290, %f289;
	add.f32 	%f303, %f302, 0fCB40007F;
	neg.f32 	%f304, %f303;
	fma.rn.f32 	%f305, %f299, 0f3FB8AA3B, %f304;
	fma.rn.f32 	%f306, %f299, 0f32A57060, %f305;
	mov.b32 	%r107, %f302;
	shl.b32 	%r108, %r107, 23;
	mov.b32 	%f307, %r108;
	ex2.approx.ftz.f32 	%f308, %f306;
	mul.f32 	%f309, %f308, %f307;
	st.global.f32 	[%rd61+512], %f309;
	ld.global.f32 	%f310, [%rd60+1024];
	fma.rn.f32 	%f311, %f310, 0f3BBB989D, 0f3F000000;
	cvt.sat.f32.f32 	%f312, %f311;
	fma.rm.f32 	%f313, %f312, %f290, %f289;
	add.f32 	%f314, %f313, 0fCB40007F;
	neg.f32 	%f315, %f314;
	fma.rn.f32 	%f316, %f310, 0f3FB8AA3B, %f315;
	fma.rn.f32 	%f317, %f310, 0f32A57060, %f316;
	mov.b32 	%r109, %f313;
	shl.b32 	%r110, %r109, 23;
	mov.b32 	%f318, %r110;
	ex2.approx.ftz.f32 	%f319, %f317;
	mul.f32 	%f320, %f319, %f318;
	st.global.f32 	[%rd61+1024], %f320;
	ld.global.f32 	%f321, [%rd60+1536];
	fma.rn.f32 	%f322, %f321, 0f3BBB989D, 0f3F000000;
	cvt.sat.f32.f32 	%f323, %f322;
	fma.rm.f32 	%f324, %f323, %f290, %f289;
	add.f32 	%f325, %f324, 0fCB40007F;
	neg.f32 	%f326, %f325;
	fma.rn.f32 	%f327, %f321, 0f3FB8AA3B, %f326;
	fma.rn.f32 	%f328, %f321, 0f32A57060, %f327;
	mov.b32 	%r111, %f324;
	shl.b32 	%r112, %r111, 23;
	mov.b32 	%f329, %r112;
	ex2.approx.ftz.f32 	%f330, %f328;
	mul.f32 	%f331, %f330, %f329;
	st.global.f32 	[%rd61+1536], %f331;
	add.s32 	%r129, %r129, 4;
$L__BB11_52:
	setp.eq.s32 	%p33, %r22, 0;
	@%p33 bra 	$L__BB11_57;
	setp.eq.s32 	%p34, %r22, 1;
	@%p34 bra 	$L__BB11_55;
	shl.b32 	%r113, %r129, 7;
	add.s32 	%r114, %r113, %r4;
	mul.wide.s32 	%rd62, %r114, 4;
	add.s64 	%rd63, %rd7, %rd62;
	ld.global.f32 	%f332, [%rd63];
	fma.rn.f32 	%f333, %f332, 0f3BBB989D, 0f3F000000;
	cvt.sat.f32.f32 	%f334, %f333;
	mov.f32 	%f335, 0f4B400001;
	mov.f32 	%f336, 0f437C0000;
	fma.rm.f32 	%f337, %f334, %f336, %f335;
	add.f32 	%f338, %f337, 0fCB40007F;
	neg.f32 	%f339, %f338;
	fma.rn.f32 	%f340, %f332, 0f3FB8AA3B, %f339;
	fma.rn.f32 	%f341, %f332, 0f32A57060, %f340;
	mov.b32 	%r115, %f337;
	shl.b32 	%r116, %r115, 23;
	mov.b32 	%f342, %r116;
	ex2.approx.ftz.f32 	%f343, %f341;
	mul.f32 	%f344, %f343, %f342;
	add.s64 	%rd64, %rd8, %rd62;
	st.global.f32 	[%rd64], %f344;
	ld.global.f32 	%f345, [%rd63+512];
	fma.rn.f32 	%f346, %f345, 0f3BBB989D, 0f3F000000;
	cvt.sat.f32.f32 	%f347, %f346;
	fma.rm.f32 	%f348, %f347, %f336, %f335;
	add.f32 	%f349, %f348, 0fCB40007F;
	neg.f32 	%f350, %f349;
	fma.rn.f32 	%f351, %f345, 0f3FB8AA3B, %f350;
	fma.rn.f32 	%f352, %f345, 0f32A57060, %f351;
	mov.b32 	%r117, %f348;
	shl.b32 	%r118, %r117, 23;
	mov.b32 	%f353, %r118;
	ex2.approx.ftz.f32 	%f354, %f352;
	mul.f32 	%f355, %f354, %f353;
	st.global.f32 	[%rd64+512], %f355;
	add.s32 	%r129, %r129, 2;
$L__BB11_55:
	and.b32  	%r119, %r40, 1;
	setp.eq.b32 	%p35, %r119, 1;
	not.pred 	%p36, %p35;
	@%p36 bra 	$L__BB11_57;
	shl.b32 	%r120, %r129, 7;
	add.s32 	%r121, %r120, %r4;
	mul.wide.s32 	%rd65, %r121, 4;
	add.s64 	%rd66, %rd7, %rd65;
	ld.global.f32 	%f356, [%rd66];
	fma.rn.f32 	%f357, %f356, 0f3BBB989D, 0f3F000000;
	cvt.sat.f32.f32 	%f358, %f357;
	mov.f32 	%f359, 0f4B400001;
	mov.f32 	%f360, 0f437C0000;
	fma.rm.f32 	%f361, %f358, %f360, %f359;
	add.f32 	%f362, %f361, 0fCB40007F;
	neg.f32 	%f363, %f362;
	fma.rn.f32 	%f364, %f356, 0f3FB8AA3B, %f363;
	fma.rn.f32 	%f365, %f356, 0f32A57060, %f364;
	mov.b32 	%r122, %f361;
	shl.b32 	%r123, %r122, 23;
	mov.b32 	%f366, %r123;
	ex2.approx.ftz.f32 	%f367, %f365;
	mul.f32 	%f368, %f367, %f366;
	add.s64 	%rd67, %rd8, %rd65;
	st.global.f32 	[%rd67], %f368;
$L__BB11_57:
	ret;

}
	// .globl	_ZN3cub18CUB_300001_SM_10006detail9transform16transform_kernelINS2_10policy_hubILb1EN4cuda3std3__45tupleIJN6thrust24THRUST_300001_SM_1000_NS10device_ptrIfEEEEEE10policy1000Ei10div_scalarSC_JPfEEEvT0_iT1_T2_DpNS2_10kernel_argIT3_EE
.visible .entry _ZN3cub18CUB_300001_SM_10006detail9transform16transform_kernelINS2_10policy_hubILb1EN4cuda3std3__45tupleIJN6thrust24THRUST_300001_SM_1000_NS10device_ptrIfEEEEEE10policy1000Ei10div_scalarSC_JPfEEEvT0_iT1_T2_DpNS2_10kernel_argIT3_EE(
	.param .u32 _ZN3cub18CUB_300001_SM_10006detail9transform16transform_kernelINS2_10policy_hubILb1EN4cuda3std3__45tupleIJN6thrust24THRUST_300001_SM_1000_NS10device_ptrIfEEEEEE10policy1000Ei10div_scalarSC_JPfEEEvT0_iT1_T2_DpNS2_10kernel_argIT3_EE_param_0,
	.param .u32 _ZN3cub18CUB_300001_SM_10006detail9transform16transform_kernelINS2_10policy_hubILb1EN4cuda3std3__45tupleIJN6thrust24THRUST_300001_SM_1000_NS10device_ptrIfEEEEEE10policy1000Ei10div_scalarSC_JPfEEEvT0_iT1_T2_DpNS2_10kernel_argIT3_EE_param_1,
	.param .align 4 .b8 _ZN3cub18CUB_300001_SM_10006detail9transform16transform_kernelINS2_10policy_hubILb1EN4cuda3std3__45tupleIJN6thrust24THRUST_300001_SM_1000_NS10device_ptrIfEEEEEE10policy1000Ei10div_scalarSC_JPfEEEvT0_iT1_T2_DpNS2_10kernel_argIT3_EE_param_2[4],
	.param .align 8 .b8 _ZN3cub18CUB_300001_SM_10006detail9transform16transform_kernelINS2_10policy_hubILb1EN4cuda3std3__45tupleIJN6thrust24THRUST_300001_SM_1000_NS10device_ptrIfEEEEEE10policy1000Ei10div_scalarSC_JPfEEEvT0_iT1_T2_DpNS2_10kernel_argIT3_EE_param_3[8],
	.param .align 8 .b8 _ZN3cub18CUB_300001_SM_10006detail9transform16transform_kernelINS2_10policy_hubILb1EN4cuda3std3__45tupleIJN6thrust24THRUST_300001_SM_1000_NS10device_ptrIfEEEEEE10policy1000Ei10div_scalarSC_JPfEEEvT0_iT1_T2_DpNS2_10kernel_argIT3_EE_param_4[16]
)
.maxntid 128
{
	.reg .pred 	%p<37>;
	.reg .b32 	%r<77>;
	.reg .b32 	%f<63>;
	.reg .b64 	%rd<64>;

	ld.param.f32 	%f2, [_ZN3cub18CUB_300001_SM_10006detail9transform16transform_kernelINS2_10policy_hubILb1EN4cuda3std3__45tupleIJN6thrust24THRUST_300001_SM_1000_NS10device_ptrIfEEEEEE10policy1000Ei10div_scalarSC_JPfEEEvT0_iT1_T2_DpNS2_10kernel_argIT3_EE_param_2];
	ld.param.u32 	%r43, [_ZN3cub18CUB_300001_SM_10006detail9transform16transform_kernelINS2_10policy_hubILb1EN4cuda3std3__45tupleIJN6thrust24THRUST_300001_SM_1000_NS10device_ptrIfEEEEEE10policy1000Ei10div_scalarSC_JPfEEEvT0_iT1_T2_DpNS2_10kernel_argIT3_EE_param_0];
	ld.param.u64 	%rd14, [_ZN3cub18CUB_300001_SM_10006detail9transform16transform_kernelINS2_10policy_hubILb1EN4cuda3std3__45tupleIJN6thrust24THRUST_300001_SM_1000_NS10device_ptrIfEEEEEE10policy1000Ei10div_scalarSC_JPfEEEvT0_iT1_T2_DpNS2_10kernel_argIT3_EE_param_4];
	ld.param.u64 	%rd15, [_ZN3cub18CUB_300001_SM_10006detail9transform16transform_kernelINS2_10policy_hubILb1EN4cuda3std3__45tupleIJN6thrust24THRUST_300001_SM_1000_NS10device_ptrIfEEEEEE10policy1000Ei10div_scalarSC_JPfEEEvT0_iT1_T2_DpNS2_10kernel_argIT3_EE_param_3];
	ld.param.u32 	%r42, [_ZN3cub18CUB_300001_SM_10006detail9transform16transform_kernelINS2_10policy_hubILb1EN4cuda3std3__45tupleIJN6thrust24THRUST_300001_SM_1000_NS10device_ptrIfEEEEEE10policy1000Ei10div_scalarSC_JPfEEEvT0_iT1_T2_DpNS2_10kernel_argIT3_EE_param_1];
	cvta.to.global.u64 	%rd1, %rd15;
	cvta.to.global.u64 	%rd2, %rd14;
	shl.b32 	%r1, %r42, 7;
	mov.u32 	%r44, %ctaid.x;
	mul.lo.s32 	%r2, %r1, %r44;
	sub.s32 	%r3, %r43, %r2;
	min.s32 	%r4, %r1, %r3;
	shl.b32 	%r5, %r4, 2;
	mov.u32 	%r6, %tid.x;
	shl.b32 	%r67, %r6, 7;
	setp.ge.s32 	%p1, %r67, %r5;
	@%p1 bra 	$L__BB12_3;
	mul.wide.u32 	%rd16, %r6, 128;
	add.s64 	%rd17, %rd2, %rd16;
	mul.wide.s32 	%rd18, %r2, 4;
	add.s64 	%rd62, %rd17, %rd18;
$L__BB12_2:
	.pragma "nounroll";
	// begin inline asm
	prefetch.global.L2 [%rd62];
	// end inline asm
	add.s32 	%r67, %r67, 16384;
	add.s64 	%rd62, %rd62, 16384;
	setp.lt.s32 	%p2, %r67, %r5;
	@%p2 bra 	$L__BB12_2;
$L__BB12_3:
	mul.wide.s32 	%rd20, %r2, 4;
	add.s64 	%rd6, %rd2, %rd20;
	add.s64 	%rd7, %rd1, %rd20;
	setp.gt.s32 	%p3, %r1, %r3;
	@%p3 bra 	$L__BB12_16;
	setp.lt.s32 	%p4, %r42, 1;
	@%p4 bra 	$L__BB12_57;
	and.b32  	%r10, %r42, 7;
	setp.lt.u32 	%p5, %r42, 8;
	mov.b32 	%r74, 0;
	@%p5 bra 	$L__BB12_8;
	and.b32  	%r74, %r42, 2147483640;
	neg.s32 	%r69, %r74;
	mul.wide.u32 	%rd21, %r6, 4;
	add.s64 	%rd63, %rd20, %rd21;
	add.s32 	%r68, %r6, 128;
$L__BB12_7:
	.pragma "nounroll";
	mul.wide.s32 	%rd22, %r68, 4;
	add.s64 	%rd23, %rd20, %rd22;
	add.s64 	%rd24, %rd2, %rd63;
	ld.global.f32 	%f3, [%rd24];
	div.rn.f32 	%f4, %f3, %f2;
	add.s64 	%rd25, %rd1, %rd63;
	st.global.f32 	[%rd25], %f4;
	add.s64 	%rd26, %rd2, %rd23;
	ld.global.f32 	%f5, [%rd26];
	div.rn.f32 	%f6, %f5, %f2;
	add.s64 	%rd27, %rd1, %rd23;
	st.global.f32 	[%rd27], %f6;
	ld.global.f32 	%f7, [%rd26+512];
	div.rn.f32 	%f8, %f7, %f2;
	st.global.f32 	[%rd27+512], %f8;
	ld.global.f32 	%f9, [%rd26+1024];
	div.rn.f32 	%f10, %f9, %f2;
	st.global.f32 	[%rd27+1024], %f10;
	ld.global.f32 	%f11, [%rd26+1536];
	div.rn.f32 	%f12, %f11, %f2;
	st.global.f32 	[%rd27+1536], %f12;
	ld.global.f32 	%f13, [%rd26+2048];
	div.rn.f32 	%f14, %f13, %f2;
	st.global.f32 	[%rd27+2048], %f14;
	ld.global.f32 	%f15, [%rd26+2560];
	div.rn.f32 	%f16, %f15, %f2;
	st.global.f32 	[%rd27+2560], %f16;
	ld.global.f32 	%f17, [%rd26+3072];
	div.rn.f32 	%f18, %f17, %f2;
	st.global.f32 	[%rd27+3072], %f18;
	add.s32 	%r69, %r69, 8;
	add.s64 	%rd63, %rd63, 4096;
	add.s32 	%r68, %r68, 1024;
	setp.eq.s32 	%p6, %r69, 0;
	@%p6 bra 	$L__BB12_8;
	bra.uni 	$L__BB12_7;
$L__BB12_8:
	setp.eq.s32 	%p7, %r10, 0;
	@%p7 bra 	$L__BB12_57;
	and.b32  	%r37, %r42, 3;
	setp.lt.u32 	%p8, %r10, 4;
	@%p8 bra 	$L__BB12_11;
	shl.b32 	%r46, %r74, 7;
	add.s32 	%r47, %r46, %r6;
	mul.wide.s32 	%rd28, %r47, 4;
	add.s64 	%rd29, %rd6, %rd28;
	ld.global.f32 	%f19, [%rd29];
	div.rn.f32 	%f20, %f19, %f2;
	add.s64 	%rd30, %rd7, %rd28;
	st.global.f32 	[%rd30], %f20;
	ld.global.f32 	%f21, [%rd29+512];
	div.rn.f32 	%f22, %f21, %f2;
	st.global.f32 	[%rd30+512], %f22;
	ld.global.f32 	%f23, [%rd29+1024];
	div.rn.f32 	%f24, %f23, %f2;
	st.global.f32 	[%rd30+1024], %f24;
	ld.global.f32 	%f25, [%rd29+1536];
	div.rn.f32 	%f26, %f25, %f2;
	st.global.f32 	[%rd30+1536], %f26;
	add.s32 	%r74, %r74, 4;
$L__BB12_11:
	setp.eq.s32 	%p9, %r37, 0;
	@%p9 bra 	$L__BB12_57;
	setp.eq.s32 	%p10, %r37, 1;
	@%p10 bra 	$L__BB12_14;
	shl.b32 	%r48, %r74, 7;
	add.s32 	%r49, %r48, %r6;
	mul.wide.s32 	%rd31, %r49, 4;
	add.s64 	%rd32, %rd6, %rd31;
	ld.global.f32 	%f27, [%rd32];
	div.rn.f32 	%f28, %f27, %f2;
	add.s64 	%rd33, %rd7, %rd31;
	st.global.f32 	[%rd33], %f28;
	ld.global.f32 	%f29, [%rd32+512];
	div.rn.f32 	%f30, %f29, %f2;
	st.global.f32 	[%rd33+512], %f30;
	add.s32 	%r74, %r74, 2;
$L__BB12_14:
	and.b32  	%r50, %r42, 1;
	setp.eq.b32 	%p11, %r50, 1;
	not.pred 	%p12, %p11;
	@%p12 bra 	$L__BB12_57;
	shl.b32 	%r51, %r74, 7;
	add.s32 	%r52, %r51, %r6;
	mul.wide.s32 	%rd34, %r52, 4;
	add.s64 	%rd35, %rd6, %rd34;
	ld.global.f32 	%f31, [%rd35];
	div.rn.f32 	%f32, %f31, %f2;
	add.s64 	%rd36, %rd7, %rd34;
	st.global.f32 	[%rd36], %f32;
	bra.uni 	$L__BB12_57;
$L__BB12_16:
	setp.lt.s32 	%p13, %r42, 1;
	@%p13 bra 	$L__BB12_57;
	and.b32  	%r14, %r42, 7;
	setp.lt.u32 	%p14, %r42, 8;
	mov.b32 	%r71, 0;
	@%p14 bra 	$L__BB12_36;
	and.b32  	%r71, %r42, 2147483640;
	mov.b32 	%r70, 0;
$L__BB12_19:
	.pragma "nounroll";
	shl.b32 	%r55, %r70, 7;
	add.s32 	%r21, %r55, %r6;
	setp.ge.s32 	%p15, %r21, %r4;
	@%p15 bra 	$L__BB12_21;
	mul.wide.u32 	%rd37, %r21, 4;
	add.s64 	%rd38, %rd6, %rd37;
	ld.global.f32 	%f33, [%rd38];
	div.rn.f32 	%f34, %f33, %f2;
	add.s64 	%rd39, %rd7, %rd37;
	st.global.f32 	[%rd39], %f34;
$L__BB12_21:
	add.s32 	%r56, %r21, 128;
	setp.ge.s32 	%p16, %r56, %r4;
	mul.wide.s32 	%rd40, %r56, 4;
	add.s64 	%rd12, %rd6, %rd40;
	add.s64 	%rd13, %rd7, %rd40;
	@%p16 bra 	$L__BB12_23;
	ld.global.f32 	%f35, [%rd12];
	div.rn.f32 	%f36, %f35, %f2;
	st.global.f32 	[%rd13], %f36;
$L__BB12_23:
	add.s32 	%r57, %r21, 256;
	setp.ge.s32 	%p17, %r57, %r4;
	@%p17 bra 	$L__BB12_25;
	ld.global.f32 	%f37, [%rd12+512];
	div.rn.f32 	%f38, %f37, %f2;
	st.global.f32 	[%rd13+512], %f38;
$L__BB12_25:
	add.s32 	%r58, %r21, 384;
	setp.ge.s32 	%p18, %r58, %r4;
	@%p18 bra 	$L__BB12_27;
	ld.global.f32 	%f39, [%rd12+1024];
	div.rn.f32 	%f40, %f39, %f2;
	st.global.f32 	[%rd13+1024], %f40;
$L__BB12_27:
	add.s32 	%r59, %r21, 512;
	setp.ge.s32 	%p19, %r59, %r4;
	@%p19 bra 	$L__BB12_29;
	ld.global.f32 	%f41, [%rd12+1536];
	div.rn.f32 	%f42, %f41, %f2;
	st.global.f32 	[%rd13+1536], %f42;
$L__BB12_29:
	add.s32 	%r60, %r21, 640;
	setp.ge.s32 	%p20, %r60, %r4;
	@%p20 bra 	$L__BB12_31;
	ld.global.f32 	%f43, [%rd12+2048];
	div.rn.f32 	%f44, %f43, %f2;
	st.global.f32 	[%rd13+2048], %f44;
$L__BB12_31:
	add.s32 	%r61, %r21, 768;
	setp.ge.s32 	%p21, %r61, %r4;
	@%p21 bra 	$L__BB12_33;
	ld.global.f32 	%f45, [%rd12+2560];
	div.rn.f32 	%f46, %f45, %f2;
	st.global.f32 	[%rd13+2560], %f46;
$L__BB12_33:
	add.s32 	%r62, %r21, 896;
	setp.ge.s32 	%p22, %r62, %r4;
	@%p22 bra 	$L__BB12_35;
	ld.global.f32 	%f47, [%rd12+3072];
	div.rn.f32 	%f48, %f47, %f2;
	st.global.f32 	[%rd13+3072], %f48;
$L__BB12_35:
	add.s32 	%r70, %r70, 8;
	setp.ne.s32 	%p23, %r70, %r71;
	@%p23 bra 	$L__BB12_19;
$L__BB12_36:
	setp.eq.s32 	%p24, %r14, 0;
	@%p24 bra 	$L__BB12_57;
	and.b32  	%r24, %r42, 3;
	setp.lt.u32 	%p25, %r14, 4;
	@%p25 bra 	$L__BB12_47;
	shl.b32 	%r63, %r71, 7;
	add.s32 	%r25, %r63, %r6;
	setp.ge.s32 	%p26, %r25, %r4;
	@%p26 bra 	$L__BB12_40;
	mul.wide.s32 	%rd41, %r25, 4;
	add.s64 	%rd42, %rd6, %rd41;
	ld.global.f32 	%f49, [%rd42];
	div.rn.f32 	%f50, %f49, %f2;
	add.s64 	%rd43, %rd7, %rd41;
	st.global.f32 	[%rd43], %f50;
$L__BB12_40:
	add.s32 	%r26, %r25, 128;
	setp.ge.s32 	%p27, %r26, %r4;
	@%p27 bra 	$L__BB12_42;
	mul.wide.s32 	%rd44, %r26, 4;
	add.s64 	%rd45, %rd6, %rd44;
	ld.global.f32 	%f51, [%rd45];
	div.rn.f32 	%f52, %f51, %f2;
	add.s64 	%rd46, %rd7, %rd44;
	st.global.f32 	[%rd46], %f52;
$L__BB12_42:
	add.s32 	%r27, %r25, 256;
	setp.ge.s32 	%p28, %r27, %r4;
	@%p28 bra 	$L__BB12_44;
	mul.wide.s32 	%rd47, %r27, 4;
	add.s64 	%rd48, %rd6, %rd47;
	ld.global.f32 	%f53, [%rd48];
	div.rn.f32 	%f54, %f53, %f2;
	add.s64 	%rd49, %rd7, %rd47;
	st.global.f32 	[%rd49], %f54;
$L__BB12_44:
	add.s32 	%r28, %r25, 384;
	setp.ge.s32 	%p29, %r28, %r4;
	@%p29 bra 	$L__BB12_46;
	mul.wide.s32 	%rd50, %r28, 4;
	add.s64 	%rd51, %rd6, %rd50;
	ld.global.f32 	%f55, [%rd51];
	div.rn.f32 	%f56, %f55, %f2;
	add.s64 	%rd52, %rd7, %rd50;
	st.global.f32 	[%rd52], %f56;
$L__BB12_46:
	add.s32 	%r71, %r71, 4;
$L__BB12_47:
	setp.eq.s32 	%p30, %r24, 0;
	@%p30 bra 	$L__BB12_57;
	setp.eq.s32 	%p31, %r24, 1;
	@%p31 bra 	$L__BB12_54;
	shl.b32 	%r64, %r71, 7;
	add.s32 	%r31, %r64, %r6;
	setp.ge.s32 	%p32, %r31, %r4;
	@%p32 bra 	$L__BB12_51;
	mul.wide.s32 	%rd53, %r31, 4;
	add.s64 	%rd54, %rd6, %rd53;
	ld.global.f32 	%f57, [%rd54];
	div.rn.f32 	%f58, %f57, %f2;
	add.s64 	%rd55, %rd7, %rd53;
	st.global.f32 	[%rd55], %f58;
$L__BB12_51:
	add.s32 	%r32, %r31, 128;
	setp.ge.s32 	%p33, %r32, %r4;
	@%p33 bra 	$L__BB12_53;
	mul.wide.s32 	%rd56, %r32, 4;
	add.s64 	%rd57, %rd6, %rd56;
	ld.global.f32 	%f59, [%rd57];
	div.rn.f32 	%f60, %f59, %f2;
	add.s64 	%rd58, %rd7, %rd56;
	st.global.f32 	[%rd58], %f60;
$L__BB12_53:
	add.s32 	%r71, %r71, 2;
$L__BB12_54:
	and.b32  	%r65, %r42, 1;
	setp.eq.b32 	%p34, %r65, 1;
	not.pred 	%p35, %p34;
	@%p35 bra 	$L__BB12_57;
	shl.b32 	%r66, %r71, 7;
	add.s32 	%r35, %r66, %r6;
	setp.ge.s32 	%p36, %r35, %r4;
	@%p36 bra 	$L__BB12_57;
	mul.wide.s32 	%rd59, %r35, 4;
	add.s64 	%rd60, %rd6, %rd59;
	ld.global.f32 	%f61, [%rd60];
	div.rn.f32 	%f62, %f61, %f2;
	add.s64 	%rd61, %rd7, %rd59;
	st.global.f32 	[%rd61], %f62;
$L__BB12_57:
	ret;

}
	// .globl	_ZN3cub18CUB_300001_SM_10006detail9transform16transform_kernelINS2_10policy_hubILb1EN4cuda3std3__45tupleIJN6thrust24THRUST_300001_SM_1000_NS10device_ptrIfEEEEEE10policy1000El10div_scalarSC_JPfEEEvT0_iT1_T2_DpNS2_10kernel_argIT3_EE
.visible .entry _ZN3cub18CUB_300001_SM_10006detail9transform16transform_kernelINS2_10policy_hubILb1EN4cuda3std3__45tupleIJN6thrust24THRUST_300001_SM_1000_NS10device_ptrIfEEEEEE10policy1000El10div_scalarSC_JPfEEEvT0_iT1_T2_DpNS2_10kernel_argIT3_EE(
	.param .u64 _ZN3cub18CUB_300001_SM_10006detail9transform16transform_kernelINS2_10policy_hubILb1EN4cuda3std3__45tupleIJN6thrust24THRUST_300001_SM_1000_NS10device_ptrIfEEEEEE10policy1000El10div_scalarSC_JPfEEEvT0_iT1_T2_DpNS2_10kernel_argIT3_EE_param_0,
	.param .u32 _ZN3cub18CUB_300001_SM_10006detail9transform16transform_kernelINS2_10policy_hubILb1EN4cuda3std3__45tupleIJN6thrust24THRUST_300001_SM_1000_NS10device_ptrIfEEEEEE10policy1000El10div_scalarSC_JPfEEEvT0_iT1_T2_DpNS2_10kernel_argIT3_EE_param_1,
	.param .align 4 .b8 _ZN3cub18CUB_300001_SM_10006detail9transform16transform_kernelINS2_10policy_hubILb1EN4cuda3std3__45tupleIJN6thrust24THRUST_300001_SM_1000_NS10device_ptrIfEEEEEE10policy1000El10div_scalarSC_JPfEEEvT0_iT1_T2_DpNS2_10kernel_argIT3_EE_param_2[4],
	.param .align 8 .b8 _ZN3cub18CUB_300001_SM_10006detail9transform16transform_kernelINS2_10policy_hubILb1EN4cuda3std3__45tupleIJN6thrust24THRUST_300001_SM_1000_NS10device_ptrIfEEEEEE10policy1000El10div_scalarSC_JPfEEEvT0_iT1_T2_DpNS2_10kernel_argIT3_EE_param_3[8],
	.param .align 8 .b8 _ZN3cub18CUB_300001_SM_10006detail9transform16transform_kernelINS2_10policy_hubILb1EN4cuda3std3__45tupleIJN6thrust24THRUST_300001_SM_1000_NS10device_ptrIfEEEEEE10policy1000El10div_scalarSC_JPfEEEvT0_iT1_T2_DpNS2_10kernel_argIT3_EE_param_4[16]
)
.maxntid 128
{
	.reg .pred 	%p<37>;
	.reg .b32 	%r<74>;
	.reg .b32 	%f<63>;
	.reg .b64 	%rd<70>;

	ld.param.f32 	%f2, [_ZN3cub18CUB_300001_SM_10006detail9transform16transform_kernelINS2_10policy_hubILb1EN4cuda3std3__45tupleIJN6thrust24THRUST_300001_SM_1000_NS10device_ptrIfEEEEEE10policy1000El10div_scalarSC_JPfEEEvT0_iT1_T2_DpNS2_10kernel_argIT3_EE_param_2];
	ld.param.u64 	%rd15, [_ZN3cub18CUB_300001_SM_10006detail9transform16transform_kernelINS2_10policy_hubILb1EN4cuda3std3__45tupleIJN6thrust24THRUST_300001_SM_1000_NS10device_ptrIfEEEEEE10policy1000El10div_scalarSC_JPfEEEvT0_iT1_T2_DpNS2_10kernel_argIT3_EE_param_0];
	ld.param.u64 	%rd16, [_ZN3cub18CUB_300001_SM_10006detail9transform16transform_kernelINS2_10policy_hubILb1EN4cuda3std3__45tupleIJN6thrust24THRUST_300001_SM_1000_NS10device_ptrIfEEEEEE10policy1000El10div_scalarSC_JPfEEEvT0_iT1_T2_DpNS2_10kernel_argIT3_EE_param_4];
	ld.param.u64 	%rd17, [_ZN3cub18CUB_300001_SM_10006detail9transform16transform_kernelINS2_10policy_hubILb1EN4cuda3std3__45tupleIJN6thrust24THRUST_300001_SM_1000_NS10device_ptrIfEEEEEE10policy1000El10div_scalarSC_JPfEEEvT0_iT1_T2_DpNS2_10kernel_argIT3_EE_param_3];
	ld.param.u32 	%r40, [_ZN3cub18CUB_300001_SM_10006detail9transform16transform_kernelINS2_10policy_hubILb1EN4cuda3std3__45tupleIJN6thrust24THRUST_300001_SM_1000_NS10device_ptrIfEEEEEE10policy1000El10div_scalarSC_JPfEEEvT0_iT1_T2_DpNS2_10kernel_argIT3_EE_param_1];
	cvta.to.global.u64 	%rd1, %rd17;
	cvta.to.global.u64 	%rd2, %rd16;
	shl.b32 	%r1, %r40, 7;
	mov.u32 	%r41, %ctaid.x;
	cvt.u64.u32 	%rd18, %r41;
	cvt.s64.s32 	%rd19, %r1;
	mul.lo.s64 	%rd3, %rd19, %rd18;
	sub.s64 	%rd20, %rd15, %rd3;
	min.s64 	%rd21, %rd20, %rd19;
	cvt.u32.u64 	%r2, %rd21;
	shl.b32 	%r3, %r2, 2;
	mov.u32 	%r4, %tid.x;
	shl.b32 	%r64, %r4, 7;
	setp.ge.s32 	%p1, %r64, %r3;
	@%p1 bra 	$L__BB13_3;
	shl.b64 	%rd22, %rd3, 2;
	add.s64 	%rd23, %rd2, %rd22;
	mul.wide.u32 	%rd24, %r4, 128;
	add.s64 	%rd68, %rd23, %rd24;
$L__BB13_2:
	.pragma "nounroll";
	// begin inline asm
	prefetch.global.L2 [%rd68];
	// end inline asm
	add.s32 	%r64, %r64, 16384;
	add.s64 	%rd68, %rd68, 16384;
	setp.lt.s32 	%p2, %r64, %r3;
	@%p2 bra 	$L__BB13_2;
$L__BB13_3:
	shl.b64 	%rd26, %rd3, 2;
	add.s64 	%rd7, %rd2, %rd26;
	add.s64 	%rd8, %rd1, %rd26;
	setp.eq.s32 	%p3, %r1, %r2;
	@%p3 bra 	$L__BB13_45;
	setp.lt.s32 	%p4, %r40, 1;
	@%p4 bra 	$L__BB13_57;
	and.b32  	%r8, %r40, 7;
	setp.lt.u32 	%p5, %r40, 8;
	mov.b32 	%r71, 0;
	@%p5 bra 	$L__BB13_24;
	and.b32  	%r71, %r40, 2147483640;
	mov.b32 	%r67, 0;
$L__BB13_7:
	.pragma "nounroll";
	shl.b32 	%r44, %r67, 7;
	add.s32 	%r19, %r44, %r4;
	setp.ge.s32 	%p6, %r19, %r2;
	@%p6 bra 	$L__BB13_9;
	mul.wide.u32 	%rd27, %r19, 4;
	add.s64 	%rd28, %rd7, %rd27;
	ld.global.f32 	%f3, [%rd28];
	div.rn.f32 	%f4, %f3, %f2;
	add.s64 	%rd29, %rd8, %rd27;
	st.global.f32 	[%rd29], %f4;
$L__BB13_9:
	add.s32 	%r45, %r19, 128;
	setp.ge.s32 	%p7, %r45, %r2;
	mul.wide.s32 	%rd30, %r45, 4;
	add.s64 	%rd13, %rd7, %rd30;
	add.s64 	%rd14, %rd8, %rd30;
	@%p7 bra 	$L__BB13_11;
	ld.global.f32 	%f5, [%rd13];
	div.rn.f32 	%f6, %f5, %f2;
	st.global.f32 	[%rd14], %f6;
$L__BB13_11:
	add.s32 	%r46, %r19, 256;
	setp.ge.s32 	%p8, %r46, %r2;
	@%p8 bra 	$L__BB13_13;
	ld.global.f32 	%f7, [%rd13+512];
	div.rn.f32 	%f8, %f7, %f2;
	st.global.f32 	[%rd14+512], %f8;
$L__BB13_13:
	add.s32 	%r47, %r19, 384;
	setp.ge.s32 	%p9, %r47, %r2;
	@%p9 bra 	$L__BB13_15;
	ld.global.f32 	%f9, [%rd13+1024];
	div.rn.f32 	%f10, %f9, %f2;
	st.global.f32 	[%rd14+1024], %f10;
$L__BB13_15:
	add.s32 	%r48, %r19, 512;
	setp.ge.s32 	%p10, %r48, %r2;
	@%p10 bra 	$L__BB13_17;
	ld.global.f32 	%f11, [%rd13+1536];
	div.rn.f32 	%f12, %f11, %f2;
	st.global.f32 	[%rd14+1536], %f12;
$L__BB13_17:
	add.s32 	%r49, %r19, 640;
	setp.ge.s32 	%p11, %r49, %r2;
	@%p11 bra 	$L__BB13_19;
	ld.global.f32 	%f13, [%rd13+2048];
	div.rn.f32 	%f14, %f13, %f2;
	st.global.f32 	[%rd14+2048], %f14;
$L__BB13_19:
	add.s32 	%r50, %r19, 768;
	setp.ge.s32 	%p12, %r50, %r2;
	@%p12 bra 	$L__BB13_21;
	ld.global.f32 	%f15, [%rd13+2560];
	div.rn.f32 	%f16, %f15, %f2;
	st.global.f32 	[%rd14+2560], %f16;
$L__BB13_21:
	add.s32 	%r51, %r19, 896;
	setp.ge.s32 	%p13, %r51, %r2;
	@%p13 bra 	$L__BB13_23;
	ld.global.f32 	%f17, [%rd13+3072];
	div.rn.f32 	%f18, %f17, %f2;
	st.global.f32 	[%rd14+3072], %f18;
$L__BB13_23:
	add.s32 	%r67, %r67, 8;
	setp.eq.s32 	%p14, %r67, %r71;
	@%p14 bra 	$L__BB13_24;
	bra.uni 	$L__BB13_7;
$L__BB13_24:
	setp.eq.s32 	%p15, %r8, 0;
	@%p15 bra 	$L__BB13_57;
	and.b32  	%r28, %r40, 3;
	setp.lt.u32 	%p16, %r8, 4;
	@%p16 bra 	$L__BB13_35;
	shl.b32 	%r52, %r71, 7;
	add.s32 	%r29, %r52, %r4;
	setp.ge.s32 	%p17, %r29, %r2;
	@%p17 bra 	$L__BB13_28;
	mul.wide.s32 	%rd31, %r29, 4;
	add.s64 	%rd32, %rd7, %rd31;
	ld.global.f32 	%f19, [%rd32];
	div.rn.f32 	%f20, %f19, %f2;
	add.s64 	%rd33, %rd8, %rd31;
	st.global.f32 	[%rd33], %f20;
$L__BB13_28:
	add.s32 	%r30, %r29, 128;
	setp.ge.s32 	%p18, %r30, %r2;
	@%p18 bra 	$L__BB13_30;
	mul.wide.s32 	%rd34, %r30, 4;
	add.s64 	%rd35, %rd7, %rd34;
	ld.global.f32 	%f21, [%rd35];
	div.rn.f32 	%f22, %f21, %f2;
	add.s64 	%rd36, %rd8, %rd34;
	st.global.f32 	[%rd36], %f22;
$L__BB13_30:
	add.s32 	%r31, %r29, 256;
	setp.ge.s32 	%p19, %r31, %r2;
	@%p19 bra 	$L__BB13_32;
	mul.wide.s32 	%rd37, %r31, 4;
	add.s64 	%rd38, %rd7, %rd37;
	ld.global.f32 	%f23, [%rd38];
	div.rn.f32 	%f24, %f23, %f2;
	add.s64 	%rd39, %rd8, %rd37;
	st.global.f32 	[%rd39], %f24;
$L__BB13_32:
	add.s32 	%r32, %r29, 384;
	setp.ge.s32 	%p20, %r32, %r2;
	@%p20 bra 	$L__BB13_34;
	mul.wide.s32 	%rd40, %r32, 4;
	add.s64 	%rd41, %rd7, %rd40;
	ld.global.f32 	%f25, [%rd41];
	div.rn.f32 	%f26, %f25, %f2;
	add.s64 	%rd42, %rd8, %rd40;
	st.global.f32 	[%rd42], %f26;
$L__BB13_34:
	add.s32 	%r71, %r71, 4;
$L__BB13_35:
	setp.eq.s32 	%p21, %r28, 0;
	@%p21 bra 	$L__BB13_57;
	setp.eq.s32 	%p22, %r28, 1;
	@%p22 bra 	$L__BB13_42;
	shl.b32 	%r53, %r71, 7;
	add.s32 	%r35, %r53, %r4;
	setp.ge.s32 	%p23, %r35, %r2;
	@%p23 bra 	$L__BB13_39;
	mul.wide.s32 	%rd43, %r35, 4;
	add.s64 	%rd44, %rd7, %rd43;
	ld.global.f32 	%f27, [%rd44];
	div.rn.f32 	%f28, %f27, %f2;
	add.s64 	%rd45, %rd8, %rd43;
	st.global.f32 	[%rd45], %f28;
$L__BB13_39:
	add.s32 	%r36, %r35, 128;
	setp.ge.s32 	%p24, %r36, %r2;
	@%p24 bra 	$L__BB13_41;
	mul.wide.s32 	%rd46, %r36, 4;
	add.s64 	%rd47, %rd7, %rd46;
	ld.global.f32 	%f29, [%rd47];
	div.rn.f32 	%f30, %f29, %f2;
	add.s64 	%rd48, %rd8, %rd46;
	st.global.f32 	[%rd48], %f30;
$L__BB13_41:
	add.s32 	%r71, %r71, 2;
$L__BB13_42:
	and.b32  	%r54, %r40, 1;
	setp.eq.b32 	%p25, %r54, 1;
	not.pred 	%p26, %p25;
	@%p26 bra 	$L__BB13_57;
	shl.b32 	%r55, %r71, 7;
	add.s32 	%r39, %r55, %r4;
	setp.ge.s32 	%p27, %r39, %r2;
	@%p27 bra 	$L__BB13_57;
	mul.wide.s32 	%rd49, %r39, 4;
	add.s64 	%rd50, %rd7, %rd49;
	ld.global.f32 	%f31, [%rd50];
	div.rn.f32 	%f32, %f31, %f2;
	add.s64 	%rd51, %rd8, %rd49;
	st.global.f32 	[%rd51], %f32;
	bra.uni 	$L__BB13_57;
$L__BB13_45:
	setp.lt.s32 	%p28, %r40, 1;
	@%p28 bra 	$L__BB13_57;
	and.b32  	%r10, %r40, 7;
	setp.lt.u32 	%p29, %r40, 8;
	mov.b32 	%r69, 0;
	@%p29 bra 	$L__BB13_49;
	and.b32  	%r69, %r40, 2147483640;
	neg.s32 	%r66, %r69;
	mul.wide.u32 	%rd52, %r4, 4;
	add.s64 	%rd69, %rd26, %rd52;
	add.s32 	%r65, %r4, 128;
$L__BB13_48:
	.pragma "nounroll";
	mul.wide.s32 	%rd53, %r65, 4;
	add.s64 	%rd54, %rd26, %rd53;
	add.s64 	%rd55, %rd2, %rd69;
	ld.global.f32 	%f33, [%rd55];
	div.rn.f32 	%f34, %f33, %f2;
	add.s64 	%rd56, %rd1, %rd69;
	st.global.f32 	[%rd56], %f34;
	add.s64 	%rd57, %rd2, %rd54;
	ld.global.f32 	%f35, [%rd57];
	div.rn.f32 	%f36, %f35, %f2;
	add.s64 	%rd58, %rd1, %rd54;
	st.global.f32 	[%rd58], %f36;
	ld.global.f32 	%f37, [%rd57+512];
	div.rn.f32 	%f38, %f37, %f2;
	st.global.f32 	[%rd58+512], %f38;
	ld.global.f32 	%f39, [%rd57+1024];
	div.rn.f32 	%f40, %f39, %f2;
	st.global.f32 	[%rd58+1024], %f40;
	ld.global.f32 	%f41, [%rd57+1536];
	div.rn.f32 	%f42, %f41, %f2;
	st.global.f32 	[%rd58+1536], %f42;
	ld.global.f32 	%f43, [%rd57+2048];
	div.rn.f32 	%f44, %f43, %f2;
	st.global.f32 	[%rd58+2048], %f44;
	ld.global.f32 	%f45, [%rd57+2560];
	div.rn.f32 	%f46, %f45, %f2;
	st.global.f32 	[%rd58+2560], %f46;
	ld.global.f32 	%f47, [%rd57+3072];
	div.rn.f32 	%f48, %f47, %f2;
	st.global.f32 	[%rd58+3072], %f48;
	add.s32 	%r66, %r66, 8;
	add.s64 	%rd69, %rd69, 4096;
	add.s32 	%r65, %r65, 1024;
	setp.eq.s32 	%p30, %r66, 0;
	@%p30 bra 	$L__BB13_49;
	bra.uni 	$L__BB13_48;
$L__BB13_49:
	setp.eq.s32 	%p31, %r10, 0;
	@%p31 bra 	$L__BB13_57;
	and.b32  	%r22, %r40, 3;
	setp.lt.u32 	%p32, %r10, 4;
	@%p32 bra 	$L__BB13_52;
	shl.b32 	%r57, %r69, 7;
	add.s32 	%r58, %r57, %r4;
	mul.wide.s32 	%rd59, %r58, 4;
	add.s64 	%rd60, %rd7, %rd59;
	ld.global.f32 	%f49, [%rd60];
	div.rn.f32 	%f50, %f49, %f2;
	add.s64 	%rd61, %rd8, %rd59;
	st.global.f32 	[%rd61], %f50;
	ld.global.f32 	%f51, [%rd60+512];
	div.rn.f32 	%f52, %f51, %f2;
	st.global.f32 	[%rd61+512], %f52;
	ld.global.f32 	%f53, [%rd60+1024];
	div.rn.f32 	%f54, %f53, %f2;
	st.global.f32 	[%rd61+1024], %f54;
	ld.global.f32 	%f55, [%rd60+1536];
	div.rn.f32 	%f56, %f55, %f2;
	st.global.f32 	[%rd61+1536], %f56;
	add.s32 	%r69, %r69, 4;
$L__BB13_52:
	setp.eq.s32 	%p33, %r22, 0;
	@%p33 bra 	$L__BB13_57;
	setp.eq.s32 	%p34, %r22, 1;
	@%p34 bra 	$L__BB13_55;
	shl.b32 	%r59, %r69, 7;
	add.s32 	%r60, %r59, %r4;
	mul.wide.s32 	%rd62, %r60, 4;
	add.s64 	%rd63, %rd7, %rd62;
	ld.global.f32 	%f57, [%rd63];
	div.rn.f32 	%f58, %f57, %f2;
	add.s64 	%rd64, %rd8, %rd62;
	st.global.f32 	[%rd64], %f58;
	ld.global.f32 	%f59, [%rd63+512];
	div.rn.f32 	%f60, %f59, %f2;
	st.global.f32 	[%rd64+512], %f60;
	add.s32 	%r69, %r69, 2;
$L__BB13_55:
	and.b32  	%r61, %r40, 1;
	setp.eq.b32 	%p35, %r61, 1;
	not.pred 	%p36, %p35;
	@%p36 bra 	$L__BB13_57;
	shl.b32 	%r62, %r69, 7;
	add.s32 	%r63, %r62, %r4;
	mul.wide.s32 	%rd65, %r63, 4;
	add.s64 	%rd66, %rd7, %rd65;
	ld.global.f32 	%f61, [%rd66];
	div.rn.f32 	%f62, %f61, %f2;
	add.s64 	%rd67, %rd8, %rd65;
	st.global.f32 	[%rd67], %f62;
$L__BB13_57:
	ret;

}
	// .globl	_ZN3cub18CUB_300001_SM_10006detail9transform16transform_kernelINS2_10policy_hubILb1EN4cuda3std3__45tupleIJN6thrust24THRUST_300001_SM_1000_NS6detail15normal_iteratorINSA_10device_ptrIfEEEEEEEE10policy1000Ei6neglogSF_JPfEEEvT0_iT1_T2_DpNS2_10kernel_argIT3_EE
.visible .entry _ZN3cub18CUB_300001_SM_10006detail9transform16transform_kernelINS2_10policy_hubILb1EN4cuda3std3__45tupleIJN6thrust24THRUST_300001_SM_1000_NS6detail15normal_iteratorINSA_10device_ptrIfEEEEEEEE10policy1000Ei6neglogSF_JPfEEEvT0_iT1_T2_DpNS2_10kernel_argIT3_EE(
	.param .u32 _ZN3cub18CUB_300001_SM_10006detail9transform16transform_kernelINS2_10policy_hubILb1EN4cuda3std3__45tupleIJN6thrust24THRUST_300001_SM_1000_NS6detail15normal_iteratorINSA_10device_ptrIfEEEEEEEE10policy1000Ei6neglogSF_JPfEEEvT0_iT1_T2_DpNS2_10kernel_argIT3_EE_param_0,
	.param .u32 _ZN3cub18CUB_300001_SM_10006detail9transform16transform_kernelINS2_10policy_hubILb1EN4cuda3std3__45tupleIJN6thrust24THRUST_300001_SM_1000_NS6detail15normal_iteratorINSA_10device_ptrIfEEEEEEEE10policy1000Ei6neglogSF_JPfEEEvT0_iT1_T2_DpNS2_10kernel_argIT3_EE_param_1,
	.param .align 1 .b8 _ZN3cub18CUB_300001_SM_10006detail9transform16transform_kernelINS2_10policy_hubILb1EN4cuda3std3__45tupleIJN6thrust24THRUST_300001_SM_1000_NS6detail15normal_iteratorINSA_10device_ptrIfEEEEEEEE10policy1000Ei6neglogSF_JPfEEEvT0_iT1_T2_DpNS2_10kernel_argIT3_EE_param_2[1],
	.param .align 8 .b8 _ZN3cub18CUB_300001_SM_10006detail9transform16transform_kernelINS2_10policy_hubILb1EN4cuda3std3__45tupleIJN6thrust24THRUST_300001_SM_1000_NS6detail15normal_iteratorINSA_10device_ptrIfEEEEEEEE10policy1000Ei6neglogSF_JPfEEEvT0_iT1_T2_DpNS2_10kernel_argIT3_EE_param_3[8],
	.param .align 8 .b8 _ZN3cub18CUB_300001_SM_10006detail9transform16transform_kernelINS2_10policy_hubILb1EN4cuda3std3__45tupleIJN6thrust24THRUST_300001_SM_1000_NS6detail15normal_iteratorINSA_10device_ptrIfEEEEEEEE10policy1000Ei6neglogSF_JPfEEEvT0_iT1_T2_DpNS2_10kernel_argIT3_EE_param_4[16]
)
.maxntid 128
{
	.reg .pred 	%p<67>;
	.reg .b32 	%r<113>;
	.reg .b32 	%f<323>;
	.reg .b64 	%rd<50>;

	ld.param.u32 	%r35, [_ZN3cub18CUB_300001_SM_10006detail9transform16transform_kernelINS2_10policy_hubILb1EN4cuda3std3__45tupleIJN6thrust24THRUST_300001_SM_1000_NS6detail15normal_iteratorINSA_10device_ptrIfEEEEEEEE10policy1000Ei6neglogSF_JPfEEEvT0_iT1_T2_DpNS2_10kernel_argIT3_EE_param_0];
	ld.param.u64 	%rd10, [_ZN3cub18CUB_300001_SM_10006detail9transform16transform_kernelINS2_10policy_hubILb1EN4cuda3std3__45tupleIJN6thrust24THRUST_300001_SM_1000_NS6detail15normal_iteratorINSA_10device_ptrIfEEEEEEEE10policy1000Ei6neglogSF_JPfEEEvT0_iT1_T2_DpNS2_10kernel_argIT3_EE_param_4];
	ld.param.u64 	%rd11, [_ZN3cub18CUB_300001_SM_10006detail9transform16transform_kernelINS2_10policy_hubILb1EN4cuda3std3__45tupleIJN6thrust24THRUST_300001_SM_1000_NS6detail15normal_iteratorINSA_10device_ptrIfEEEEEEEE10policy1000Ei6neglogSF_JPfEEEvT0_iT1_T2_DpNS2_10kernel_argIT3_EE_param_3];
	ld.param.u32 	%r34, [_ZN3cub18CUB_300001_SM_10006detail9transform16transform_kernelINS2_10policy_hubILb1EN4cuda3std3__45tupleIJN6thrust24THRUST_300001_SM_1000_NS6detail15normal_iteratorINSA_10device_ptrIfEEEEEEEE10policy1000Ei6neglogSF_JPfEEEvT0_iT1_T2_DpNS2_10kernel_argIT3_EE_param_1];
	cvta.to.global.u64 	%rd1, %rd11;
	cvta.to.global.u64 	%rd2, %rd10;
	shl.b32 	%r1, %r34, 7;
	mov.u32 	%r36, %ctaid.x;
	mul.lo.s32 	%r2, %r1, %r36;
	sub.s32 	%r3, %r35, %r2;
	min.s32 	%r4, %r1, %r3;
	shl.b32 	%r5, %r4, 2;
	mov.u32 	%r6, %tid.x;
	shl.b32 	%r105, %r6, 7;
	setp.ge.s32 	%p1, %r105, %r5;
	@%p1 bra 	$L__BB14_3;
	mul.wide.u32 	%rd12, %r6, 128;
	add.s64 	%rd13, %rd2, %rd12;
	mul.wide.s32 	%rd14, %r2, 4;
	add.s64 	%rd49, %rd13, %rd14;
$L__BB14_2:
	.pragma "nounroll";
	// begin inline asm
	prefetch.global.L2 [%rd49];
	// end inline asm
	add.s32 	%r105, %r105, 16384;
	add.s64 	%rd49, %rd49, 16384;
	setp.lt.s32 	%p2, %r105, %r5;
	@%p2 bra 	$L__BB14_2;
$L__BB14_3:
	mul.wide.s32 	%rd16, %r2, 4;
	add.s64 	%rd6, %rd2, %rd16;
	add.s64 	%rd7, %rd1, %rd16;
	setp.gt.s32 	%p3, %r1, %r3;
	@%p3 bra 	$L__BB14_13;
	setp.lt.s32 	%p4, %r34, 1;
	@%p4 bra 	$L__BB14_35;
	and.b32  	%r10, %r34, 3;
	setp.lt.u32 	%p5, %r34, 4;
	mov.b32 	%r111, 0;
	@%p5 bra 	$L__BB14_8;
	and.b32  	%r111, %r34, 2147483644;
	neg.s32 	%r107, %r111;
	add.s64 	%rd18, %rd16, 1024;
	add.s64 	%rd8, %rd2, %rd18;
	add.s64 	%rd9, %rd1, %rd18;
	mov.u32 	%r106, %r6;
$L__BB14_7:
	.pragma "nounroll";
	mul.wide.s32 	%rd19, %r106, 4;
	add.s64 	%rd20, %rd8, %rd19;
	add.s64 	%rd21, %rd9, %rd19;
	ld.global.f32 	%f1, [%rd20+-1024];
	setp.lt.f32 	%p6, %f1, 0f00800000;
	mul.f32 	%f2, %f1, 0f4B000000;
	selp.f32 	%f3, %f2, %f1, %p6;
	selp.f32 	%f4, 0fC1B80000, 0f00000000, %p6;
	mov.b32 	%r38, %f3;
	add.s32 	%r39, %r38, -1059760811;
	and.b32  	%r40, %r39, -8388608;
	sub.s32 	%r41, %r38, %r40;
	mov.b32 	%f5, %r41;
	cvt.rn.f32.s32 	%f6, %r40;
	fma.rn.f32 	%f7, %f6, 0f34000000, %f4;
	add.f32 	%f8, %f5, 0fBF800000;
	fma.rn.f32 	%f9, %f8, 0fBE055027, 0f3E1039F6;
	fma.rn.f32 	%f10, %f9, %f8, 0fBDF8CDCC;
	fma.rn.f32 	%f11, %f10, %f8, 0f3E0F2955;
	fma.rn.f32 	%f12, %f11, %f8, 0fBE2AD8B9;
	fma.rn.f32 	%f13, %f12, %f8, 0f3E4CED0B;
	fma.rn.f32 	%f14, %f13, %f8, 0fBE7FFF22;
	fma.rn.f32 	%f15, %f14, %f8, 0f3EAAAA78;
	fma.rn.f32 	%f16, %f15, %f8, 0fBF000000;
	mul.f32 	%f17, %f8, %f16;
	fma.rn.f32 	%f18, %f17, %f8, %f8;
	fma.rn.f32 	%f19, %f7, 0f3F317218, %f18;
	setp.gt.u32 	%p7, %r38, 2139095039;
	fma.rn.f32 	%f20, %f3, 0f7F800000, 0f7F800000;
	selp.f32 	%f21, %f20, %f19, %p7;
	setp.eq.f32 	%p8, %f3, 0f00000000;
	neg.f32 	%f22, %f21;
	selp.f32 	%f23, 0f7F800000, %f22, %p8;
	st.global.f32 	[%rd21+-1024], %f23;
	ld.global.f32 	%f24, [%rd20+-512];
	setp.lt.f32 	%p9, %f24, 0f00800000;
	mul.f32 	%f25, %f24, 0f4B000000;
	selp.f32 	%f26, %f25, %f24, %p9;
	selp.f32 	%f27, 0fC1B80000, 0f00000000, %p9;
	mov.b32 	%r42, %f26;
	add.s32 	%r43, %r42, -1059760811;
	and.b32  	%r44, %r43, -8388608;
	sub.s32 	%r45, %r42, %r44;
	mov.b32 	%f28, %r45;
	cvt.rn.f32.s32 	%f29, %r44;
	fma.rn.f32 	%f30, %f29, 0f34000000, %f27;
	add.f32 	%f31, %f28, 0fBF800000;
	fma.rn.f32 	%f32, %f31, 0fBE055027, 0f3E1039F6;
	fma.rn.f32 	%f33, %f32, %f31, 0fBDF8CDCC;
	fma.rn.f32 	%f34, %f33, %f31, 0f3E0F2955;
	fma.rn.f32 	%f35, %f34, %f31, 0fBE2AD8B9;
	fma.rn.f32 	%f36, %f35, %f31, 0f3E4CED0B;
	fma.rn.f32 	%f37, %f36, %f31, 0fBE7FFF22;
	fma.rn.f32 	%f38, %f37, %f31, 0f3EAAAA78;
	fma.rn.f32 	%f39, %f38, %f31, 0fBF000000;
	mul.f32 	%f40, %f31, %f39;
	fma.rn.f32 	%f41, %f40, %f31, %f31;
	fma.rn.f32 	%f42, %f30, 0f3F317218, %f41;
	setp.gt.u32 	%p10, %r42, 2139095039;
	fma.rn.f32 	%f43, %f26, 0f7F800000, 0f7F800000;
	selp.f32 	%f44, %f43, %f42, %p10;
	setp.eq.f32 	%p11, %f26, 0f00000000;
	neg.f32 	%f45, %f44;
	selp.f32 	%f46, 0f7F800000, %f45, %p11;
	st.global.f32 	[%rd21+-512], %f46;
	ld.global.f32 	%f47, [%rd20];
	setp.lt.f32 	%p12, %f47, 0f00800000;
	mul.f32 	%f48, %f47, 0f4B000000;
	selp.f32 	%f49, %f48, %f47, %p12;
	selp.f32 	%f50, 0fC1B80000, 0f00000000, %p12;
	mov.b32 	%r46, %f49;
	add.s32 	%r47, %r46, -1059760811;
	and.b32  	%r48, %r47, -8388608;
	sub.s32 	%r49, %r46, %r48;
	mov.b32 	%f51, %r49;
	cvt.rn.f32.s32 	%f52, %r48;
	fma.rn.f32 	%f53, %f52, 0f34000000, %f50;
	add.f32 	%f54, %f51, 0fBF800000;
	fma.rn.f32 	%f55, %f54, 0fBE055027, 0f3E1039F6;
	fma.rn.f32 	%f56, %f55, %f54, 0fBDF8CDCC;
	fma.rn.f32 	%f57, %f56, %f54, 0f3E0F2955;
	fma.rn.f32 	%f58, %f57, %f54, 0fBE2AD8B9;
	fma.rn.f32 	%f59, %f58, %f54, 0f3E4CED0B;
	fma.rn.f32 	%f60, %f59, %f54, 0fBE7FFF22;
	fma.rn.f32 	%f61, %f60, %f54, 0f3EAAAA78;
	fma.rn.f32 	%f62, %f61, %f54, 0fBF000000;
	mul.f32 	%f63, %f54, %f62;
	fma.rn.f32 	%f64, %f63, %f54, %f54;
	fma.rn.f32 	%f65, %f53, 0f3F317218, %f64;
	setp.gt.u32 	%p13, %r46, 2139095039;
	fma.rn.f32 	%f66, %f49, 0f7F800000, 0f7F800000;
	selp.f32 	%f67, %f66, %f65, %p13;
	setp.eq.f32 	%p14, %f49, 0f00000000;
	neg.f32 	%f68, %f67;
	selp.f32 	%f69, 0f7F800000, %f68, %p14;
	st.global.f32 	[%rd21], %f69;
	ld.global.f32 	%f70, [%rd20+512];
	setp.lt.f32 	%p15, %f70, 0f00800000;
	mul.f32 	%f71, %f70, 0f4B000000;
	selp.f32 	%f72, %f71, %f70, %p15;
	selp.f32 	%f73, 0fC1B80000, 0f00000000, %p15;
	mov.b32 	%r50, %f72;
	add.s32 	%r51, %r50, -1059760811;
	and.b32  	%r52, %r51, -8388608;
	sub.s32 	%r53, %r50, %r52;
	mov.b32 	%f74, %r53;
	cvt.rn.f32.s32 	%f75, %r52;
	fma.rn.f32 	%f76, %f75, 0f34000000, %f73;
	add.f32 	%f77, %f74, 0fBF800000;
	fma.rn.f32 	%f78, %f77, 0fBE055027, 0f3E1039F6;
	fma.rn.f32 	%f79, %f78, %f77, 0fBDF8CDCC;
	fma.rn.f32 	%f80, %f79, %f77, 0f3E0F2955;
	fma.rn.f32 	%f81, %f80, %f77, 0fBE2AD8B9;
	fma.rn.f32 	%f82, %f81, %f77, 0f3E4CED0B;
	fma.rn.f32 	%f83, %f82, %f77, 0fBE7FFF22;
	fma.rn.f32 	%f84, %f83, %f77, 0f3EAAAA78;
	fma.rn.f32 	%f85, %f84, %f77, 0fBF000000;
	mul.f32 	%f86, %f77, %f85;
	fma.rn.f32 	%f87, %f86, %f77, %f77;
	fma.rn.f32 	%f88, %f76, 0f3F317218, %f87;
	setp.gt.u32 	%p16, %r50, 2139095039;
	fma.rn.f32 	%f89, %f72, 0f7F800000, 0f7F800000;
	selp.f32 	%f90, %f89, %f88, %p16;
	setp.eq.f32 	%p17, %f72, 0f00000000;
	neg.f32 	%f91, %f90;
	selp.f32 	%f92, 0f7F800000, %f91, %p17;
	st.global.f32 	[%rd21+512], %f92;
	add.s32 	%r107, %r107, 4;
	add.s32 	%r106, %r106, 512;
	setp.eq.s32 	%p18, %r107, 0;
	@%p18 bra 	$L__BB14_8;
	bra.uni 	$L__BB14_7;
$L__BB14_8:
	setp.eq.s32 	%p19, %r10, 0;
	@%p19 bra 	$L__BB14_35;
	setp.eq.s32 	%p20, %r10, 1;
	@%p20 bra 	$L__BB14_11;
	shl.b32 	%r54, %r111, 7;
	add.s32 	%r55, %r54, %r6;
	mul.wide.s32 	%rd22, %r55, 4;
	add.s64 	%rd23, %rd6, %rd22;
	ld.global.f32 	%f93, [%rd23];
	setp.lt.f32 	%p21, %f93, 0f00800000;
	mul.f32 	%f94, %f93, 0f4B000000;
	selp.f32 	%f95, %f94, %f93, %p21;
	selp.f32 	%f96, 0fC1B80000, 0f00000000, %p21;
	mov.b32 	%r56, %f95;
	add.s32 	%r57, %r56, -1059760811;
	and.b32  	%r58, %r57, -8388608;
	sub.s32 	%r59, %r56, %r58;
	mov.b32 	%f97, %r59;
	cvt.rn.f32.s32 	%f98, %r58;
	fma.rn.f32 	%f99, %f98, 0f34000000, %f96;
	add.f32 	%f100, %f97, 0fBF800000;
	fma.rn.f32 	%f101, %f100, 0fBE055027, 0f3E1039F6;
	fma.rn.f32 	%f102, %f101, %f100, 0fBDF8CDCC;
	fma.rn.f32 	%f103, %f102, %f100, 0f3E0F2955;
	fma.rn.f32 	%f104, %f103, %f100, 0fBE2AD8B9;
	fma.rn.f32 	%f105, %f104, %f100, 0f3E4CED0B;
	fma.rn.f32 	%f106, %f105, %f100, 0fBE7FFF22;
	fma.rn.f32 	%f107, %f106, %f100, 0f3EAAAA78;
	fma.rn.f32 	%f108, %f107, %f100, 0fBF000000;
	mul.f32 	%f109, %f100, %f108;
	fma.rn.f32 	%f110, %f109, %f100, %f100;
	fma.rn.f32 	%f111, %f99, 0f3F317218, %f110;
	setp.gt.u32 	%p22, %r56, 2139095039;
	fma.rn.f32 	%f112, %f95, 0f7F800000, 0f7F800000;
	selp.f32 	%f113, %f112, %f111, %p22;
	setp.eq.f32 	%p23, %f95, 0f00000000;
	neg.f32 	%f114, %f113;
	selp.f32 	%f115, 0f7F800000, %f114, %p23;
	add.s64 	%rd24, %rd7, %rd22;
	st.global.f32 	[%rd24], %f115;
	ld.global.f32 	%f116, [%rd23+512];
	setp.lt.f32 	%p24, %f116, 0f00800000;
	mul.f32 	%f117, %f116, 0f4B000000;
	selp.f32 	%f118, %f117, %f116, %p24;
	selp.f32 	%f119, 0fC1B80000, 0f00000000, %p24;
	mov.b32 	%r60, %f118;
	add.s32 	%r61, %r60, -1059760811;
	and.b32  	%r62, %r61, -8388608;
	sub.s32 	%r63, %r60, %r62;
	mov.b32 	%f120, %r63;
	cvt.rn.f32.s32 	%f121, %r62;
	fma.rn.f32 	%f122, %f121, 0f34000000, %f119;
	add.f32 	%f123, %f120, 0fBF800000;
	fma.rn.f32 	%f124, %f123, 0fBE055027, 0f3E1039F6;
	fma.rn.f32 	%f125, %f124, %f123, 0fBDF8CDCC;
	fma.rn.f32 	%f126, %f125, %f123, 0f3E0F2955;
	fma.rn.f32 	%f127, %f126, %f123, 0fBE2AD8B9;
	fma.rn.f32 	%f128, %f127, %f123, 0f3E4CED0B;
	fma.rn.f32 	%f129, %f128, %f123, 0fBE7FFF22;
	fma.rn.f32 	%f130, %f129, %f123, 0f3EAAAA78;
	fma.rn.f32 	%f131, %f130, %f123, 0fBF000000;
	mul.f32 	%f132, %f123, %f131;
	fma.rn.f32 	%f133, %f132, %f123, %f123;
	fma.rn.f32 	%f134, %f122, 0f3F317218, %f133;
	setp.gt.u32 	%p25, %r60, 2139095039;
	fma.rn.f32 	%f135, %f118, 0f7F800000, 0f7F800000;
	selp.f32 	%f136, %f135, %f134, %p25;
	setp.eq.f32 	%p26, %f118, 0f00000000;
	neg.f32 	%f137, %f136;
	selp.f32 	%f138, 0f7F800000, %f137, %p26;
	st.global.f32 	[%rd24+512], %f138;
	add.s32 	%r111, %r111, 2;
$L__BB14_11:
	and.b32  	%r64, %r34, 1;
	setp.eq.b32 	%p27, %r64, 1;
	not.pred 	%p28, %p27;
	@%p28 bra 	$L__BB14_35;
	shl.b32 	%r65, %r111, 7;
	add.s32 	%r66, %r65, %r6;
	mul.wide.s32 	%rd25, %r66, 4;
	add.s64 	%rd26, %rd6, %rd25;
	ld.global.f32 	%f139, [%rd26];
	setp.lt.f32 	%p29, %f139, 0f00800000;
	mul.f32 	%f140, %f139, 0f4B000000;
	selp.f32 	%f141, %f140, %f139, %p29;
	selp.f32 	%f142, 0fC1B80000, 0f00000000, %p29;
	mov.b32 	%r67, %f141;
	add.s32 	%r68, %r67, -1059760811;
	and.b32  	%r69, %r68, -8388608;
	sub.s32 	%r70, %r67, %r69;
	mov.b32 	%f143, %r70;
	cvt.rn.f32.s32 	%f144, %r69;
	fma.rn.f32 	%f145, %f144, 0f34000000, %f142;
	add.f32 	%f146, %f143, 0fBF800000;
	fma.rn.f32 	%f147, %f146, 0fBE055027, 0f3E1039F6;
	fma.rn.f32 	%f148, %f147, %f146, 0fBDF8CDCC;
	fma.rn.f32 	%f149, %f148, %f146, 0f3E0F2955;
	fma.rn.f32 	%f150, %f149, %f146, 0fBE2AD8B9;
	fma.rn.f32 	%f151, %f150, %f146, 0f3E4CED0B;
	fma.rn.f32 	%f152, %f151, %f146, 0fBE7FFF22;
	fma.rn.f32 	%f153, %f152, %f146, 0f3EAAAA78;
	fma.rn.f32 	%f154, %f153, %f146, 0fBF000000;
	mul.f32 	%f155, %f146, %f154;
	fma.rn.f32 	%f156, %f155, %f146, %f146;
	fma.rn.f32 	%f157, %f145, 0f3F317218, %f156;
	setp.gt.u32 	%p30, %r67, 2139095039;
	fma.rn.f32 	%f158, %f141, 0f7F800000, 0f7F800000;
	selp.f32 	%f159, %f158, %f157, %p30;
	setp.eq.f32 	%p31, %f141, 0f00000000;
	neg.f32 	%f160, %f159;
	selp.f32 	%f161, 0f7F800000, %f160, %p31;
	add.s64 	%rd27, %rd7, %rd25;
	st.global.f32 	[%rd27], %f161;
	bra.uni 	$L__BB14_35;
$L__BB14_13:
	setp.lt.s32 	%p32, %r34, 1;
	@%p32 bra 	$L__BB14_35;
	and.b32  	%r13, %r34, 3;
	setp.lt.u32 	%p33, %r34, 4;
	mov.b32 	%r109, 0;
	@%p33 bra 	$L__BB14_25;
	and.b32  	%r109, %r34, 2147483644;
	mov.b32 	%r108, 0;
$L__BB14_16:
	.pragma "nounroll";
	shl.b32 	%r73, %r108, 7;
	add.s32 	%r20, %r73, %r6;
	setp.ge.s32 	%p34, %r20, %r4;
	@%p34 bra 	$L__BB14_18;
	mul.wide.s32 	%rd28, %r20, 4;
	add.s64 	%rd29, %rd6, %rd28;
	ld.global.f32 	%f162, [%rd29];
	setp.lt.f32 	%p35, %f162, 0f00800000;
	mul.f32 	%f163, %f162, 0f4B000000;
	selp.f32 	%f164, %f163, %f162, %p35;
	selp.f32 	%f165, 0fC1B80000, 0f00000000, %p35;
	mov.b32 	%r74, %f164;
	add.s32 	%r75, %r74, -1059760811;
	and.b32  	%r76, %r75, -8388608;
	sub.s32 	%r77, %r74, %r76;
	mov.b32 	%f166, %r77;
	cvt.rn.f32.s32 	%f167, %r76;
	fma.rn.f32 	%f168, %f167, 0f34000000, %f165;
	add.f32 	%f169, %f166, 0fBF800000;
	fma.rn.f32 	%f170, %f169, 0fBE055027, 0f3E1039F6;
	fma.rn.f32 	%f171, %f170, %f169, 0fBDF8CDCC;
	fma.rn.f32 	%f172, %f171, %f169, 0f3E0F2955;
	fma.rn.f32 	%f173, %f172, %f169, 0fBE2AD8B9;
	fma.rn.f32 	%f174, %f173, %f169, 0f3E4CED0B;
	fma.rn.f32 	%f175, %f174, %f169, 0fBE7FFF22;
	fma.rn.f32 	%f176, %f175, %f169, 0f3EAAAA78;
	fma.rn.f32 	%f177, %f176, %f169, 0fBF000000;
	mul.f32 	%f178, %f169, %f177;
	fma.rn.f32 	%f179, %f178, %f169, %f169;
	fma.rn.f32 	%f180, %f168, 0f3F317218, %f179;
	setp.gt.u32 	%p36, %r74, 2139095039;
	fma.rn.f32 	%f181, %f164, 0f7F800000, 0f7F800000;
	selp.f32 	%f182, %f181, %f180, %p36;
	setp.eq.f32 	%p37, %f164, 0f00000000;
	neg.f32 	%f183, %f182;
	selp.f32 	%f184, 0f7F800000, %f183, %p37;
	add.s64 	%rd30, %rd7, %rd28;
	st.global.f32 	[%rd30], %f184;
$L__BB14_18:
	add.s32 	%r21, %r20, 128;
	setp.ge.s32 	%p38, %r21, %r4;
	@%p38 bra 	$L__BB14_20;
	mul.wide.s32 	%rd31, %r21, 4;
	add.s64 	%rd32, %rd6, %rd31;
	ld.global.f32 	%f185, [%rd32];
	setp.lt.f32 	%p39, %f185, 0f00800000;
	mul.f32 	%f186, %f185, 0f4B000000;
	selp.f32 	%f187, %f186, %f185, %p39;
	selp.f32 	%f188, 0fC1B80000, 0f00000000, %p39;
	mov.b32 	%r78, %f187;
	add.s32 	%r79, %r78, -1059760811;
	and.b32  	%r80, %r79, -8388608;
	sub.s32 	%r81, %r78, %r80;
	mov.b32 	%f189, %r81;
	cvt.rn.f32.s32 	%f190, %r80;
	fma.rn.f32 	%f191, %f190, 0f34000000, %f188;
	add.f32 	%f192, %f189, 0fBF800000;
	fma.rn.f32 	%f193, %f192, 0fBE055027, 0f3E1039F6;
	fma.rn.f32 	%f194, %f193, %f192, 0fBDF8CDCC;
	fma.rn.f32 	%f195, %f194, %f192, 0f3E0F2955;
	fma.rn.f32 	%f196, %f195, %f192, 0fBE2AD8B9;
	fma.rn.f32 	%f197, %f196, %f192, 0f3E4CED0B;
	fma.rn.f32 	%f198, %f197, %f192, 0fBE7FFF22;
	fma.rn.f32 	%f199, %f198, %f192, 0f3EAAAA78;
	fma.rn.f32 	%f200, %f199, %f192, 0fBF000000;
	mul.f32 	%f201, %f192, %f200;
	fma.rn.f32 	%f202, %f201, %f192, %f192;
	fma.rn.f32 	%f203, %f191, 0f3F317218, %f202;
	setp.gt.u32 	%p40, %r78, 2139095039;
	fma.rn.f32 	%f204, %f187, 0f7F800000, 0f7F800000;
	selp.f32 	%f205, %f204, %f203, %p40;
	setp.eq.f32 	%p41, %f187, 0f00000000;
	neg.f32 	%f206, %f205;
	selp.f32 	%f207, 0f7F800000, %f206, %p41;
	add.s64 	%rd33, %rd7, %rd31;
	st.global.f32 	[%rd33], %f207;
$L__BB14_20:
	add.s32 	%r22, %r20, 256;
	setp.ge.s32 	%p42, %r22, %r4;
	@%p42 bra 	$L__BB14_22;
	mul.wide.s32 	%rd34, %r22, 4;
	add.s64 	%rd35, %rd6, %rd34;
	ld.global.f32 	%f208, [%rd35];
	setp.lt.f32 	%p43, %f208, 0f00800000;
	mul.f32 	%f209, %f208, 0f4B000000;
	selp.f32 	%f210, %f209, %f208, %p43;
	selp.f32 	%f211, 0fC1B80000, 0f00000000, %p43;
	mov.b32 	%r82, %f210;
	add.s32 	%r83, %r82, -1059760811;
	and.b32  	%r84, %r83, -8388608;
	sub.s32 	%r85, %r82, %r84;
	mov.b32 	%f212, %r85;
	cvt.rn.f32.s32 	%f213, %r84;
	fma.rn.f32 	%f214, %f213, 0f34000000, %f211;
	add.f32 	%f215, %f212, 0fBF800000;
	fma.rn.f32 	%f216, %f215, 0fBE055027, 0f3E1039F6;
	fma.rn.f32 	%f217, %f216, %f215, 0fBDF8CDCC;
	fma.rn.f32 	%f218, %f217, %f215, 0f3E0F2955;
	fma.rn.f32 	%f219, %f218, %f215, 0fBE2AD8B9;
	fma.rn.f32 	%f220, %f219, %f215, 0f3E4CED0B;
	fma.rn.f32 	%f221, %f220, %f215, 0fBE7FFF22;
	fma.rn.f32 	%f222, %f221, %f215, 0f3EAAAA78;
	fma.rn.f32 	%f223, %f222, %f215, 0fBF000000;
	mul.f32 	%f224, %f215, %f223;
	fma.rn.f32 	%f225, %f224, %f215, %f215;
	fma.rn.f32 	%f226, %f214, 0f3F317218, %f225;
	setp.gt.u32 	%p44, %r82, 2139095039;
	fma.rn.f32 	%f227, %f210, 0f7F800000, 0f7F800000;
	selp.f32 	%f228, %f227, %f226, %p44;
	setp.eq.f32 	%p45, %f210, 0f00000000;
	neg.f32 	%f229, %f228;
	selp.f32 	%f230, 0f7F800000, %f229, %p45;
	add.s64 	%rd36, %rd7, %rd34;
	st.global.f32 	[%rd36], %f230;
$L__BB14_22:
	add.s32 	%r23, %r20, 384;
	setp.ge.s32 	%p46, %r23, %r4;
	@%p46 bra 	$L__BB14_24;
	mul.wide.s32 	%rd37, %r23, 4;
	add.s64 	%rd38, %rd6, %rd37;
	ld.global.f32 	%f231, [%rd38];
	setp.lt.f32 	%p47, %f231, 0f00800000;
	mul.f32 	%f232, %f231, 0f4B000000;
	selp.f32 	%f233, %f232, %f231, %p47;
	selp.f32 	%f234, 0fC1B80000, 0f00000000, %p47;
	mov.b32 	%r86, %f233;
	add.s32 	%r87, %r86, -1059760811;
	and.b32  	%r88, %r87, -8388608;
	sub.s32 	%r89, %r86, %r88;
	mov.b32 	%f235, %r89;
	cvt.rn.f32.s32 	%f236, %r88;
	fma.rn.f32 	%f237, %f236, 0f34000000, %f234;
	add.f32 	%f238, %f235, 0fBF800000;
	fma.rn.f32 	%f239, %f238, 0fBE055027, 0f3E1039F6;
	fma.rn.f32 	%f240, %f239, %f238, 0fBDF8CDCC;
	fma.rn.f32 	%f241, %f240, %f238, 0f3E0F2955;
	fma.rn.f32 	%f242, %f241, %f238, 0fBE2AD8B9;
	fma.rn.f32 	%f243, %f242, %f238, 0f3E4CED0B;
	fma.rn.f32 	%f244, %f243, %f238, 0fBE7FFF22;
	fma.rn.f32 	%f245, %f244, %f238, 0f3EAAAA78;
	fma.rn.f32 	%f246, %f245, %f238, 0fBF000000;
	mul.f32 	%f247, %f238, %f246;
	fma.rn.f32 	%f248, %f247, %f238, %f238;
	fma.rn.f32 	%f249, %f237, 0f3F317218, %f248;
	setp.gt.u32 	%p48, %r86, 2139095039;
	fma.rn.f32 	%f250, %f233, 0f7F800000, 0f7F800000;
	selp.f32 	%f251, %f250, %f249, %p48;
	setp.eq.f32 	%p49, %f233, 0f00000000;
	neg.f32 	%f252, %f251;
	selp.f32 	%f253, 0f7F800000, %f252, %p49;
	add.s64 	%rd39, %rd7, %rd37;
	st.global.f32 	[%rd39], %f253;
$L__BB14_24:
	add.s32 	%r108, %r108, 4;
	setp.ne.s32 	%p50, %r108, %r109;
	@%p50 bra 	$L__BB14_16;
$L__BB14_25:
	setp.eq.s32 	%p51, %r13, 0;
	@%p51 bra 	$L__BB14_35;
	setp.eq.s32 	%p52, %r13, 1;
	@%p52 bra 	$L__BB14_32;
	shl.b32 	%r90, %r109, 7;
	add.s32 	%r26, %r90, %r6;
	setp.ge.s32 	%p53, %r26, %r4;
	@%p53 bra 	$L__BB14_29;
	mul.wide.s32 	%rd40, %r26, 4;
	add.s64 	%rd41, %rd6, %rd40;
	ld.global.f32 	%f254, [%rd41];
	setp.lt.f32 	%p54, %f254, 0f00800000;
	mul.f32 	%f255, %f254, 0f4B000000;
	selp.f32 	%f256, %f255, %f254, %p54;
	selp.f32 	%f257, 0fC1B80000, 0f00000000, %p54;
	mov.b32 	%r91, %f256;
	add.s32 	%r92, %r91, -1059760811;
	and.b32  	%r93, %r92, -8388608;
	sub.s32 	%r94, %r91, %r93;
	mov.b32 	%f258, %r94;
	cvt.rn.f32.s32 	%f259, %r93;
	fma.rn.f32 	%f260, %f259, 0f34000000, %f257;
	add.f32 	%f261, %f258, 0fBF800000;
	fma.rn.f32 	%f262, %f261, 0fBE055027, 0f3E1039F6;
	fma.rn.f32 	%f263, %f262, %f261, 0fBDF8CDCC;
	fma.rn.f32 	%f264, %f263, %f261, 0f3E0F2955;
	fma.rn.f32 	%f265, %f264, %f261, 0fBE2AD8B9;
	fma.rn.f32 	%f266, %f265, %f261, 0f3E4CED0B;
	fma.rn.f32 	%f267, %f266, %f261, 0fBE7FFF22;
	fma.rn.f32 	%f268, %f267, %f261, 0f3EAAAA78;
	fma.rn.f32 	%f269, %f268, %f261, 0fBF000000;
	mul.f32 	%f270, %f261, %f269;
	fma.rn.f32 	%f271, %f270, %f261, %f261;
	fma.rn.f32 	%f272, %f260, 0f3F317218, %f271;
	setp.gt.u32 	%p55, %r91, 2139095039;
	fma.rn.f32 	%f273, %f256, 0f7F800000, 0f7F800000;
	selp.f32 	%f274, %f273, %f272, %p55;
	setp.eq.f32 	%p56, %f256, 0f00000000;
	neg.f32 	%f275, %f274;
	selp.f32 	%f276, 0f7F800000, %f275, %p56;
	add.s64 	%rd42, %rd7, %rd40;
	st.global.f32 	[%rd42], %f276;
$L__BB14_29:
	add.s32 	%r27, %r26, 128;
	setp.ge.s32 	%p57, %r27, %r4;
	@%p57 bra 	$L__BB14_31;
	mul.wide.s32 	%rd43, %r27, 4;
	add.s64 	%rd44, %rd6, %rd43;
	ld.global.f32 	%f277, [%rd44];
	setp.lt.f32 	%p58, %f277, 0f00800000;
	mul.f32 	%f278, %f277, 0f4B000000;
	selp.f32 	%f279, %f278, %f277, %p58;
	selp.f32 	%f280, 0fC1B80000, 0f00000000, %p58;
	mov.b32 	%r95, %f279;
	add.s32 	%r96, %r95, -1059760811;
	and.b32  	%r97, %r96, -8388608;
	sub.s32 	%r98, %r95, %r97;
	mov.b32 	%f281, %r98;
	cvt.rn.f32.s32 	%f282, %r97;
	fma.rn.f32 	%f283, %f282, 0f34000000, %f280;
	add.f32 	%f284, %f281, 0fBF800000;
	fma.rn.f32 	%f285, %f284, 0fBE055027, 0f3E1039F6;
	fma.rn.f32 	%f286, %f285, %f284, 0fBDF8CDCC;
	fma.rn.f32 	%f287, %f286, %f284, 0f3E0F2955;
	fma.rn.f32 	%f288, %f287, %f284, 0fBE2AD8B9;
	fma.rn.f32 	%f289, %f288, %f284, 0f3E4CED0B;
	fma.rn.f32 	%f290, %f289, %f284, 0fBE7FFF22;
	fma.rn.f32 	%f291, %f290, %f284, 0f3EAAAA78;
	fma.rn.f32 	%f292, %f291, %f284, 0fBF000000;
	mul.f32 	%f293, %f284, %f292;
	fma.rn.f32 	%f294, %f293, %f284, %f284;
	fma.rn.f32 	%f295, %f283, 0f3F317218, %f294;
	setp.gt.u32 	%p59, %r95, 2139095039;
	fma.rn.f32 	%f296, %f279, 0f7F800000, 0f7F800000;
	selp.f32 	%f297, %f296, %f295, %p59;
	setp.eq.f32 	%p60, %f279, 0f00000000;
	neg.f32 	%f298, %f297;
	selp.f32 	%f299, 0f7F800000, %f298, %p60;
	add.s64 	%rd45, %rd7, %rd43;
	st.global.f32 	[%rd45], %f299;
$L__BB14_31:
	add.s32 	%r109, %r109, 2;
$L__BB14_32:
	and.b32  	%r99, %r34, 1;
	setp.eq.b32 	%p61, %r99, 1;
	not.pred 	%p62, %p61;
	@%p62 bra 	$L__BB14_35;
	shl.b32 	%r100, %r109, 7;
	add.s32 	%r30, %r100, %r6;
	setp.ge.s32 	%p63, %r30, %r4;
	@%p63 bra 	$L__BB14_35;
	mul.wide.s32 	%rd46, %r30, 4;
	add.s64 	%rd47, %rd6, %rd46;
	ld.global.f32 	%f300, [%rd47];
	setp.lt.f32 	%p64, %f300, 0f00800000;
	mul.f32 	%f301, %f300, 0f4B000000;
	selp.f32 	%f302, %f301, %f300, %p64;
	selp.f32 	%f303, 0fC1B80000, 0f00000000, %p64;
	mov.b32 	%r101, %f302;
	add.s32 	%r102, %r101, -1059760811;
	and.b32  	%r103, %r102, -8388608;
	sub.s32 	%r104, %r101, %r103;
	mov.b32 	%f304, %r104;
	cvt.rn.f32.s32 	%f305, %r103;
	fma.rn.f32 	%f306, %f305, 0f34000000, %f303;
	add.f32 	%f307, %f304, 0fBF800000;
	fma.rn.f32 	%f308, %f307, 0fBE055027, 0f3E1039F6;
	fma.rn.f32 	%f309, %f308, %f307, 0fBDF8CDCC;
	fma.rn.f32 	%f310, %f309, %f307, 0f3E0F2955;
	fma.rn.f32 	%f311, %f310, %f307, 0fBE2AD8B9;
	fma.rn.f32 	%f312, %f311, %f307, 0f3E4CED0B;
	fma.rn.f32 	%f313, %f312, %f307, 0fBE7FFF22;
	fma.rn.f32 	%f314, %f313, %f307, 0f3EAAAA78;
	fma.rn.f32 	%f315, %f314, %f307, 0fBF000000;
	mul.f32 	%f316, %f307, %f315;
	fma.rn.f32 	%f317, %f316, %f307, %f307;
	fma.rn.f32 	%f318, %f306, 0f3F317218, %f317;
	setp.gt.u32 	%p65, %r101, 2139095039;
	fma.rn.f32 	%f319, %f302, 0f7F800000, 0f7F800000;
	selp.f32 	%f320, %f319, %f318, %p65;
	setp.eq.f32 	%p66, %f302, 0f00000000;
	neg.f32 	%f321, %f320;
	selp.f32 	%f322, 0f7F800000, %f321, %p66;
	add.s64 	%rd48, %rd7, %rd46;
	st.global.f32 	[%rd48], %f322;
$L__BB14_35:
	ret;

}
	// .globl	_ZN3cub18CUB_300001_SM_10006detail9transform16transform_kernelINS2_10policy_hubILb1EN4cuda3std3__45tupleIJN6thrust24THRUST_300001_SM_1000_NS6detail15normal_iteratorINSA_10device_ptrIfEEEEEEEE10policy1000El6neglogSF_JPfEEEvT0_iT1_T2_DpNS2_10kernel_argIT3_EE
.visible .entry _ZN3cub18CUB_300001_SM_10006detail9transform16transform_kernelINS2_10policy_hubILb1EN4cuda3std3__45tupleIJN6thrust24THRUST_300001_SM_1000_NS6detail15normal_iteratorINSA_10device_ptrIfEEEEEEEE10policy1000El6neglogSF_JPfEEEvT0_iT1_T2_DpNS2_10kernel_argIT3_EE(
	.param .u64 _ZN3cub18CUB_300001_SM_10006detail9transform16transform_kernelINS2_10policy_hubILb1EN4cuda3std3__45tupleIJN6thrust24THRUST_300001_SM_1000_NS6detail15normal_iteratorINSA_10device_ptrIfEEEEEEEE10policy1000El6neglogSF_JPfEEEvT0_iT1_T2_DpNS2_10kernel_argIT3_EE_param_0,
	.param .u32 _ZN3cub18CUB_300001_SM_10006detail9transform16transform_kernelINS2_10policy_hubILb1EN4cuda3std3__45tupleIJN6thrust24THRUST_300001_SM_1000_NS6detail15normal_iteratorINSA_10device_ptrIfEEEEEEEE10policy1000El6neglogSF_JPfEEEvT0_iT1_T2_DpNS2_10kernel_argIT3_EE_param_1,
	.param .align 1 .b8 _ZN3cub18CUB_300001_SM_10006detail9transform16transform_kernelINS2_10policy_hubILb1EN4cuda3std3__45tupleIJN6thrust24THRUST_300001_SM_1000_NS6detail15normal_iteratorINSA_10device_ptrIfEEEEEEEE10policy1000El6neglogSF_JPfEEEvT0_iT1_T2_DpNS2_10kernel_argIT3_EE_param_2[1],
	.param .align 8 .b8 _ZN3cub18CUB_300001_SM_10006detail9transform16transform_kernelINS2_10policy_hubILb1EN4cuda3std3__45tupleIJN6thrust24THRUST_300001_SM_1000_NS6detail15normal_iteratorINSA_10device_ptrIfEEEEEEEE10policy1000El6neglogSF_JPfEEEvT0_iT1_T2_DpNS2_10kernel_argIT3_EE_param_3[8],
	.param .align 8 .b8 _ZN3cub18CUB_300001_SM_10006detail9transform16transform_kernelINS2_10policy_hubILb1EN4cuda3std3__45tupleIJN6thrust24THRUST_300001_SM_1000_NS6detail15normal_iteratorINSA_10device_ptrIfEEEEEEEE10policy1000El6neglogSF_JPfEEEvT0_iT1_T2_DpNS2_10kernel_argIT3_EE_param_4[16]
)
.maxntid 128
{
	.reg .pred 	%p<67>;
	.reg .b32 	%r<110>;
	.reg .b32 	%f<323>;
	.reg .b64 	%rd<56>;

	ld.param.u64 	%rd11, [_ZN3cub18CUB_300001_SM_10006detail9transform16transform_kernelINS2_10policy_hubILb1EN4cuda3std3__45tupleIJN6thrust24THRUST_300001_SM_1000_NS6detail15normal_iteratorINSA_10device_ptrIfEEEEEEEE10policy1000El6neglogSF_JPfEEEvT0_iT1_T2_DpNS2_10kernel_argIT3_EE_param_0];
	ld.param.u64 	%rd12, [_ZN3cub18CUB_300001_SM_10006detail9transform16transform_kernelINS2_10policy_hubILb1EN4cuda3std3__45tupleIJN6thrust24THRUST_300001_SM_1000_NS6detail15normal_iteratorINSA_10device_ptrIfEEEEEEEE10policy1000El6neglogSF_JPfEEEvT0_iT1_T2_DpNS2_10kernel_argIT3_EE_param_4];
	ld.param.u64 	%rd13, [_ZN3cub18CUB_300001_SM_10006detail9transform16transform_kernelINS2_10policy_hubILb1EN4cuda3std3__45tupleIJN6thrust24THRUST_300001_SM_1000_NS6detail15normal_iteratorINSA_10device_ptrIfEEEEEEEE10policy1000El6neglogSF_JPfEEEvT0_iT1_T2_DpNS2_10kernel_argIT3_EE_param_3];
	ld.param.u32 	%r32, [_ZN3cub18CUB_300001_SM_10006detail9transform16transform_kernelINS2_10policy_hubILb1EN4cuda3std3__45tupleIJN6thrust24THRUST_300001_SM_1000_NS6detail15normal_iteratorINSA_10device_ptrIfEEEEEEEE10policy1000El6neglogSF_JPfEEEvT0_iT1_T2_DpNS2_10kernel_argIT3_EE_param_1];
	cvta.to.global.u64 	%rd1, %rd13;
	cvta.to.global.u64 	%rd2, %rd12;
	shl.b32 	%r1, %r32, 7;
	mov.u32 	%r33, %ctaid.x;
	cvt.u64.u32 	%rd14, %r33;
	cvt.s64.s32 	%rd15, %r1;
	mul.lo.s64 	%rd3, %rd15, %rd14;
	sub.s64 	%rd16, %rd11, %rd3;
	min.s64 	%rd17, %rd16, %rd15;
	cvt.u32.u64 	%r2, %rd17;
	shl.b32 	%r3, %r2, 2;
	mov.u32 	%r4, %tid.x;
	shl.b32 	%r102, %r4, 7;
	setp.ge.s32 	%p1, %r102, %r3;
	@%p1 bra 	$L__BB15_3;
	shl.b64 	%rd18, %rd3, 2;
	add.s64 	%rd19, %rd2, %rd18;
	mul.wide.u32 	%rd20, %r4, 128;
	add.s64 	%rd55, %rd19, %rd20;
$L__BB15_2:
	.pragma "nounroll";
	// begin inline asm
	prefetch.global.L2 [%rd55];
	// end inline asm
	add.s32 	%r102, %r102, 16384;
	add.s64 	%rd55, %rd55, 16384;
	setp.lt.s32 	%p2, %r102, %r3;
	@%p2 bra 	$L__BB15_2;
$L__BB15_3:
	shl.b64 	%rd22, %rd3, 2;
	add.s64 	%rd7, %rd2, %rd22;
	add.s64 	%rd8, %rd1, %rd22;
	setp.eq.s32 	%p3, %r1, %r2;
	@%p3 bra 	$L__BB15_26;
	setp.lt.s32 	%p4, %r32, 1;
	@%p4 bra 	$L__BB15_35;
	and.b32  	%r8, %r32, 3;
	setp.lt.u32 	%p5, %r32, 4;
	mov.b32 	%r108, 0;
	@%p5 bra 	$L__BB15_16;
	and.b32  	%r108, %r32, 2147483644;
	mov.b32 	%r105, 0;
$L__BB15_7:
	.pragma "nounroll";
	shl.b32 	%r36, %r105, 7;
	add.s32 	%r18, %r36, %r4;
	setp.ge.s32 	%p6, %r18, %r2;
	@%p6 bra 	$L__BB15_9;
	mul.wide.s32 	%rd23, %r18, 4;
	add.s64 	%rd24, %rd7, %rd23;
	ld.global.f32 	%f1, [%rd24];
	setp.lt.f32 	%p7, %f1, 0f00800000;
	mul.f32 	%f2, %f1, 0f4B000000;
	selp.f32 	%f3, %f2, %f1, %p7;
	selp.f32 	%f4, 0fC1B80000, 0f00000000, %p7;
	mov.b32 	%r37, %f3;
	add.s32 	%r38, %r37, -1059760811;
	and.b32  	%r39, %r38, -8388608;
	sub.s32 	%r40, %r37, %r39;
	mov.b32 	%f5, %r40;
	cvt.rn.f32.s32 	%f6, %r39;
	fma.rn.f32 	%f7, %f6, 0f34000000, %f4;
	add.f32 	%f8, %f5, 0fBF800000;
	fma.rn.f32 	%f9, %f8, 0fBE055027, 0f3E1039F6;
	fma.rn.f32 	%f10, %f9, %f8, 0fBDF8CDCC;
	fma.rn.f32 	%f11, %f10, %f8, 0f3E0F2955;
	fma.rn.f32 	%f12, %f11, %f8, 0fBE2AD8B9;
	fma.rn.f32 	%f13, %f12, %f8, 0f3E4CED0B;
	fma.rn.f32 	%f14, %f13, %f8, 0fBE7FFF22;
	fma.rn.f32 	%f15, %f14, %f8, 0f3EAAAA78;
	fma.rn.f32 	%f16, %f15, %f8, 0fBF000000;
	mul.f32 	%f17, %f8, %f16;
	fma.rn.f32 	%f18, %f17, %f8, %f8;
	fma.rn.f32 	%f19, %f7, 0f3F317218, %f18;
	setp.gt.u32 	%p8, %r37, 2139095039;
	fma.rn.f32 	%f20, %f3, 0f7F800000, 0f7F800000;
	selp.f32 	%f21, %f20, %f19, %p8;
	setp.eq.f32 	%p9, %f3, 0f00000000;
	neg.f32 	%f22, %f21;
	selp.f32 	%f23, 0f7F800000, %f22, %p9;
	add.s64 	%rd25, %rd8, %rd23;
	st.global.f32 	[%rd25], %f23;
$L__BB15_9:
	add.s32 	%r19, %r18, 128;
	setp.ge.s32 	%p10, %r19, %r2;
	@%p10 bra 	$L__BB15_11;
	mul.wide.s32 	%rd26, %r19, 4;
	add.s64 	%rd27, %rd7, %rd26;
	ld.global.f32 	%f24, [%rd27];
	setp.lt.f32 	%p11, %f24, 0f00800000;
	mul.f32 	%f25, %f24, 0f4B000000;
	selp.f32 	%f26, %f25, %f24, %p11;
	selp.f32 	%f27, 0fC1B80000, 0f00000000, %p11;
	mov.b32 	%r41, %f26;
	add.s32 	%r42, %r41, -1059760811;
	and.b32  	%r43, %r42, -8388608;
	sub.s32 	%r44, %r41, %r43;
	mov.b32 	%f28, %r44;
	cvt.rn.f32.s32 	%f29, %r43;
	fma.rn.f32 	%f30, %f29, 0f34000000, %f27;
	add.f32 	%f31, %f28, 0fBF800000;
	fma.rn.f32 	%f32, %f31, 0fBE055027, 0f3E1039F6;
	fma.rn.f32 	%f33, %f32, %f31, 0fBDF8CDCC;
	fma.rn.f32 	%f34, %f33, %f31, 0f3E0F2955;
	fma.rn.f32 	%f35, %f34, %f31, 0fBE2AD8B9;
	fma.rn.f32 	%f36, %f35, %f31, 0f3E4CED0B;
	fma.rn.f32 	%f37, %f36, %f31, 0fBE7FFF22;
	fma.rn.f32 	%f38, %f37, %f31, 0f3EAAAA78;
	fma.rn.f32 	%f39, %f38, %f31, 0fBF000000;
	mul.f32 	%f40, %f31, %f39;
	fma.rn.f32 	%f41, %f40, %f31, %f31;
	fma.rn.f32 	%f42, %f30, 0f3F317218, %f41;
	setp.gt.u32 	%p12, %r41, 2139095039;
	fma.rn.f32 	%f43, %f26, 0f7F800000, 0f7F800000;
	selp.f32 	%f44, %f43, %f42, %p12;
	setp.eq.f32 	%p13, %f26, 0f00000000;
	neg.f32 	%f45, %f44;
	selp.f32 	%f46, 0f7F800000, %f45, %p13;
	add.s64 	%rd28, %rd8, %rd26;
	st.global.f32 	[%rd28], %f46;
$L__BB15_11:
	add.s32 	%r20, %r18, 256;
	setp.ge.s32 	%p14, %r20, %r2;
	@%p14 bra 	$L__BB15_13;
	mul.wide.s32 	%rd29, %r20, 4;
	add.s64 	%rd30, %rd7, %rd29;
	ld.global.f32 	%f47, [%rd30];
	setp.lt.f32 	%p15, %f47, 0f00800000;
	mul.f32 	%f48, %f47, 0f4B000000;
	selp.f32 	%f49, %f48, %f47, %p15;
	selp.f32 	%f50, 0fC1B80000, 0f00000000, %p15;
	mov.b32 	%r45, %f49;
	add.s32 	%r46, %r45, -1059760811;
	and.b32  	%r47, %r46, -8388608;
	sub.s32 	%r48, %r45, %r47;
	mov.b32 	%f51, %r48;
	cvt.rn.f32.s32 	%f52, %r47;
	fma.rn.f32 	%f53, %f52, 0f34000000, %f50;
	add.f32 	%f54, %f51, 0fBF800000;
	fma.rn.f32 	%f55, %f54, 0fBE055027, 0f3E1039F6;
	fma.rn.f32 	%f56, %f55, %f54, 0fBDF8CDCC;
	fma.rn.f32 	%f57, %f56, %f54, 0f3E0F2955;
	fma.rn.f32 	%f58, %f57, %f54, 0fBE2AD8B9;
	fma.rn.f32 	%f59, %f58, %f54, 0f3E4CED0B;
	fma.rn.f32 	%f60, %f59, %f54, 0fBE7FFF22;
	fma.rn.f32 	%f61, %f60, %f54, 0f3EAAAA78;
	fma.rn.f32 	%f62, %f61, %f54, 0fBF000000;
	mul.f32 	%f63, %f54, %f62;
	fma.rn.f32 	%f64, %f63, %f54, %f54;
	fma.rn.f32 	%f65, %f53, 0f3F317218, %f64;
	setp.gt.u32 	%p16, %r45, 2139095039;
	fma.rn.f32 	%f66, %f49, 0f7F800000, 0f7F800000;
	selp.f32 	%f67, %f66, %f65, %p16;
	setp.eq.f32 	%p17, %f49, 0f00000000;
	neg.f32 	%f68, %f67;
	selp.f32 	%f69, 0f7F800000, %f68, %p17;
	add.s64 	%rd31, %rd8, %rd29;
	st.global.f32 	[%rd31], %f69;
$L__BB15_13:
	add.s32 	%r21, %r18, 384;
	setp.ge.s32 	%p18, %r21, %r2;
	@%p18 bra 	$L__BB15_15;
	mul.wide.s32 	%rd32, %r21, 4;
	add.s64 	%rd33, %rd7, %rd32;
	ld.global.f32 	%f70, [%rd33];
	setp.lt.f32 	%p19, %f70, 0f00800000;
	mul.f32 	%f71, %f70, 0f4B000000;
	selp.f32 	%f72, %f71, %f70, %p19;
	selp.f32 	%f73, 0fC1B80000, 0f00000000, %p19;
	mov.b32 	%r49, %f72;
	add.s32 	%r50, %r49, -1059760811;
	and.b32  	%r51, %r50, -8388608;
	sub.s32 	%r52, %r49, %r51;
	mov.b32 	%f74, %r52;
	cvt.rn.f32.s32 	%f75, %r51;
	fma.rn.f32 	%f76, %f75, 0f34000000, %f73;
	add.f32 	%f77, %f74, 0fBF800000;
	fma.rn.f32 	%f78, %f77, 0fBE055027, 0f3E1039F6;
	fma.rn.f32 	%f79, %f78, %f77, 0fBDF8CDCC;
	fma.rn.f32 	%f80, %f79, %f77, 0f3E0F2955;
	fma.rn.f32 	%f81, %f80, %f77, 0fBE2AD8B9;
	fma.rn.f32 	%f82, %f81, %f77, 0f3E4CED0B;
	fma.rn.f32 	%f83, %f82, %f77, 0fBE7FFF22;
	fma.rn.f32 	%f84, %f83, %f77, 0f3EAAAA78;
	fma.rn.f32 	%f85, %f84, %f77, 0fBF000000;
	mul.f32 	%f86, %f77, %f85;
	fma.rn.f32 	%f87, %f86, %f77, %f77;
	fma.rn.f32 	%f88, %f76, 0f3F317218, %f87;
	setp.gt.u32 	%p20, %r49, 2139095039;
	fma.rn.f32 	%f89, %f72, 0f7F800000, 0f7F800000;
	selp.f32 	%f90, %f89, %f88, %p20;
	setp.eq.f32 	%p21, %f72, 0f00000000;
	neg.f32 	%f91, %f90;
	selp.f32 	%f92, 0f7F800000, %f91, %p21;
	add.s64 	%rd34, %rd8, %rd32;
	st.global.f32 	[%rd34], %f92;
$L__BB15_15:
	add.s32 	%r105, %r105, 4;
	setp.eq.s32 	%p22, %r105, %r108;
	@%p22 bra 	$L__BB15_16;
	bra.uni 	$L__BB15_7;
$L__BB15_16:
	setp.eq.s32 	%p23, %r8, 0;
	@%p23 bra 	$L__BB15_35;
	setp.eq.s32 	%p24, %r8, 1;
	@%p24 bra 	$L__BB15_23;
	shl.b32 	%r53, %r108, 7;
	add.s32 	%r27, %r53, %r4;
	setp.ge.s32 	%p25, %r27, %r2;
	@%p25 bra 	$L__BB15_20;
	mul.wide.s32 	%rd35, %r27, 4;
	add.s64 	%rd36, %rd7, %rd35;
	ld.global.f32 	%f93, [%rd36];
	setp.lt.f32 	%p26, %f93, 0f00800000;
	mul.f32 	%f94, %f93, 0f4B000000;
	selp.f32 	%f95, %f94, %f93, %p26;
	selp.f32 	%f96, 0fC1B80000, 0f00000000, %p26;
	mov.b32 	%r54, %f95;
	add.s32 	%r55, %r54, -1059760811;
	and.b32  	%r56, %r55, -8388608;
	sub.s32 	%r57, %r54, %r56;
	mov.b32 	%f97, %r57;
	cvt.rn.f32.s32 	%f98, %r56;
	fma.rn.f32 	%f99, %f98, 0f34000000, %f96;
	add.f32 	%f100, %f97, 0fBF800000;
	fma.rn.f32 	%f101, %f100, 0fBE055027, 0f3E1039F6;
	fma.rn.f32 	%f102, %f101, %f100, 0fBDF8CDCC;
	fma.rn.f32 	%f103, %f102, %f100, 0f3E0F2955;
	fma.rn.f32 	%f104, %f103, %f100, 0fBE2AD8B9;
	fma.rn.f32 	%f105, %f104, %f100, 0f3E4CED0B;
	fma.rn.f32 	%f106, %f105, %f100, 0fBE7FFF22;
	fma.rn.f32 	%f107, %f106, %f100, 0f3EAAAA78;
	fma.rn.f32 	%f108, %f107, %f100, 0fBF000000;
	mul.f32 	%f109, %f100, %f108;
	fma.rn.f32 	%f110, %f109, %f100, %f100;
	fma.rn.f32 	%f111, %f99, 0f3F317218, %f110;
	setp.gt.u32 	%p27, %r54, 2139095039;
	fma.rn.f32 	%f112, %f95, 0f7F800000, 0f7F800000;
	selp.f32 	%f113, %f112, %f111, %p27;
	setp.eq.f32 	%p28, %f95, 0f00000000;
	neg.f32 	%f114, %f113;
	selp.f32 	%f115, 0f7F800000, %f114, %p28;
	add.s64 	%rd37, %rd8, %rd35;
	st.global.f32 	[%rd37], %f115;
$L__BB15_20:
	add.s32 	%r28, %r27, 128;
	setp.ge.s32 	%p29, %r28, %r2;
	@%p29 bra 	$L__BB15_22;
	mul.wide.s32 	%rd38, %r28, 4;
	add.s64 	%rd39, %rd7, %rd38;
	ld.global.f32 	%f116, [%rd39];
	setp.lt.f32 	%p30, %f116, 0f00800000;
	mul.f32 	%f117, %f116, 0f4B000000;
	selp.f32 	%f118, %f117, %f116, %p30;
	selp.f32 	%f119, 0fC1B80000, 0f00000000, %p30;
	mov.b32 	%r58, %f118;
	add.s32 	%r59, %r58, -1059760811;
	and.b32  	%r60, %r59, -8388608;
	sub.s32 	%r61, %r58, %r60;
	mov.b32 	%f120, %r61;
	cvt.rn.f32.s32 	%f121, %r60;
	fma.rn.f32 	%f122, %f121, 0f34000000, %f119;
	add.f32 	%f123, %f120, 0fBF800000;
	fma.rn.f32 	%f124, %f123, 0fBE055027, 0f3E1039F6;
	fma.rn.f32 	%f125, %f124, %f123, 0fBDF8CDCC;
	fma.rn.f32 	%f126, %f125, %f123, 0f3E0F2955;
	fma.rn.f32 	%f127, %f126, %f123, 0fBE2AD8B9;
	fma.rn.f32 	%f128, %f127, %f123, 0f3E4CED0B;
	fma.rn.f32 	%f129, %f128, %f123, 0fBE7FFF22;
	fma.rn.f32 	%f130, %f129, %f123, 0f3EAAAA78;
	fma.rn.f32 	%f131, %f130, %f123, 0fBF000000;
	mul.f32 	%f132, %f123, %f131;
	fma.rn.f32 	%f133, %f132, %f123, %f123;
	fma.rn.f32 	%f134, %f122, 0f3F317218, %f133;
	setp.gt.u32 	%p31, %r58, 2139095039;
	fma.rn.f32 	%f135, %f118, 0f7F800000, 0f7F800000;
	selp.f32 	%f136, %f135, %f134, %p31;
	setp.eq.f32 	%p32, %f118, 0f00000000;
	neg.f32 	%f137, %f136;
	selp.f32 	%f138, 0f7F800000, %f137, %p32;
	add.s64 	%rd40, %rd8, %rd38;
	st.global.f32 	[%rd40], %f138;
$L__BB15_22:
	add.s32 	%r108, %r108, 2;
$L__BB15_23:
	and.b32  	%r62, %r32, 1;
	setp.eq.b32 	%p33, %r62, 1;
	not.pred 	%p34, %p33;
	@%p34 bra 	$L__BB15_35;
	shl.b32 	%r63, %r108, 7;
	add.s32 	%r31, %r63, %r4;
	setp.ge.s32 	%p35, %r31, %r2;
	@%p35 bra 	$L__BB15_35;
	mul.wide.s32 	%rd41, %r31, 4;
	add.s64 	%rd42, %rd7, %rd41;
	ld.global.f32 	%f139, [%rd42];
	setp.lt.f32 	%p36, %f139, 0f00800000;
	mul.f32 	%f140, %f139, 0f4B000000;
	selp.f32 	%f141, %f140, %f139, %p36;
	selp.f32 	%f142, 0fC1B80000, 0f00000000, %p36;
	mov.b32 	%r64, %f141;
	add.s32 	%r65, %r64, -1059760811;
	and.b32  	%r66, %r65, -8388608;
	sub.s32 	%r67, %r64, %r66;
	mov.b32 	%f143, %r67;
	cvt.rn.f32.s32 	%f144, %r66;
	fma.rn.f32 	%f145, %f144, 0f34000000, %f142;
	add.f32 	%f146, %f143, 0fBF800000;
	fma.rn.f32 	%f147, %f146, 0fBE055027, 0f3E1039F6;
	fma.rn.f32 	%f148, %f147, %f146, 0fBDF8CDCC;
	fma.rn.f32 	%f149, %f148, %f146, 0f3E0F2955;
	fma.rn.f32 	%f150, %f149, %f146, 0fBE2AD8B9;
	fma.rn.f32 	%f151, %f150, %f146, 0f3E4CED0B;
	fma.rn.f32 	%f152, %f151, %f146, 0fBE7FFF22;
	fma.rn.f32 	%f153, %f152, %f146, 0f3EAAAA78;
	fma.rn.f32 	%f154, %f153, %f146, 0fBF000000;
	mul.f32 	%f155, %f146, %f154;
	fma.rn.f32 	%f156, %f155, %f146, %f146;
	fma.rn.f32 	%f157, %f145, 0f3F317218, %f156;
	setp.gt.u32 	%p37, %r64, 2139095039;
	fma.rn.f32 	%f158, %f141, 0f7F800000, 0f7F800000;
	selp.f32 	%f159, %f158, %f157, %p37;
	setp.eq.f32 	%p38, %f141, 0f00000000;
	neg.f32 	%f160, %f159;
	selp.f32 	%f161, 0f7F800000, %f160, %p38;
	add.s64 	%rd43, %rd8, %rd41;
	st.global.f32 	[%rd43], %f161;
	bra.uni 	$L__BB15_35;
$L__BB15_26:
	setp.lt.s32 	%p39, %r32, 1;
	@%p39 bra 	$L__BB15_35;
	and.b32  	%r10, %r32, 3;
	setp.lt.u32 	%p40, %r32, 4;
	mov.b32 	%r107, 0;
	@%p40 bra 	$L__BB15_30;
	and.b32  	%r107, %r32, 2147483644;
	neg.s32 	%r104, %r107;
	add.s64 	%rd45, %rd22, 1024;
	add.s64 	%rd9, %rd2, %rd45;
	add.s64 	%rd10, %rd1, %rd45;
	mov.u32 	%r103, %r4;
$L__BB15_29:
	.pragma "nounroll";
	mul.wide.s32 	%rd46, %r103, 4;
	add.s64 	%rd47, %rd9, %rd46;
	add.s64 	%rd48, %rd10, %rd46;
	ld.global.f32 	%f162, [%rd47+-1024];
	setp.lt.f32 	%p41, %f162, 0f00800000;
	mul.f32 	%f163, %f162, 0f4B000000;
	selp.f32 	%f164, %f163, %f162, %p41;
	selp.f32 	%f165, 0fC1B80000, 0f00000000, %p41;
	mov.b32 	%r69, %f164;
	add.s32 	%r70, %r69, -1059760811;
	and.b32  	%r71, %r70, -8388608;
	sub.s32 	%r72, %r69, %r71;
	mov.b32 	%f166, %r72;
	cvt.rn.f32.s32 	%f167, %r71;
	fma.rn.f32 	%f168, %f167, 0f34000000, %f165;
	add.f32 	%f169, %f166, 0fBF800000;
	fma.rn.f32 	%f170, %f169, 0fBE055027, 0f3E1039F6;
	fma.rn.f32 	%f171, %f170, %f169, 0fBDF8CDCC;
	fma.rn.f32 	%f172, %f171, %f169, 0f3E0F2955;
	fma.rn.f32 	%f173, %f172, %f169, 0fBE2AD8B9;
	fma.rn.f32 	%f174, %f173, %f169, 0f3E4CED0B;
	fma.rn.f32 	%f175, %f174, %f169, 0fBE7FFF22;
	fma.rn.f32 	%f176, %f175, %f169, 0f3EAAAA78;
	fma.rn.f32 	%f177, %f176, %f169, 0fBF000000;
	mul.f32 	%f178, %f169, %f177;
	fma.rn.f32 	%f179, %f178, %f169, %f169;
	fma.rn.f32 	%f180, %f168, 0f3F317218, %f179;
	setp.gt.u32 	%p42, %r69, 2139095039;
	fma.rn.f32 	%f181, %f164, 0f7F800000, 0f7F800000;
	selp.f32 	%f182, %f181, %f180, %p42;
	setp.eq.f32 	%p43, %f164, 0f00000000;
	neg.f32 	%f183, %f182;
	selp.f32 	%f184, 0f7F800000, %f183, %p43;
	st.global.f32 	[%rd48+-1024], %f184;
	ld.global.f32 	%f185, [%rd47+-512];
	setp.lt.f32 	%p44, %f185, 0f00800000;
	mul.f32 	%f186, %f185, 0f4B000000;
	selp.f32 	%f187, %f186, %f185, %p44;
	selp.f32 	%f188, 0fC1B80000, 0f00000000, %p44;
	mov.b32 	%r73, %f187;
	add.s32 	%r74, %r73, -1059760811;
	and.b32  	%r75, %r74, -8388608;
	sub.s32 	%r76, %r73, %r75;
	mov.b32 	%f189, %r76;
	cvt.rn.f32.s32 	%f190, %r75;
	fma.rn.f32 	%f191, %f190, 0f34000000, %f188;
	add.f32 	%f192, %f189, 0fBF800000;
	fma.rn.f32 	%f193, %f192, 0fBE055027, 0f3E1039F6;
	fma.rn.f32 	%f194, %f193, %f192, 0fBDF8CDCC;
	fma.rn.f32 	%f195, %f194, %f192, 0f3E0F2955;
	fma.rn.f32 	%f196, %f195, %f192, 0fBE2AD8B9;
	fma.rn.f32 	%f197, %f196, %f192, 0f3E4CED0B;
	fma.rn.f32 	%f198, %f197, %f192, 0fBE7FFF22;
	fma.rn.f32 	%f199, %f198, %f192, 0f3EAAAA78;
	fma.rn.f32 	%f200, %f199, %f192, 0fBF000000;
	mul.f32 	%f201, %f192, %f200;
	fma.rn.f32 	%f202, %f201, %f192, %f192;
	fma.rn.f32 	%f203, %f191, 0f3F317218, %f202;
	setp.gt.u32 	%p45, %r73, 2139095039;
	fma.rn.f32 	%f204, %f187, 0f7F800000, 0f7F800000;
	selp.f32 	%f205, %f204, %f203, %p45;
	setp.eq.f32 	%p46, %f187, 0f00000000;
	neg.f32 	%f206, %f205;
	selp.f32 	%f207, 0f7F800000, %f206, %p46;
	st.global.f32 	[%rd48+-512], %f207;
	ld.global.f32 	%f208, [%rd47];
	setp.lt.f32 	%p47, %f208, 0f00800000;
	mul.f32 	%f209, %f208, 0f4B000000;
	selp.f32 	%f210, %f209, %f208, %p47;
	selp.f32 	%f211, 0fC1B80000, 0f00000000, %p47;
	mov.b32 	%r77, %f210;
	add.s32 	%r78, %r77, -1059760811;
	and.b32  	%r79, %r78, -8388608;
	sub.s32 	%r80, %r77, %r79;
	mov.b32 	%f212, %r80;
	cvt.rn.f32.s32 	%f213, %r79;
	fma.rn.f32 	%f214, %f213, 0f34000000, %f211;
	add.f32 	%f215, %f212, 0fBF800000;
	fma.rn.f32 	%f216, %f215, 0fBE055027, 0f3E1039F6;
	fma.rn.f32 	%f217, %f216, %f215, 0fBDF8CDCC;
	fma.rn.f32 	%f218, %f217, %f215, 0f3E0F2955;
	fma.rn.f32 	%f219, %f218, %f215, 0fBE2AD8B9;
	fma.rn.f32 	%f220, %f219, %f215, 0f3E4CED0B;
	fma.rn.f32 	%f221, %f220, %f215, 0fBE7FFF22;
	fma.rn.f32 	%f222, %f221, %f215, 0f3EAAAA78;
	fma.rn.f32 	%f223, %f222, %f215, 0fBF000000;
	mul.f32 	%f224, %f215, %f223;
	fma.rn.f32 	%f225, %f224, %f215, %f215;
	fma.rn.f32 	%f226, %f214, 0f3F317218, %f225;
	setp.gt.u32 	%p48, %r77, 2139095039;
	fma.rn.f32 	%f227, %f210, 0f7F800000, 0f7F800000;
	selp.f32 	%f228, %f227, %f226, %p48;
	setp.eq.f32 	%p49, %f210, 0f00000000;
	neg.f32 	%f229, %f228;
	selp.f32 	%f230, 0f7F800000, %f229, %p49;
	st.global.f32 	[%rd48], %f230;
	ld.global.f32 	%f231, [%rd47+512];
	setp.lt.f32 	%p50, %f231, 0f00800000;
	mul.f32 	%f232, %f231, 0f4B000000;
	selp.f32 	%f233, %f232, %f231, %p50;
	selp.f32 	%f234, 0fC1B80000, 0f00000000, %p50;
	mov.b32 	%r81, %f233;
	add.s32 	%r82, %r81, -1059760811;
	and.b32  	%r83, %r82, -8388608;
	sub.s32 	%r84, %r81, %r83;
	mov.b32 	%f235, %r84;
	cvt.rn.f32.s32 	%f236, %r83;
	fma.rn.f32 	%f237, %f236, 0f34000000, %f234;
	add.f32 	%f238, %f235, 0fBF800000;
	fma.rn.f32 	%f239, %f238, 0fBE055027, 0f3E1039F6;
	fma.rn.f32 	%f240, %f239, %f238, 0fBDF8CDCC;
	fma.rn.f32 	%f241, %f240, %f238, 0f3E0F2955;
	fma.rn.f32 	%f242, %f241, %f238, 0fBE2AD8B9;
	fma.rn.f32 	%f243, %f242, %f238, 0f3E4CED0B;
	fma.rn.f32 	%f244, %f243, %f238, 0fBE7FFF22;
	fma.rn.f32 	%f245, %f244, %f238, 0f3EAAAA78;
	fma.rn.f32 	%f246, %f245, %f238, 0fBF000000;
	mul.f32 	%f247, %f238, %f246;
	fma.rn.f32 	%f248, %f247, %f238, %f238;
	fma.rn.f32 	%f249, %f237, 0f3F317218, %f248;
	setp.gt.u32 	%p51, %r81, 2139095039;
	fma.rn.f32 	%f250, %f233, 0f7F800000, 0f7F800000;
	selp.f32 	%f251, %f250, %f249, %p51;
	setp.eq.f32 	%p52, %f233, 0f00000000;
	neg.f32 	%f252, %f251;
	selp.f32 	%f253, 0f7F800000, %f252, %p52;
	st.global.f32 	[%rd48+512], %f253;
	add.s32 	%r104, %r104, 4;
	add.s32 	%r103, %r103, 512;
	setp.eq.s32 	%p53, %r104, 0;
	@%p53 bra 	$L__BB15_30;
	bra.uni 	$L__BB15_29;
$L__BB15_30:
	setp.eq.s32 	%p54, %r10, 0;
	@%p54 bra 	$L__BB15_35;
	setp.eq.s32 	%p55, %r10, 1;
	@%p55 bra 	$L__BB15_33;
	shl.b32 	%r85, %r107, 7;
	add.s32 	%r86, %r85, %r4;
	mul.wide.s32 	%rd49, %r86, 4;
	add.s64 	%rd50, %rd7, %rd49;
	ld.global.f32 	%f254, [%rd50];
	setp.lt.f32 	%p56, %f254, 0f00800000;
	mul.f32 	%f255, %f254, 0f4B000000;
	selp.f32 	%f256, %f255, %f254, %p56;
	selp.f32 	%f257, 0fC1B80000, 0f00000000, %p56;
	mov.b32 	%r87, %f256;
	add.s32 	%r88, %r87, -1059760811;
	and.b32  	%r89, %r88, -8388608;
	sub.s32 	%r90, %r87, %r89;
	mov.b32 	%f258, %r90;
	cvt.rn.f32.s32 	%f259, %r89;
	fma.rn.f32 	%f260, %f259, 0f34000000, %f257;
	add.f32 	%f261, %f258, 0fBF800000;
	fma.rn.f32 	%f262, %f261, 0fBE055027, 0f3E1039F6;
	fma.rn.f32 	%f263, %f262, %f261, 0fBDF8CDCC;
	fma.rn.f32 	%f264, %f263, %f261, 0f3E0F2955;
	fma.rn.f32 	%f265, %f264, %f261, 0fBE2AD8B9;
	fma.rn.f32 	%f266, %f265, %f261, 0f3E4CED0B;
	fma.rn.f32 	%f267, %f266, %f261, 0fBE7FFF22;
	fma.rn.f32 	%f268, %f267, %f261, 0f3EAAAA78;
	fma.rn.f32 	%f269, %f268, %f261, 0fBF000000;
	mul.f32 	%f270, %f261, %f269;
	fma.rn.f32 	%f271, %f270, %f261, %f261;
	fma.rn.f32 	%f272, %f260, 0f3F317218, %f271;
	setp.gt.u32 	%p57, %r87, 2139095039;
	fma.rn.f32 	%f273, %f256, 0f7F800000, 0f7F800000;
	selp.f32 	%f274, %f273, %f272, %p57;
	setp.eq.f32 	%p58, %f256, 0f00000000;
	neg.f32 	%f275, %f274;
	selp.f32 	%f276, 0f7F800000, %f275, %p58;
	add.s64 	%rd51, %rd8, %rd49;
	st.global.f32 	[%rd51], %f276;
	ld.global.f32 	%f277, [%rd50+512];
	setp.lt.f32 	%p59, %f277, 0f00800000;
	mul.f32 	%f278, %f277, 0f4B000000;
	selp.f32 	%f279, %f278, %f277, %p59;
	selp.f32 	%f280, 0fC1B80000, 0f00000000, %p59;
	mov.b32 	%r91, %f279;
	add.s32 	%r92, %r91, -1059760811;
	and.b32  	%r93, %r92, -8388608;
	sub.s32 	%r94, %r91, %r93;
	mov.b32 	%f281, %r94;
	cvt.rn.f32.s32 	%f282, %r93;
	fma.rn.f32 	%f283, %f282, 0f34000000, %f280;
	add.f32 	%f284, %f281, 0fBF800000;
	fma.rn.f32 	%f285, %f284, 0fBE055027, 0f3E1039F6;
	fma.rn.f32 	%f286, %f285, %f284, 0fBDF8CDCC;
	fma.rn.f32 	%f287, %f286, %f284, 0f3E0F2955;
	fma.rn.f32 	%f288, %f287, %f284, 0fBE2AD8B9;
	fma.rn.f32 	%f289, %f288, %f284, 0f3E4CED0B;
	fma.rn.f32 	%f290, %f289, %f284, 0fBE7FFF22;
	fma.rn.f32 	%f291, %f290, %f284, 0f3EAAAA78;
	fma.rn.f32 	%f292, %f291, %f284, 0fBF000000;
	mul.f32 	%f293, %f284, %f292;
	fma.rn.f32 	%f294, %f293, %f284, %f284;
	fma.rn.f32 	%f295, %f283, 0f3F317218, %f294;
	setp.gt.u32 	%p60, %r91, 2139095039;
	fma.rn.f32 	%f296, %f279, 0f7F800000, 0f7F800000;
	selp.f32 	%f297, %f296, %f295, %p60;
	setp.eq.f32 	%p61, %f279, 0f00000000;
	neg.f32 	%f298, %f297;
	selp.f32 	%f299, 0f7F800000, %f298, %p61;
	st.global.f32 	[%rd51+512], %f299;
	add.s32 	%r107, %r107, 2;
$L__BB15_33:
	and.b32  	%r95, %r32, 1;
	setp.eq.b32 	%p62, %r95, 1;
	not.pred 	%p63, %p62;
	@%p63 bra 	$L__BB15_35;
	shl.b32 	%r96, %r107, 7;
	add.s32 	%r97, %r96, %r4;
	mul.wide.s32 	%rd52, %r97, 4;
	add.s64 	%rd53, %rd7, %rd52;
	ld.global.f32 	%f300, [%rd53];
	setp.lt.f32 	%p64, %f300, 0f00800000;
	mul.f32 	%f301, %f300, 0f4B000000;
	selp.f32 	%f302, %f301, %f300, %p64;
	selp.f32 	%f303, 0fC1B80000, 0f00000000, %p64;
	mov.b32 	%r98, %f302;
	add.s32 	%r99, %r98, -1059760811;
	and.b32  	%r100, %r99, -8388608;
	sub.s32 	%r101, %r98, %r100;
	mov.b32 	%f304, %r101;
	cvt.rn.f32.s32 	%f305, %r100;
	fma.rn.f32 	%f306, %f305, 0f34000000, %f303;
	add.f32 	%f307, %f304, 0fBF800000;
	fma.rn.f32 	%f308, %f307, 0fBE055027, 0f3E1039F6;
	fma.rn.f32 	%f309, %f308, %f307, 0fBDF8CDCC;
	fma.rn.f32 	%f310, %f309, %f307, 0f3E0F2955;
	fma.rn.f32 	%f311, %f310, %f307, 0fBE2AD8B9;
	fma.rn.f32 	%f312, %f311, %f307, 0f3E4CED0B;
	fma.rn.f32 	%f313, %f312, %f307, 0fBE7FFF22;
	fma.rn.f32 	%f314, %f313, %f307, 0f3EAAAA78;
	fma.rn.f32 	%f315, %f314, %f307, 0fBF000000;
	mul.f32 	%f316, %f307, %f315;
	fma.rn.f32 	%f317, %f316, %f307, %f307;
	fma.rn.f32 	%f318, %f306, 0f3F317218, %f317;
	setp.gt.u32 	%p65, %r98, 2139095039;
	fma.rn.f32 	%f319, %f302, 0f7F800000, 0f7F800000;
	selp.f32 	%f320, %f319, %f318, %p65;
	setp.eq.f32 	%p66, %f302, 0f00000000;
	neg.f32 	%f321, %f320;
	selp.f32 	%f322, 0f7F800000, %f321, %p66;
	add.s64 	%rd54, %rd8, %rd52;
	st.global.f32 	[%rd54], %f322;
$L__BB15_35:
	ret;

}
	// .globl	_ZN3cub18CUB_300001_SM_10006detail6reduce28DeviceReduceSingleTileKernelINS2_10policy_hubIfjN4cuda3std3__44plusIfEEE10Policy1000EN6thrust24THRUST_300001_SM_1000_NS10device_ptrIfEEPfjS9_ffNS7_10__identityEEEvT0_T1_T2_T3_T4_T6_
.visible .entry _ZN3cub18CUB_300001_SM_10006detail6reduce28DeviceReduceSingleTileKernelINS2_10policy_hubIfjN4cuda3std3__44plusIfEEE10Policy1000EN6thrust24THRUST_300001_SM_1000_NS10device_ptrIfEEPfjS9_ffNS7_10__identityEEEvT0_T1_T2_T3_T4_T6_(
	.param .align 8 .b8 _ZN3cub18CUB_300001_SM_10006detail6reduce28DeviceReduceSingleTileKernelINS2_10policy_hubIfjN4cuda3std3__44plusIfEEE10Policy1000EN6thrust24THRUST_300001_SM_1000_NS10device_ptrIfEEPfjS9_ffNS7_10__identityEEEvT0_T1_T2_T3_T4_T6__param_0[8],
	.param .u64 .ptr .align 1 _ZN3cub18CUB_300001_SM_10006detail6reduce28DeviceReduceSingleTileKernelINS2_10policy_hubIfjN4cuda3std3__44plusIfEEE10Policy1000EN6thrust24THRUST_300001_SM_1000_NS10device_ptrIfEEPfjS9_ffNS7_10__identityEEEvT0_T1_T2_T3_T4_T6__param_1,
	.param .u32 _ZN3cub18CUB_300001_SM_10006detail6reduce28DeviceReduceSingleTileKernelINS2_10policy_hubIfjN4cuda3std3__44plusIfEEE10Policy1000EN6thrust24THRUST_300001_SM_1000_NS10device_ptrIfEEPfjS9_ffNS7_10__identityEEEvT0_T1_T2_T3_T4_T6__param_2,
	.param .align 1 .b8 _ZN3cub18CUB_300001_SM_10006detail6reduce28DeviceReduceSingleTileKernelINS2_10policy_hubIfjN4cuda3std3__44plusIfEEE10Policy1000EN6thrust24THRUST_300001_SM_1000_NS10device_ptrIfEEPfjS9_ffNS7_10__identityEEEvT0_T1_T2_T3_T4_T6__param_3[1],
	.param .f32 _ZN3cub18CUB_300001_SM_10006detail6reduce28DeviceReduceSingleTileKernelINS2_10policy_hubIfjN4cuda3std3__44plusIfEEE10Policy1000EN6thrust24THRUST_300001_SM_1000_NS10device_ptrIfEEPfjS9_ffNS7_10__identityEEEvT0_T1_T2_T3_T4_T6__param_4,
	.param .align 1 .b8 _ZN3cub18CUB_300001_SM_10006detail6reduce28DeviceReduceSingleTileKernelINS2_10policy_hubIfjN4cuda3std3__44plusIfEEE10Policy1000EN6thrust24THRUST_300001_SM_1000_NS10device_ptrIfEEPfjS9_ffNS7_10__identityEEEvT0_T1_T2_T3_T4_T6__param_5[1]
)
.maxntid 512
.minnctapersm 1
{
	.reg .pred 	%p<67>;
	.reg .b32 	%r<211>;
	.reg .b32 	%f<384>;
	.reg .b64 	%rd<84>;
	// demoted variable
	.shared .align 4 .b8 _ZZN3cub18CUB_300001_SM_10006detail6reduce28DeviceReduceSingleTileKernelINS2_10policy_hubIfjN4cuda3std3__44plusIfEEE10Policy1000EN6thrust24THRUST_300001_SM_1000_NS10device_ptrIfEEPfjS9_ffNS7_10__identityEEEvT0_T1_T2_T3_T4_T6_E12temp_storage[84];
	ld.param.u64 	%rd9, [_ZN3cub18CUB_300001_SM_10006detail6reduce28DeviceReduceSingleTileKernelINS2_10policy_hubIfjN4cuda3std3__44plusIfEEE10Policy1000EN6thrust24THRUST_300001_SM_1000_NS10device_ptrIfEEPfjS9_ffNS7_10__identityEEEvT0_T1_T2_T3_T4_T6__param_0];
	ld.param.u64 	%rd10, [_ZN3cub18CUB_300001_SM_10006detail6reduce28DeviceReduceSingleTileKernelINS2_10policy_hubIfjN4cuda3std3__44plusIfEEE10Policy1000EN6thrust24THRUST_300001_SM_1000_NS10device_ptrIfEEPfjS9_ffNS7_10__identityEEEvT0_T1_T2_T3_T4_T6__param_1];
	ld.param.u32 	%r51, [_ZN3cub18CUB_300001_SM_10006detail6reduce28DeviceReduceSingleTileKernelINS2_10policy_hubIfjN4cuda3std3__44plusIfEEE10Policy1000EN6thrust24THRUST_300001_SM_1000_NS10device_ptrIfEEPfjS9_ffNS7_10__identityEEEvT0_T1_T2_T3_T4_T6__param_2];
	ld.param.f32 	%f42, [_ZN3cub18CUB_300001_SM_10006detail6reduce28DeviceReduceSingleTileKernelINS2_10policy_hubIfjN4cuda3std3__44plusIfEEE10Policy1000EN6thrust24THRUST_300001_SM_1000_NS10device_ptrIfEEPfjS9_ffNS7_10__identityEEEvT0_T1_T2_T3_T4_T6__param_4];
	cvta.to.global.u64 	%rd1, %rd10;
	setp.ne.s32 	%p1, %r51, 0;
	@%p1 bra 	$L__BB16_3;
	mov.u32 	%r193, %tid.x;
	setp.ne.s32 	%p66, %r193, 0;
	@%p66 bra 	$L__BB16_52;
	st.global.f32 	[%rd1], %f42;
	bra.uni 	$L__BB16_52;
$L__BB16_3:
	cvta.to.global.u64 	%rd2, %rd9;
	setp.gt.u32 	%p2, %r51, 8191;
	@%p2 bra 	$L__BB16_28;
	mov.u32 	%r1, %tid.x;
	setp.ge.u32 	%p24, %r1, %r51;
	mov.f32 	%f371, 0f00000000;
	mov.u32 	%r197, %r1;
	@%p24 bra 	$L__BB16_6;
	mul.wide.u32 	%rd73, %r1, 4;
	add.s64 	%rd74, %rd2, %rd73;
	ld.global.f32 	%f371, [%rd74];
	add.s32 	%r197, %r1, 512;
$L__BB16_6:
	setp.ge.u32 	%p25, %r197, %r51;
	@%p25 bra 	$L__BB16_19;
	not.b32 	%r120, %r197;
	add.s32 	%r121, %r51, %r120;
	shr.u32 	%r122, %r121, 9;
	add.s32 	%r4, %r122, 1;
	and.b32  	%r5, %r4, 15;
	setp.lt.u32 	%p26, %r121, 7680;
	@%p26 bra 	$L__BB16_10;
	and.b32  	%r123, %r4, 16777200;
	neg.s32 	%r195, %r123;
	mul.wide.u32 	%rd75, %r197, 4;
	add.s64 	%rd76, %rd75, %rd2;
	add.s64 	%rd82, %rd76, 16384;
$L__BB16_9:
	.pragma "nounroll";
	ld.global.f32 	%f205, [%rd82+-16384];
	add.f32 	%f206, %f371, %f205;
	ld.global.f32 	%f207, [%rd82+-14336];
	add.f32 	%f208, %f206, %f207;
	ld.global.f32 	%f209, [%rd82+-12288];
	add.f32 	%f210, %f208, %f209;
	ld.global.f32 	%f211, [%rd82+-10240];
	add.f32 	%f212, %f210, %f211;
	ld.global.f32 	%f213, [%rd82+-8192];
	add.f32 	%f214, %f212, %f213;
	ld.global.f32 	%f215, [%rd82+-6144];
	add.f32 	%f216, %f214, %f215;
	ld.global.f32 	%f217, [%rd82+-4096];
	add.f32 	%f218, %f216, %f217;
	ld.global.f32 	%f219, [%rd82+-2048];
	add.f32 	%f220, %f218, %f219;
	ld.global.f32 	%f221, [%rd82];
	add.f32 	%f222, %f220, %f221;
	ld.global.f32 	%f223, [%rd82+2048];
	add.f32 	%f224, %f222, %f223;
	ld.global.f32 	%f225, [%rd82+4096];
	add.f32 	%f226, %f224, %f225;
	ld.global.f32 	%f227, [%rd82+6144];
	add.f32 	%f228, %f226, %f227;
	ld.global.f32 	%f229, [%rd82+8192];
	add.f32 	%f230, %f228, %f229;
	ld.global.f32 	%f231, [%rd82+10240];
	add.f32 	%f232, %f230, %f231;
	ld.global.f32 	%f233, [%rd82+12288];
	add.f32 	%f234, %f232, %f233;
	ld.global.f32 	%f235, [%rd82+14336];
	add.f32 	%f371, %f234, %f235;
	add.s32 	%r197, %r197, 8192;
	add.s32 	%r195, %r195, 16;
	add.s64 	%rd82, %rd82, 32768;
	setp.ne.s32 	%p27, %r195, 0;
	@%p27 bra 	$L__BB16_9;
$L__BB16_10:
	setp.eq.s32 	%p28, %r5, 0;
	@%p28 bra 	$L__BB16_19;
	and.b32  	%r12, %r4, 7;
	setp.lt.u32 	%p29, %r5, 8;
	@%p29 bra 	$L__BB16_13;
	mul.wide.u32 	%rd77, %r197, 4;
	add.s64 	%rd78, %rd2, %rd77;
	ld.global.f32 	%f237, [%rd78];
	add.f32 	%f238, %f371, %f237;
	ld.global.f32 	%f239, [%rd78+2048];
	add.f32 	%f240, %f238, %f239;
	ld.global.f32 	%f241, [%rd78+4096];
	add.f32 	%f242, %f240, %f241;
	ld.global.f32 	%f243, [%rd78+6144];
	add.f32 	%f244, %f242, %f243;
	ld.global.f32 	%f245, [%rd78+8192];
	add.f32 	%f246, %f244, %f245;
	ld.global.f32 	%f247, [%rd78+10240];
	add.f32 	%f248, %f246, %f247;
	ld.global.f32 	%f249, [%rd78+12288];
	add.f32 	%f250, %f248, %f249;
	ld.global.f32 	%f251, [%rd78+14336];
	add.f32 	%f371, %f250, %f251;
	add.s32 	%r197, %r197, 4096;
$L__BB16_13:
	setp.eq.s32 	%p30, %r12, 0;
	@%p30 bra 	$L__BB16_19;
	and.b32  	%r15, %r4, 3;
	setp.lt.u32 	%p31, %r12, 4;
	@%p31 bra 	$L__BB16_16;
	mul.wide.u32 	%rd79, %r197, 4;
	add.s64 	%rd80, %rd2, %rd79;
	ld.global.f32 	%f253, [%rd80];
	add.f32 	%f254, %f371, %f253;
	ld.global.f32 	%f255, [%rd80+2048];
	add.f32 	%f256, %f254, %f255;
	ld.global.f32 	%f257, [%rd80+4096];
	add.f32 	%f258, %f256, %f257;
	ld.global.f32 	%f259, [%rd80+6144];
	add.f32 	%f371, %f258, %f259;
	add.s32 	%r197, %r197, 2048;
$L__BB16_16:
	setp.eq.s32 	%p32, %r15, 0;
	@%p32 bra 	$L__BB16_19;
	mul.wide.u32 	%rd81, %r197, 4;
	add.s64 	%rd83, %rd2, %rd81;
	neg.s32 	%r200, %r15;
$L__BB16_18:
	.pragma "nounroll";
	ld.global.f32 	%f260, [%rd83];
	add.f32 	%f371, %f371, %f260;
	add.s64 	%rd83, %rd83, 2048;
	add.s32 	%r200, %r200, 1;
	setp.ne.s32 	%p33, %r200, 0;
	@%p33 bra 	$L__BB16_18;
$L__BB16_19:
	setp.lt.u32 	%p34, %r51, 512;
	@%p34 bra 	$L__BB16_24;
	// begin inline asm
	mov.u32 %r162, %laneid;
	// end inline asm
	mov.b32 	%r164, %f371;
	mov.b32 	%r165, 1;
	mov.b32 	%r186, 31;
	mov.b32 	%r187, -1;
	// begin inline asm
	shfl.sync.down.b32 %r163, %r164, %r165, %r186, %r187;
	// end inline asm
	setp.gt.s32 	%p58, %r162, 30;
	mov.b32 	%f319, %r163;
	add.f32 	%f320, %f371, %f319;
	selp.f32 	%f321, %f371, %f320, %p58;
	mov.b32 	%r169, %f321;
	mov.b32 	%r170, 2;
	// begin inline asm
	shfl.sync.down.b32 %r168, %r169, %r170, %r186, %r187;
	// end inline asm
	setp.gt.s32 	%p59, %r162, 29;
	mov.b32 	%f322, %r168;
	add.f32 	%f323, %f321, %f322;
	selp.f32 	%f324, %f321, %f323, %p59;
	mov.b32 	%r174, %f324;
	mov.b32 	%r175, 4;
	// begin inline asm
	shfl.sync.down.b32 %r173, %r174, %r175, %r186, %r187;
	// end inline asm
	setp.gt.s32 	%p60, %r162, 27;
	mov.b32 	%f325, %r173;
	add.f32 	%f326, %f324, %f325;
	selp.f32 	%f327, %f324, %f326, %p60;
	mov.b32 	%r179, %f327;
	mov.b32 	%r180, 8;
	// begin inline asm
	shfl.sync.down.b32 %r178, %r179, %r180, %r186, %r187;
	// end inline asm
	setp.gt.s32 	%p61, %r162, 23;
	mov.b32 	%f328, %r178;
	add.f32 	%f329, %f327, %f328;
	selp.f32 	%f330, %f327, %f329, %p61;
	mov.b32 	%r184, %f330;
	mov.b32 	%r185, 16;
	// begin inline asm
	shfl.sync.down.b32 %r183, %r184, %r185, %r186, %r187;
	// end inline asm
	setp.gt.s32 	%p62, %r162, 15;
	mov.b32 	%f331, %r183;
	add.f32 	%f16, %f330, %f331;
	selp.f32 	%f383, %f330, %f16, %p62;
	setp.ne.s32 	%p63, %r162, 0;
	@%p63 bra 	$L__BB16_22;
	shr.u32 	%r188, %r1, 3;
	and.b32  	%r189, %r188, 124;
	mov.u32 	%r190, _ZZN3cub18CUB_300001_SM_10006detail6reduce28DeviceReduceSingleTileKernelINS2_10policy_hubIfjN4cuda3std3__44plusIfEEE10Policy1000EN6thrust24THRUST_300001_SM_1000_NS10device_ptrIfEEPfjS9_ffNS7_10__identityEEEvT0_T1_T2_T3_T4_T6_E12temp_storage;
	add.s32 	%r191, %r190, %r189;
	st.shared.f32 	[%r191+16], %f16;
$L__BB16_22:
	bar.sync 	0;
	setp.ne.s32 	%p64, %r1, 0;
	@%p64 bra 	$L__BB16_50;
	ld.shared.f32 	%f332, [_ZZN3cub18CUB_300001_SM_10006detail6reduce28DeviceReduceSingleTileKernelINS2_10policy_hubIfjN4cuda3std3__44plusIfEEE10Policy1000EN6thrust24THRUST_300001_SM_1000_NS10device_ptrIfEEPfjS9_ffNS7_10__identityEEEvT0_T1_T2_T3_T4_T6_E12temp_storage+20];
	add.f32 	%f333, %f383, %f332;
	ld.shared.f32 	%f334, [_ZZN3cub18CUB_300001_SM_10006detail6reduce28DeviceReduceSingleTileKernelINS2_10policy_hubIfjN4cuda3std3__44plusIfEEE10Policy1000EN6thrust24THRUST_300001_SM_1000_NS10device_ptrIfEEPfjS9_ffNS7_10__identityEEEvT0_T1_T2_T3_T4_T6_E12temp_storage+24];
	add.f32 	%f335, %f333, %f334;
	ld.shared.f32 	%f336, [_ZZN3cub18CUB_300001_SM_10006detail6reduce28DeviceReduceSingleTileKernelINS2_10policy_hubIfjN4cuda3std3__44plusIfEEE10Policy1000EN6thrust24THRUST_300001_SM_1000_NS10device_ptrIfEEPfjS9_ffNS7_10__identityEEEvT0_T1_T2_T3_T4_T6_E12temp_storage+28];
	add.f32 	%f337, %f335, %f336;
	ld.shared.f32 	%f338, [_ZZN3cub18CUB_300001_SM_10006detail6reduce28DeviceReduceSingleTileKernelINS2_10policy_hubIfjN4cuda3std3__44plusIfEEE10Policy1000EN6thrust24THRUST_300001_SM_1000_NS10device_ptrIfEEPfjS9_ffNS7_10__identityEEEvT0_T1_T2_T3_T4_T6_E12temp_storage+32];
	add.f32 	%f339, %f337, %f338;
	ld.shared.f32 	%f340, [_ZZN3cub18CUB_300001_SM_10006detail6reduce28DeviceReduceSingleTileKernelINS2_10policy_hubIfjN4cuda3std3__44plusIfEEE10Policy1000EN6thrust24THRUST_300001_SM_1000_NS10device_ptrIfEEPfjS9_ffNS7_10__identityEEEvT0_T1_T2_T3_T4_T6_E12temp_storage+36];
	add.f32 	%f341, %f339, %f340;
	ld.shared.f32 	%f342, [_ZZN3cub18CUB_300001_SM_10006detail6reduce28DeviceReduceSingleTileKernelINS2_10policy_hubIfjN4cuda3std3__44plusIfEEE10Policy1000EN6thrust24THRUST_300001_SM_1000_NS10device_ptrIfEEPfjS9_ffNS7_10__identityEEEvT0_T1_T2_T3_T4_T6_E12temp_storage+40];
	add.f32 	%f343, %f341, %f342;
	ld.shared.f32 	%f344, [_ZZN3cub18CUB_300001_SM_10006detail6reduce28DeviceReduceSingleTileKernelINS2_10policy_hubIfjN4cuda3std3__44plusIfEEE10Policy1000EN6thrust24THRUST_300001_SM_1000_NS10device_ptrIfEEPfjS9_ffNS7_10__identityEEEvT0_T1_T2_T3_T4_T6_E12temp_storage+44];
	add.f32 	%f345, %f343, %f344;
	ld.shared.f32 	%f346, [_ZZN3cub18CUB_300001_SM_10006detail6reduce28DeviceReduceSingleTileKernelINS2_10policy_hubIfjN4cuda3std3__44plusIfEEE10Policy1000EN6thrust24THRUST_300001_SM_1000_NS10device_ptrIfEEPfjS9_ffNS7_10__identityEEEvT0_T1_T2_T3_T4_T6_E12temp_storage+48];
	add.f32 	%f347, %f345, %f346;
	ld.shared.f32 	%f348, [_ZZN3cub18CUB_300001_SM_10006detail6reduce28DeviceReduceSingleTileKernelINS2_10policy_hubIfjN4cuda3std3__44plusIfEEE10Policy1000EN6thrust24THRUST_300001_SM_1000_NS10device_ptrIfEEPfjS9_ffNS7_10__identityEEEvT0_T1_T2_T3_T4_T6_E12temp_storage+52];
	add.f32 	%f349, %f347, %f348;
	ld.shared.f32 	%f350, [_ZZN3cub18CUB_300001_SM_10006detail6reduce28DeviceReduceSingleTileKernelINS2_10policy_hubIfjN4cuda3std3__44plusIfEEE10Policy1000EN6thrust24THRUST_300001_SM_1000_NS10device_ptrIfEEPfjS9_ffNS7_10__identityEEEvT0_T1_T2_T3_T4_T6_E12temp_storage+56];
	add.f32 	%f351, %f349, %f350;
	ld.shared.f32 	%f352, [_ZZN3cub18CUB_300001_SM_10006detail6reduce28DeviceReduceSingleTileKernelINS2_10policy_hubIfjN4cuda3std3__44plusIfEEE10Policy1000EN6thrust24THRUST_300001_SM_1000_NS10device_ptrIfEEPfjS9_ffNS7_10__identityEEEvT0_T1_T2_T3_T4_T6_E12temp_storage+60];
	add.f32 	%f353, %f351, %f352;
	ld.shared.f32 	%f354, [_ZZN3cub18CUB_300001_SM_10006detail6reduce28DeviceReduceSingleTileKernelINS2_10policy_hubIfjN4cuda3std3__44plusIfEEE10Policy1000EN6thrust24THRUST_300001_SM_1000_NS10device_ptrIfEEPfjS9_ffNS7_10__identityEEEvT0_T1_T2_T3_T4_T6_E12temp_storage+64];
	add.f32 	%f355, %f353, %f354;
	ld.shared.f32 	%f356, [_ZZN3cub18CUB_300001_SM_10006detail6reduce28DeviceReduceSingleTileKernelINS2_10policy_hubIfjN4cuda3std3__44plusIfEEE10Policy1000EN6thrust24THRUST_300001_SM_1000_NS10device_ptrIfEEPfjS9_ffNS7_10__identityEEEvT0_T1_T2_T3_T4_T6_E12temp_storage+68];
	add.f32 	%f357, %f355, %f356;
	ld.shared.f32 	%f358, [_ZZN3cub18CUB_300001_SM_10006detail6reduce28DeviceReduceSingleTileKernelINS2_10policy_hubIfjN4cuda3std3__44plusIfEEE10Policy1000EN6thrust24THRUST_300001_SM_1000_NS10device_ptrIfEEPfjS9_ffNS7_10__identityEEEvT0_T1_T2_T3_T4_T6_E12temp_storage+72];
	add.f32 	%f359, %f357, %f358;
	ld.shared.f32 	%f360, [_ZZN3cub18CUB_300001_SM_10006detail6reduce28DeviceReduceSingleTileKernelINS2_10policy_hubIfjN4cuda3std3__44plusIfEEE10Policy1000EN6thrust24THRUST_300001_SM_1000_NS10device_ptrIfEEPfjS9_ffNS7_10__identityEEEvT0_T1_T2_T3_T4_T6_E12temp_storage+76];
	add.f32 	%f383, %f359, %f360;
	bra.uni 	$L__BB16_50;
$L__BB16_24:
	// begin inline asm
	mov.u32 %r124, %laneid;
	// end inline asm
	and.b32  	%r150, %r1, 992;
	add.s32 	%r151, %r150, 32;
	setp.gt.u32 	%p35, %r151, %r51;
	not.b32 	%r152, %r150;
	add.s32 	%r153, %r51, %r152;
	selp.b32 	%r148, %r153, 31, %p35;
	mov.b32 	%r126, %f371;
	mov.b32 	%r127, 1;
	mov.b32 	%r149, -1;
	// begin inline asm
	shfl.sync.down.b32 %r125, %r126, %r127, %r148, %r149;
	// end inline asm
	setp.lt.s32 	%p36, %r124, %r148;
	mov.b32 	%f261, %r125;
	add.f32 	%f262, %f371, %f261;
	selp.f32 	%f263, %f262, %f371, %p36;
	mov.b32 	%r131, %f263;
	mov.b32 	%r132, 2;
	// begin inline asm
	shfl.sync.down.b32 %r130, %r131, %r132, %r148, %r149;
	// end inline asm
	add.s32 	%r154, %r124, 2;
	setp.gt.s32 	%p37, %r154, %r148;
	mov.b32 	%f264, %r130;
	add.f32 	%f265, %f263, %f264;
	selp.f32 	%f266, %f263, %f265, %p37;
	mov.b32 	%r136, %f266;
	mov.b32 	%r137, 4;
	// begin inline asm
	shfl.sync.down.b32 %r135, %r136, %r137, %r148, %r149;
	// end inline asm
	add.s32 	%r155, %r124, 4;
	setp.gt.s32 	%p38, %r155, %r148;
	mov.b32 	%f267, %r135;
	add.f32 	%f268, %f266, %f267;
	selp.f32 	%f269, %f266, %f268, %p38;
	mov.b32 	%r141, %f269;
	mov.b32 	%r142, 8;
	// begin inline asm
	shfl.sync.down.b32 %r140, %r141, %r142, %r148, %r149;
	// end inline asm
	add.s32 	%r156, %r124, 8;
	setp.gt.s32 	%p39, %r156, %r148;
	mov.b32 	%f270, %r140;
	add.f32 	%f271, %f269, %f270;
	selp.f32 	%f272, %f269, %f271, %p39;
	mov.b32 	%r146, %f272;
	mov.b32 	%r147, 16;
	// begin inline asm
	shfl.sync.down.b32 %r145, %r146, %r147, %r148, %r149;
	// end inline asm
	add.s32 	%r157, %r124, 16;
	setp.gt.s32 	%p40, %r157, %r148;
	mov.b32 	%f273, %r145;
	add.f32 	%f274, %f272, %f273;
	selp.f32 	%f383, %f272, %f274, %p40;
	setp.ne.s32 	%p41, %r124, 0;
	@%p41 bra 	$L__BB16_26;
	shr.u32 	%r158, %r1, 3;
	and.b32  	%r159, %r158, 124;
	mov.u32 	%r160, _ZZN3cub18CUB_300001_SM_10006detail6reduce28DeviceReduceSingleTileKernelINS2_10policy_hubIfjN4cuda3std3__44plusIfEEE10Policy1000EN6thrust24THRUST_300001_SM_1000_NS10device_ptrIfEEPfjS9_ffNS7_10__identityEEEvT0_T1_T2_T3_T4_T6_E12temp_storage;
	add.s32 	%r161, %r160, %r159;
	st.shared.f32 	[%r161+16], %f383;
$L__BB16_26:
	bar.sync 	0;
	setp.ne.s32 	%p42, %r1, 0;
	@%p42 bra 	$L__BB16_50;
	setp.gt.u32 	%p43, %r51, 32;
	ld.shared.f32 	%f275, [_ZZN3cub18CUB_300001_SM_10006detail6reduce28DeviceReduceSingleTileKernelINS2_10policy_hubIfjN4cuda3std3__44plusIfEEE10Policy1000EN6thrust24THRUST_300001_SM_1000_NS10device_ptrIfEEPfjS9_ffNS7_10__identityEEEvT0_T1_T2_T3_T4_T6_E12temp_storage+20];
	add.f32 	%f276, %f383, %f275;
	selp.f32 	%f277, %f276, %f383, %p43;
	setp.gt.u32 	%p44, %r51, 64;
	ld.shared.f32 	%f278, [_ZZN3cub18CUB_300001_SM_10006detail6reduce28DeviceReduceSingleTileKernelINS2_10policy_hubIfjN4cuda3std3__44plusIfEEE10Policy1000EN6thrust24THRUST_300001_SM_1000_NS10device_ptrIfEEPfjS9_ffNS7_10__identityEEEvT0_T1_T2_T3_T4_T6_E12temp_storage+24];
	add.f32 	%f279, %f278, %f277;
	selp.f32 	%f280, %f279, %f277, %p44;
	setp.gt.u32 	%p45, %r51, 96;
	ld.shared.f32 	%f281, [_ZZN3cub18CUB_300001_SM_10006detail6reduce28DeviceReduceSingleTileKernelINS2_10policy_hubIfjN4cuda3std3__44plusIfEEE10Policy1000EN6thrust24THRUST_300001_SM_1000_NS10device_ptrIfEEPfjS9_ffNS7_10__identityEEEvT0_T1_T2_T3_T4_T6_E12temp_storage+28];
	add.f32 	%f282, %f281, %f280;
	selp.f32 	%f283, %f282, %f280, %p45;
	setp.gt.u32 	%p46, %r51, 128;
	ld.shared.f32 	%f284, [_ZZN3cub18CUB_300001_SM_10006detail6reduce28DeviceReduceSingleTileKernelINS2_10policy_hubIfjN4cuda3std3__44plusIfEEE10Policy1000EN6thrust24THRUST_300001_SM_1000_NS10device_ptrIfEEPfjS9_ffNS7_10__identityEEEvT0_T1_T2_T3_T4_T6_E12temp_storage+32];
	add.f32 	%f285, %f284, %f283;
	selp.f32 	%f286, %f285, %f283, %p46;
	setp.gt.u32 	%p47, %r51, 160;
	ld.shared.f32 	%f287, [_ZZN3cub18CUB_300001_SM_10006detail6reduce28DeviceReduceSingleTileKernelINS2_10policy_hubIfjN4cuda3std3__44plusIfEEE10Policy1000EN6thrust24THRUST_300001_SM_1000_NS10device_ptrIfEEPfjS9_ffNS7_10__identityEEEvT0_T1_T2_T3_T4_T6_E12temp_storage+36];
	add.f32 	%f288, %f287, %f286;
	selp.f32 	%f289, %f288, %f286, %p47;
	setp.gt.u32 	%p48, %r51, 192;
	ld.shared.f32 	%f290, [_ZZN3cub18CUB_300001_SM_10006detail6reduce28DeviceReduceSingleTileKernelINS2_10policy_hubIfjN4cuda3std3__44plusIfEEE10Policy1000EN6thrust24THRUST_300001_SM_1000_NS10device_ptrIfEEPfjS9_ffNS7_10__identityEEEvT0_T1_T2_T3_T4_T6_E12temp_storage+40];
	add.f32 	%f291, %f290, %f289;
	selp.f32 	%f292, %f291, %f289, %p48;
	setp.gt.u32 	%p49, %r51, 224;
	ld.shared.f32 	%f293, [_ZZN3cub18CUB_300001_SM_10006detail6reduce28DeviceReduceSingleTileKernelINS2_10policy_hubIfjN4cuda3std3__44plusIfEEE10Policy1000EN6thrust24THRUST_300001_SM_1000_NS10device_ptrIfEEPfjS9_ffNS7_10__identityEEEvT0_T1_T2_T3_T4_T6_E12temp_storage+44];
	add.f32 	%f294, %f293, %f292;
	selp.f32 	%f295, %f294, %f292, %p49;
	setp.gt.u32 	%p50, %r51, 256;
	ld.shared.f32 	%f296, [_ZZN3cub18CUB_300001_SM_10006detail6reduce28DeviceReduceSingleTileKernelINS2_10policy_hubIfjN4cuda3std3__44plusIfEEE10Policy1000EN6thrust24THRUST_300001_SM_1000_NS10device_ptrIfEEPfjS9_ffNS7_10__identityEEEvT0_T1_T2_T3_T4_T6_E12temp_storage+48];
	add.f32 	%f297, %f296, %f295;
	selp.f32 	%f298, %f297, %f295, %p50;
	setp.gt.u32 	%p51, %r51, 288;
	ld.shared.f32 	%f299, [_ZZN3cub18CUB_300001_SM_10006detail6reduce28DeviceReduceSingleTileKernelINS2_10policy_hubIfjN4cuda3std3__44plusIfEEE10Policy1000EN6thrust24THRUST_300001_SM_1000_NS10device_ptrIfEEPfjS9_ffNS7_10__identityEEEvT0_T1_T2_T3_T4_T6_E12temp_storage+52];
	add.f32 	%f300, %f299, %f298;
	selp.f32 	%f301, %f300, %f298, %p51;
	setp.gt.u32 	%p52, %r51, 320;
	ld.shared.f32 	%f302, [_ZZN3cub18CUB_300001_SM_10006detail6reduce28DeviceReduceSingleTileKernelINS2_10policy_hubIfjN4cuda3std3__44plusIfEEE10Policy1000EN6thrust24THRUST_300001_SM_1000_NS10device_ptrIfEEPfjS9_ffNS7_10__identityEEEvT0_T1_T2_T3_T4_T6_E12temp_storage+56];
	add.f32 	%f303, %f302, %f301;
	selp.f32 	%f304, %f303, %f301, %p52;
	setp.gt.u32 	%p53, %r51, 352;
	ld.shared.f32 	%f305, [_ZZN3cub18CUB_300001_SM_10006detail6reduce28DeviceReduceSingleTileKernelINS2_10policy_hubIfjN4cuda3std3__44plusIfEEE10Policy1000EN6thrust24THRUST_300001_SM_1000_NS10device_ptrIfEEPfjS9_ffNS7_10__identityEEEvT0_T1_T2_T3_T4_T6_E12temp_storage+60];
	add.f32 	%f306, %f305, %f304;
	selp.f32 	%f307, %f306, %f304, %p53;
	setp.gt.u32 	%p54, %r51, 384;
	ld.shared.f32 	%f308, [_ZZN3cub18CUB_300001_SM_10006detail6reduce28DeviceReduceSingleTileKernelINS2_10policy_hubIfjN4cuda3std3__44plusIfEEE10Policy1000EN6thrust24THRUST_300001_SM_1000_NS10device_ptrIfEEPfjS9_ffNS7_10__identityEEEvT0_T1_T2_T3_T4_T6_E12temp_storage+64];
	add.f32 	%f309, %f308, %f307;
	selp.f32 	%f310, %f309, %f307, %p54;
	setp.gt.u32 	%p55, %r51, 416;
	ld.shared.f32 	%f311, [_ZZN3cub18CUB_300001_SM_10006detail6reduce28DeviceReduceSingleTileKernelINS2_10policy_hubIfjN4cuda3std3__44plusIfEEE10Policy1000EN6thrust24THRUST_300001_SM_1000_NS10device_ptrIfEEPfjS9_ffNS7_10__identityEEEvT0_T1_T2_T3_T4_T6_E12temp_storage+68];
	add.f32 	%f312, %f311, %f310;
	selp.f32 	%f313, %f312, %f310, %p55;
	setp.gt.u32 	%p56, %r51, 448;
	ld.shared.f32 	%f314, [_ZZN3cub18CUB_300001_SM_10006detail6reduce28DeviceReduceSingleTileKernelINS2_10policy_hubIfjN4cuda3std3__44plusIfEEE10Policy1000EN6thrust24THRUST_300001_SM_1000_NS10device_ptrIfEEPfjS9_ffNS7_10__identityEEEvT0_T1_T2_T3_T4_T6_E12temp_storage+72];
	add.f32 	%f315, %f314, %f313;
	selp.f32 	%f316, %f315, %f313, %p56;
	setp.gt.u32 	%p57, %r51, 480;
	ld.shared.f32 	%f317, [_ZZN3cub18CUB_300001_SM_10006detail6reduce28DeviceReduceSingleTileKernelINS2_10policy_hubIfjN4cuda3std3__44plusIfEEE10Policy1000EN6thrust24THRUST_300001_SM_1000_NS10device_ptrIfEEPfjS9_ffNS7_10__identityEEEvT0_T1_T2_T3_T4_T6_E12temp_storage+76];
	add.f32 	%f318, %f317, %f316;
	selp.f32 	%f383, %f318, %f316, %p57;
	bra.uni 	$L__BB16_50;
$L__BB16_28:
	mov.u32 	%r21, %tid.x;
	mul.wide.u32 	%rd11, %r21, 4;
	add.s64 	%rd12, %rd2, %rd11;
	ld.global.f32 	%f43, [%rd12];
	ld.global.f32 	%f44, [%rd12+2048];
	ld.global.f32 	%f45, [%rd12+4096];
	ld.global.f32 	%f46, [%rd12+6144];
	ld.global.f32 	%f47, [%rd12+8192];
	ld.global.f32 	%f48, [%rd12+10240];
	ld.global.f32 	%f49, [%rd12+12288];
	ld.global.f32 	%f50, [%rd12+14336];
	ld.global.f32 	%f51, [%rd12+16384];
	ld.global.f32 	%f52, [%rd12+18432];
	ld.global.f32 	%f53, [%rd12+20480];
	ld.global.f32 	%f54, [%rd12+22528];
	ld.global.f32 	%f55, [%rd12+24576];
	ld.global.f32 	%f56, [%rd12+26624];
	ld.global.f32 	%f57, [%rd12+28672];
	ld.global.f32 	%f58, [%rd12+30720];
	add.f32 	%f59, %f43, %f44;
	add.f32 	%f60, %f45, %f46;
	add.f32 	%f61, %f47, %f48;
	add.f32 	%f62, %f49, %f50;
	add.f32 	%f63, %f51, %f52;
	add.f32 	%f64, %f53, %f54;
	add.f32 	%f65, %f55, %f56;
	add.f32 	%f66, %f57, %f58;
	add.f32 	%f67, %f59, %f60;
	add.f32 	%f68, %f61, %f62;
	add.f32 	%f69, %f63, %f64;
	add.f32 	%f70, %f65, %f66;
	add.f32 	%f71, %f67, %f68;
	add.f32 	%f72, %f69, %f70;
	add.f32 	%f382, %f71, %f72;
	add.s32 	%r22, %r51, -8192;
	setp.lt.u32 	%p3, %r22, 8192;
	mov.b32 	%r202, 8192;
	@%p3 bra 	$L__BB16_32;
	mov.b32 	%r202, 8192;
$L__BB16_30:
	add.s32 	%r54, %r21, %r202;
	mul.wide.u32 	%rd13, %r54, 4;
	add.s64 	%rd14, %rd2, %rd13;
	ld.global.f32 	%f73, [%rd14];
	ld.global.f32 	%f74, [%rd14+2048];
	ld.global.f32 	%f75, [%rd14+4096];
	ld.global.f32 	%f76, [%rd14+6144];
	ld.global.f32 	%f77, [%rd14+8192];
	ld.global.f32 	%f78, [%rd14+10240];
	ld.global.f32 	%f79, [%rd14+12288];
	ld.global.f32 	%f80, [%rd14+14336];
	ld.global.f32 	%f81, [%rd14+16384];
	ld.global.f32 	%f82, [%rd14+18432];
	ld.global.f32 	%f83, [%rd14+20480];
	ld.global.f32 	%f84, [%rd14+22528];
	ld.global.f32 	%f85, [%rd14+24576];
	ld.global.f32 	%f86, [%rd14+26624];
	ld.global.f32 	%f87, [%rd14+28672];
	ld.global.f32 	%f88, [%rd14+30720];
	add.f32 	%f89, %f382, %f73;
	add.f32 	%f90, %f74, %f75;
	add.f32 	%f91, %f76, %f77;
	add.f32 	%f92, %f78, %f79;
	add.f32 	%f93, %f80, %f81;
	add.f32 	%f94, %f82, %f83;
	add.f32 	%f95, %f84, %f85;
	add.f32 	%f96, %f86, %f87;
	add.f32 	%f97, %f89, %f90;
	add.f32 	%f98, %f91, %f92;
	add.f32 	%f99, %f93, %f94;
	add.f32 	%f100, %f95, %f96;
	add.f32 	%f101, %f97, %f98;
	add.f32 	%f102, %f99, %f100;
	add.f32 	%f103, %f101, %f102;
	add.f32 	%f382, %f103, %f88;
	sub.s32 	%r55, %r51, %r202;
	setp.lt.u32 	%p4, %r55, 8192;
	@%p4 bra 	$L__BB16_46;
	add.s32 	%r202, %r202, 8192;
	setp.le.u32 	%p5, %r202, %r22;
	@%p5 bra 	$L__BB16_30;
$L__BB16_32:
	setp.le.u32 	%p6, %r51, %r202;
	sub.s32 	%r56, %r51, %r202;
	setp.ge.s32 	%p7, %r21, %r56;
	or.pred  	%p8, %p6, %p7;
	@%p8 bra 	$L__BB16_46;
	not.b32 	%r58, %r21;
	add.s32 	%r59, %r51, %r58;
	sub.s32 	%r60, %r59, %r202;
	shr.u32 	%r61, %r60, 9;
	add.s32 	%r26, %r61, 1;
	and.b32  	%r27, %r26, 15;
	setp.lt.u32 	%p9, %r60, 7680;
	mov.u32 	%r207, %r21;
	@%p9 bra 	$L__BB16_37;
	or.b32  	%r205, %r21, 4096;
	add.s32 	%r204, %r21, %r202;
	and.b32  	%r62, %r26, 16777200;
	neg.s32 	%r203, %r62;
$L__BB16_35:
	.pragma "nounroll";
	mul.wide.u32 	%rd15, %r204, 4;
	add.s64 	%rd16, %rd2, %rd15;
	ld.global.f32 	%f105, [%rd16];
	add.f32 	%f106, %f382, %f105;
	add.s32 	%r63, %r204, 512;
	mul.wide.u32 	%rd17, %r63, 4;
	add.s64 	%rd18, %rd2, %rd17;
	ld.global.f32 	%f107, [%rd18];
	add.f32 	%f108, %f106, %f107;
	add.s32 	%r64, %r204, 1024;
	mul.wide.u32 	%rd19, %r64, 4;
	add.s64 	%rd20, %rd2, %rd19;
	ld.global.f32 	%f109, [%rd20];
	add.f32 	%f110, %f108, %f109;
	add.s32 	%r65, %r204, 1536;
	mul.wide.u32 	%rd21, %r65, 4;
	add.s64 	%rd22, %rd2, %rd21;
	ld.global.f32 	%f111, [%rd22];
	add.f32 	%f112, %f110, %f111;
	add.s32 	%r66, %r204, 2048;
	mul.wide.u32 	%rd23, %r66, 4;
	add.s64 	%rd24, %rd2, %rd23;
	ld.global.f32 	%f113, [%rd24];
	add.f32 	%f114, %f112, %f113;
	add.s32 	%r67, %r204, 2560;
	mul.wide.u32 	%rd25, %r67, 4;
	add.s64 	%rd26, %rd2, %rd25;
	ld.global.f32 	%f115, [%rd26];
	add.f32 	%f116, %f114, %f115;
	add.s32 	%r68, %r204, 3072;
	mul.wide.u32 	%rd27, %r68, 4;
	add.s64 	%rd28, %rd2, %rd27;
	ld.global.f32 	%f117, [%rd28];
	add.f32 	%f118, %f116, %f117;
	add.s32 	%r69, %r204, 3584;
	mul.wide.u32 	%rd29, %r69, 4;
	add.s64 	%rd30, %rd2, %rd29;
	ld.global.f32 	%f119, [%rd30];
	add.f32 	%f120, %f118, %f119;
	add.s32 	%r70, %r204, 4096;
	mul.wide.u32 	%rd31, %r70, 4;
	add.s64 	%rd32, %rd2, %rd31;
	ld.global.f32 	%f121, [%rd32];
	add.f32 	%f122, %f120, %f121;
	add.s32 	%r71, %r204, 4608;
	mul.wide.u32 	%rd33, %r71, 4;
	add.s64 	%rd34, %rd2, %rd33;
	ld.global.f32 	%f123, [%rd34];
	add.f32 	%f124, %f122, %f123;
	add.s32 	%r72, %r204, 5120;
	mul.wide.u32 	%rd35, %r72, 4;
	add.s64 	%rd36, %rd2, %rd35;
	ld.global.f32 	%f125, [%rd36];
	add.f32 	%f126, %f124, %f125;
	add.s32 	%r73, %r204, 5632;
	mul.wide.u32 	%rd37, %r73, 4;
	add.s64 	%rd38, %rd2, %rd37;
	ld.global.f32 	%f127, [%rd38];
	add.f32 	%f128, %f126, %f127;
	add.s32 	%r74, %r204, 6144;
	mul.wide.u32 	%rd39, %r74, 4;
	add.s64 	%rd40, %rd2, %rd39;
	ld.global.f32 	%f129, [%rd40];
	add.f32 	%f130, %f128, %f129;
	add.s32 	%r75, %r204, 6656;
	mul.wide.u32 	%rd41, %r75, 4;
	add.s64 	%rd42, %rd2, %rd41;
	ld.global.f32 	%f131, [%rd42];
	add.f32 	%f132, %f130, %f131;
	add.s32 	%r76, %r204, 7168;
	mul.wide.u32 	%rd43, %r76, 4;
	add.s64 	%rd44, %rd2, %rd43;
	ld.global.f32 	%f133, [%rd44];
	add.f32 	%f134, %f132, %f133;
	add.s32 	%r77, %r204, 7680;
	mul.wide.u32 	%rd45, %r77, 4;
	add.s64 	%rd46, %rd2, %rd45;
	ld.global.f32 	%f135, [%rd46];
	add.f32 	%f382, %f134, %f135;
	add.s32 	%r205, %r205, 8192;
	add.s32 	%r204, %r204, 8192;
	add.s32 	%r203, %r203, 16;
	setp.ne.s32 	%p10, %r203, 0;
	@%p10 bra 	$L__BB16_35;
	add.s32 	%r207, %r205, -4096;
$L__BB16_37:
	setp.eq.s32 	%p11, %r27, 0;
	@%p11 bra 	$L__BB16_46;
	and.b32  	%r39, %r26, 7;
	setp.lt.u32 	%p12, %r27, 8;
	@%p12 bra 	$L__BB16_40;
	add.s32 	%r78, %r207, %r202;
	mul.wide.u32 	%rd47, %r78, 4;
	add.s64 	%rd48, %rd2, %rd47;
	ld.global.f32 	%f137, [%rd48];
	add.f32 	%f138, %f382, %f137;
	add.s32 	%r79, %r78, 512;
	mul.wide.u32 	%rd49, %r79, 4;
	add.s64 	%rd50, %rd2, %rd49;
	ld.global.f32 	%f139, [%rd50];
	add.f32 	%f140, %f138, %f139;
	add.s32 	%r80, %r78, 1024;
	mul.wide.u32 	%rd51, %r80, 4;
	add.s64 	%rd52, %rd2, %rd51;
	ld.global.f32 	%f141, [%rd52];
	add.f32 	%f142, %f140, %f141;
	add.s32 	%r81, %r78, 1536;
	mul.wide.u32 	%rd53, %r81, 4;
	add.s64 	%rd54, %rd2, %rd53;
	ld.global.f32 	%f143, [%rd54];
	add.f32 	%f144, %f142, %f143;
	add.s32 	%r82, %r78, 2048;
	mul.wide.u32 	%rd55, %r82, 4;
	add.s64 	%rd56, %rd2, %rd55;
	ld.global.f32 	%f145, [%rd56];
	add.f32 	%f146, %f144, %f145;
	add.s32 	%r83, %r78, 2560;
	mul.wide.u32 	%rd57, %r83, 4;
	add.s64 	%rd58, %rd2, %rd57;
	ld.global.f32 	%f147, [%rd58];
	add.f32 	%f148, %f146, %f147;
	add.s32 	%r84, %r78, 3072;
	mul.wide.u32 	%rd59, %r84, 4;
	add.s64 	%rd60, %rd2, %rd59;
	ld.global.f32 	%f149, [%rd60];
	add.f32 	%f150, %f148, %f149;
	add.s32 	%r85, %r78, 3584;
	mul.wide.u32 	%rd61, %r85, 4;
	add.s64 	%rd62, %rd2, %rd61;
	ld.global.f32 	%f151, [%rd62];
	add.f32 	%f382, %f150, %f151;
	add.s32 	%r207, %r207, 4096;
$L__BB16_40:
	setp.eq.s32 	%p13, %r39, 0;
	@%p13 bra 	$L__BB16_46;
	and.b32  	%r42, %r26, 3;
	setp.lt.u32 	%p14, %r39, 4;
	@%p14 bra 	$L__BB16_43;
	add.s32 	%r86, %r207, %r202;
	mul.wide.u32 	%rd63, %r86, 4;
	add.s64 	%rd64, %rd2, %rd63;
	ld.global.f32 	%f153, [%rd64];
	add.f32 	%f154, %f382, %f153;
	add.s32 	%r87, %r86, 512;
	mul.wide.u32 	%rd65, %r87, 4;
	add.s64 	%rd66, %rd2, %rd65;
	ld.global.f32 	%f155, [%rd66];
	add.f32 	%f156, %f154, %f155;
	add.s32 	%r88, %r86, 1024;
	mul.wide.u32 	%rd67, %r88, 4;
	add.s64 	%rd68, %rd2, %rd67;
	ld.global.f32 	%f157, [%rd68];
	add.f32 	%f158, %f156, %f157;
	add.s32 	%r89, %r86, 1536;
	mul.wide.u32 	%rd69, %r89, 4;
	add.s64 	%rd70, %rd2, %rd69;
	ld.global.f32 	%f159, [%rd70];
	add.f32 	%f382, %f158, %f159;
	add.s32 	%r207, %r207, 2048;
$L__BB16_43:
	setp.eq.s32 	%p15, %r42, 0;
	@%p15 bra 	$L__BB16_46;
	add.s32 	%r210, %r207, %r202;
	neg.s32 	%r209, %r42;
$L__BB16_45:
	.pragma "nounroll";
	mul.wide.u32 	%rd71, %r210, 4;
	add.s64 	%rd72, %rd2, %rd71;
	ld.global.f32 	%f160, [%rd72];
	add.f32 	%f382, %f382, %f160;
	add.s32 	%r210, %r210, 512;
	add.s32 	%r209, %r209, 1;
	setp.ne.s32 	%p16, %r209, 0;
	@%p16 bra 	$L__BB16_45;
$L__BB16_46:
	// begin inline asm
	mov.u32 %r90, %laneid;
	// end inline asm
	mov.b32 	%r92, %f382;
	mov.b32 	%r93, 1;
	mov.b32 	%r114, 31;
	mov.b32 	%r115, -1;
	// begin inline asm
	shfl.sync.down.b32 %r91, %r92, %r93, %r114, %r115;
	// end inline asm
	setp.gt.s32 	%p17, %r90, 30;
	mov.b32 	%f161, %r91;
	add.f32 	%f162, %f382, %f161;
	selp.f32 	%f163, %f382, %f162, %p17;
	mov.b32 	%r97, %f163;
	mov.b32 	%r98, 2;
	// begin inline asm
	shfl.sync.down.b32 %r96, %r97, %r98, %r114, %r115;
	// end inline asm
	setp.gt.s32 	%p18, %r90, 29;
	mov.b32 	%f164, %r96;
	add.f32 	%f165, %f163, %f164;
	selp.f32 	%f166, %f163, %f165, %p18;
	mov.b32 	%r102, %f166;
	mov.b32 	%r103, 4;
	// begin inline asm
	shfl.sync.down.b32 %r101, %r102, %r103, %r114, %r115;
	// end inline asm
	setp.gt.s32 	%p19, %r90, 27;
	mov.b32 	%f167, %r101;
	add.f32 	%f168, %f166, %f167;
	selp.f32 	%f169, %f166, %f168, %p19;
	mov.b32 	%r107, %f169;
	mov.b32 	%r108, 8;
	// begin inline asm
	shfl.sync.down.b32 %r106, %r107, %r108, %r114, %r115;
	// end inline asm
	setp.gt.s32 	%p20, %r90, 23;
	mov.b32 	%f170, %r106;
	add.f32 	%f171, %f169, %f170;
	selp.f32 	%f172, %f169, %f171, %p20;
	mov.b32 	%r112, %f172;
	mov.b32 	%r113, 16;
	// begin inline asm
	shfl.sync.down.b32 %r111, %r112, %r113, %r114, %r115;
	// end inline asm
	setp.gt.s32 	%p21, %r90, 15;
	mov.b32 	%f173, %r111;
	add.f32 	%f38, %f172, %f173;
	selp.f32 	%f383, %f172, %f38, %p21;
	setp.ne.s32 	%p22, %r90, 0;
	@%p22 bra 	$L__BB16_48;
	shr.u32 	%r116, %r21, 3;
	and.b32  	%r117, %r116, 124;
	mov.u32 	%r118, _ZZN3cub18CUB_300001_SM_10006detail6reduce28DeviceReduceSingleTileKernelINS2_10policy_hubIfjN4cuda3std3__44plusIfEEE10Policy1000EN6thrust24THRUST_300001_SM_1000_NS10device_ptrIfEEPfjS9_ffNS7_10__identityEEEvT0_T1_T2_T3_T4_T6_E12temp_storage;
	add.s32 	%r119, %r118, %r117;
	st.shared.f32 	[%r119+16], %f38;
$L__BB16_48:
	bar.sync 	0;
	setp.ne.s32 	%p23, %r21, 0;
	@%p23 bra 	$L__BB16_50;
	ld.shared.f32 	%f174, [_ZZN3cub18CUB_300001_SM_10006detail6reduce28DeviceReduceSingleTileKernelINS2_10policy_hubIfjN4cuda3std3__44plusIfEEE10Policy1000EN6thrust24THRUST_300001_SM_1000_NS10device_ptrIfEEPfjS9_ffNS7_10__identityEEEvT0_T1_T2_T3_T4_T6_E12temp_storage+20];
	add.f32 	%f175, %f383, %f174;
	ld.shared.f32 	%f176, [_ZZN3cub18CUB_300001_SM_10006detail6reduce28DeviceReduceSingleTileKernelINS2_10policy_hubIfjN4cuda3std3__44plusIfEEE10Policy1000EN6thrust24THRUST_300001_SM_1000_NS10device_ptrIfEEPfjS9_ffNS7_10__identityEEEvT0_T1_T2_T3_T4_T6_E12temp_storage+24];
	add.f32 	%f177, %f175, %f176;
	ld.shared.f32 	%f178, [_ZZN3cub18CUB_300001_SM_10006detail6reduce28DeviceReduceSingleTileKernelINS2_10policy_hubIfjN4cuda3std3__44plusIfEEE10Policy1000EN6thrust24THRUST_300001_SM_1000_NS10device_ptrIfEEPfjS9_ffNS7_10__identityEEEvT0_T1_T2_T3_T4_T6_E12temp_storage+28];
	add.f32 	%f179, %f177, %f178;
	ld.shared.f32 	%f180, [_ZZN3cub18CUB_300001_SM_10006detail6reduce28DeviceReduceSingleTileKernelINS2_10policy_hubIfjN4cuda3std3__44plusIfEEE10Policy1000EN6thrust24THRUST_300001_SM_1000_NS10device_ptrIfEEPfjS9_ffNS7_10__identityEEEvT0_T1_T2_T3_T4_T6_E12temp_storage+32];
	add.f32 	%f181, %f179, %f180;
	ld.shared.f32 	%f182, [_ZZN3cub18CUB_300001_SM_10006detail6reduce28DeviceReduceSingleTileKernelINS2_10policy_hubIfjN4cuda3std3__44plusIfEEE10Policy1000EN6thrust24THRUST_300001_SM_1000_NS10device_ptrIfEEPfjS9_ffNS7_10__identityEEEvT0_T1_T2_T3_T4_T6_E12temp_storage+36];
	add.f32 	%f183, %f181, %f182;
	ld.shared.f32 	%f184, [_ZZN3cub18CUB_300001_SM_10006detail6reduce28DeviceReduceSingleTileKernelINS2_10policy_hubIfjN4cuda3std3__44plusIfEEE10Policy1000EN6thrust24THRUST_300001_SM_1000_NS10device_ptrIfEEPfjS9_ffNS7_10__identityEEEvT0_T1_T2_T3_T4_T6_E12temp_storage+40];
	add.f32 	%f185, %f183, %f184;
	ld.shared.f32 	%f186, [_ZZN3cub18CUB_300001_SM_10006detail6reduce28DeviceReduceSingleTileKernelINS2_10policy_hubIfjN4cuda3std3__44plusIfEEE10Policy1000EN6thrust24THRUST_300001_SM_1000_NS10device_ptrIfEEPfjS9_ffNS7_10__identityEEEvT0_T1_T2_T3_T4_T6_E12temp_storage+44];
	add.f32 	%f187, %f185, %f186;
	ld.shared.f32 	%f188, [_ZZN3cub18CUB_300001_SM_10006detail6reduce28DeviceReduceSingleTileKernelINS2_10policy_hubIfjN4cuda3std3__44plusIfEEE10Policy1000EN6thrust24THRUST_300001_SM_1000_NS10device_ptrIfEEPfjS9_ffNS7_10__identityEEEvT0_T1_T2_T3_T4_T6_E12temp_storage+48];
	add.f32 	%f189, %f187, %f188;
	ld.shared.f32 	%f190, [_ZZN3cub18CUB_300001_SM_10006detail6reduce28DeviceReduceSingleTileKernelINS2_10policy_hubIfjN4cuda3std3__44plusIfEEE10Policy1000EN6thrust24THRUST_300001_SM_1000_NS10device_ptrIfEEPfjS9_ffNS7_10__identityEEEvT0_T1_T2_T3_T4_T6_E12temp_storage+52];
	add.f32 	%f191, %f189, %f190;
	ld.shared.f32 	%f192, [_ZZN3cub18CUB_300001_SM_10006detail6reduce28DeviceReduceSingleTileKernelINS2_10policy_hubIfjN4cuda3std3__44plusIfEEE10Policy1000EN6thrust24THRUST_300001_SM_1000_NS10device_ptrIfEEPfjS9_ffNS7_10__identityEEEvT0_T1_T2_T3_T4_T6_E12temp_storage+56];
	add.f32 	%f193, %f191, %f192;
	ld.shared.f32 	%f194, [_ZZN3cub18CUB_300001_SM_10006detail6reduce28DeviceReduceSingleTileKernelINS2_10policy_hubIfjN4cuda3std3__44plusIfEEE10Policy1000EN6thrust24THRUST_300001_SM_1000_NS10device_ptrIfEEPfjS9_ffNS7_10__identityEEEvT0_T1_T2_T3_T4_T6_E12temp_storage+60];
	add.f32 	%f195, %f193, %f194;
	ld.shared.f32 	%f196, [_ZZN3cub18CUB_300001_SM_10006detail6reduce28DeviceReduceSingleTileKernelINS2_10policy_hubIfjN4cuda3std3__44plusIfEEE10Policy1000EN6thrust24THRUST_300001_SM_1000_NS10device_ptrIfEEPfjS9_ffNS7_10__identityEEEvT0_T1_T2_T3_T4_T6_E12temp_storage+64];
	add.f32 	%f197, %f195, %f196;
	ld.shared.f32 	%f198, [_ZZN3cub18CUB_300001_SM_10006detail6reduce28DeviceReduceSingleTileKernelINS2_10policy_hubIfjN4cuda3std3__44plusIfEEE10Policy1000EN6thrust24THRUST_300001_SM_1000_NS10device_ptrIfEEPfjS9_ffNS7_10__identityEEEvT0_T1_T2_T3_T4_T6_E12temp_storage+68];
	add.f32 	%f199, %f197, %f198;
	ld.shared.f32 	%f200, [_ZZN3cub18CUB_300001_SM_10006detail6reduce28DeviceReduceSingleTileKernelINS2_10policy_hubIfjN4cuda3std3__44plusIfEEE10Policy1000EN6thrust24THRUST_300001_SM_1000_NS10device_ptrIfEEPfjS9_ffNS7_10__identityEEEvT0_T1_T2_T3_T4_T6_E12temp_storage+72];
	add.f32 	%f201, %f199, %f200;
	ld.shared.f32 	%f202, [_ZZN3cub18CUB_300001_SM_10006detail6reduce28DeviceReduceSingleTileKernelINS2_10policy_hubIfjN4cuda3std3__44plusIfEEE10Policy1000EN6thrust24THRUST_300001_SM_1000_NS10device_ptrIfEEPfjS9_ffNS7_10__identityEEEvT0_T1_T2_T3_T4_T6_E12temp_storage+76];
	add.f32 	%f383, %f201, %f202;
$L__BB16_50:
	mov.u32 	%r192, %tid.x;
	setp.ne.s32 	%p65, %r192, 0;
	@%p65 bra 	$L__BB16_52;
	add.f32 	%f361, %f42, %f383;
	st.global.f32 	[%rd1], %f361;
$L__BB16_52:
	ret;

}
	// .globl	_ZN3cub18CUB_300001_SM_10006detail6reduce18DeviceReduceKernelINS2_10policy_hubIfjN4cuda3std3__44plusIfEEE10Policy1000EN6thrust24THRUST_300001_SM_1000_NS10device_ptrIfEEjS9_fNS7_10__identityEEEvT0_PT3_T1_NS0_13GridEvenShareISK_EET2_T4_
.visible .entry _ZN3cub18CUB_300001_SM_10006detail6reduce18DeviceReduceKernelINS2_10policy_hubIfjN4cuda3std3__44plusIfEEE10Policy1000EN6thrust24THRUST_300001_SM_1000_NS10device_ptrIfEEjS9_fNS7_10__identityEEEvT0_PT3_T1_NS0_13GridEvenShareISK_EET2_T4_(
	.param .align 8 .b8 _ZN3cub18CUB_300001_SM_10006detail6reduce18DeviceReduceKernelINS2_10policy_hubIfjN4cuda3std3__44plusIfEEE10Policy1000EN6thrust24THRUST_300001_SM_1000_NS10device_ptrIfEEjS9_fNS7_10__identityEEEvT0_PT3_T1_NS0_13GridEvenShareISK_EET2_T4__param_0[8],
	.param .u64 .ptr .align 1 _ZN3cub18CUB_300001_SM_10006detail6reduce18DeviceReduceKernelINS2_10policy_hubIfjN4cuda3std3__44plusIfEEE10Policy1000EN6thrust24THRUST_300001_SM_1000_NS10device_ptrIfEEjS9_fNS7_10__identityEEEvT0_PT3_T1_NS0_13GridEvenShareISK_EET2_T4__param_1,
	.param .u32 _ZN3cub18CUB_300001_SM_10006detail6reduce18DeviceReduceKernelINS2_10policy_hubIfjN4cuda3std3__44plusIfEEE10Policy1000EN6thrust24THRUST_300001_SM_1000_NS10device_ptrIfEEjS9_fNS7_10__identityEEEvT0_PT3_T1_NS0_13GridEvenShareISK_EET2_T4__param_2,
	.param .align 4 .b8 _ZN3cub18CUB_300001_SM_10006detail6reduce18DeviceReduceKernelINS2_10policy_hubIfjN4cuda3std3__44plusIfEEE10Policy1000EN6thrust24THRUST_300001_SM_1000_NS10device_ptrIfEEjS9_fNS7_10__identityEEEvT0_PT3_T1_NS0_13GridEvenShareISK_EET2_T4__param_3[40],
	.param .align 1 .b8 _ZN3cub18CUB_300001_SM_10006detail6reduce18DeviceReduceKernelINS2_10policy_hubIfjN4cuda3std3__44plusIfEEE10Policy1000EN6thrust24THRUST_300001_SM_1000_NS10device_ptrIfEEjS9_fNS7_10__identityEEEvT0_PT3_T1_NS0_13GridEvenShareISK_EET2_T4__param_4[1],
	.param .align 1 .b8 _ZN3cub18CUB_300001_SM_10006detail6reduce18DeviceReduceKernelINS2_10policy_hubIfjN4cuda3std3__44plusIfEEE10Policy1000EN6thrust24THRUST_300001_SM_1000_NS10device_ptrIfEEjS9_fNS7_10__identityEEEvT0_PT3_T1_NS0_13GridEvenShareISK_EET2_T4__param_5[1]
)
.maxntid 512
{
	.reg .pred 	%p<65>;
	.reg .b16 	%rs<4>;
	.reg .b32 	%r<279>;
	.reg .b32 	%f<380>;
	.reg .b64 	%rd<130>;
	// demoted variable
	.shared .align 4 .b8 _ZZN3cub18CUB_300001_SM_10006detail6reduce18DeviceReduceKernelINS2_10policy_hubIfjN4cuda3std3__44plusIfEEE10Policy1000EN6thrust24THRUST_300001_SM_1000_NS10device_ptrIfEEjS9_fNS7_10__identityEEEvT0_PT3_T1_NS0_13GridEvenShareISK_EET2_T4_E12temp_storage[84];
	ld.param.u32 	%r1, [_ZN3cub18CUB_300001_SM_10006detail6reduce18DeviceReduceKernelINS2_10policy_hubIfjN4cuda3std3__44plusIfEEE10Policy1000EN6thrust24THRUST_300001_SM_1000_NS10device_ptrIfEEjS9_fNS7_10__identityEEEvT0_PT3_T1_NS0_13GridEvenShareISK_EET2_T4__param_3+20];
	ld.param.u32 	%r2, [_ZN3cub18CUB_300001_SM_10006detail6reduce18DeviceReduceKernelINS2_10policy_hubIfjN4cuda3std3__44plusIfEEE10Policy1000EN6thrust24THRUST_300001_SM_1000_NS10device_ptrIfEEjS9_fNS7_10__identityEEEvT0_PT3_T1_NS0_13GridEvenShareISK_EET2_T4__param_3+24];
	ld.param.u64 	%rd3, [_ZN3cub18CUB_300001_SM_10006detail6reduce18DeviceReduceKernelINS2_10policy_hubIfjN4cuda3std3__44plusIfEEE10Policy1000EN6thrust24THRUST_300001_SM_1000_NS10device_ptrIfEEjS9_fNS7_10__identityEEEvT0_PT3_T1_NS0_13GridEvenShareISK_EET2_T4__param_0];
	cvta.to.global.u64 	%rd1, %rd3;
	mov.u32 	%r3, %ctaid.x;
	shl.b32 	%r4, %r2, 13;
	shl.b32 	%r270, %r3, 13;
	sub.s32 	%r6, %r1, %r270;
	setp.gt.u32 	%p1, %r6, 8191;
	@%p1 bra 	$L__BB17_26;
	mov.u32 	%r7, %tid.x;
	setp.ge.u32 	%p23, %r7, %r6;
	mov.f32 	%f368, 0f00000000;
	mov.u32 	%r261, %r7;
	@%p23 bra 	$L__BB17_3;
	add.s32 	%r155, %r270, %r7;
	mul.wide.u32 	%rd66, %r155, 4;
	add.s64 	%rd67, %rd1, %rd66;
	ld.global.f32 	%f368, [%rd67];
	add.s32 	%r261, %r7, 512;
$L__BB17_3:
	setp.ge.u32 	%p24, %r261, %r6;
	@%p24 bra 	$L__BB17_17;
	not.b32 	%r156, %r261;
	add.s32 	%r157, %r1, %r156;
	sub.s32 	%r158, %r157, %r270;
	shr.u32 	%r159, %r158, 9;
	add.s32 	%r10, %r159, 1;
	and.b32  	%r11, %r10, 15;
	setp.lt.u32 	%p25, %r158, 7680;
	@%p25 bra 	$L__BB17_8;
	or.b32  	%r260, %r261, 4096;
	add.s32 	%r259, %r261, %r270;
	and.b32  	%r160, %r10, 16777200;
	neg.s32 	%r258, %r160;
$L__BB17_6:
	.pragma "nounroll";
	mul.wide.u32 	%rd68, %r259, 4;
	add.s64 	%rd69, %rd1, %rd68;
	ld.global.f32 	%f203, [%rd69];
	add.f32 	%f204, %f368, %f203;
	add.s32 	%r161, %r259, 512;
	mul.wide.u32 	%rd70, %r161, 4;
	add.s64 	%rd71, %rd1, %rd70;
	ld.global.f32 	%f205, [%rd71];
	add.f32 	%f206, %f204, %f205;
	add.s32 	%r162, %r259, 1024;
	mul.wide.u32 	%rd72, %r162, 4;
	add.s64 	%rd73, %rd1, %rd72;
	ld.global.f32 	%f207, [%rd73];
	add.f32 	%f208, %f206, %f207;
	add.s32 	%r163, %r259, 1536;
	mul.wide.u32 	%rd74, %r163, 4;
	add.s64 	%rd75, %rd1, %rd74;
	ld.global.f32 	%f209, [%rd75];
	add.f32 	%f210, %f208, %f209;
	add.s32 	%r164, %r259, 2048;
	mul.wide.u32 	%rd76, %r164, 4;
	add.s64 	%rd77, %rd1, %rd76;
	ld.global.f32 	%f211, [%rd77];
	add.f32 	%f212, %f210, %f211;
	add.s32 	%r165, %r259, 2560;
	mul.wide.u32 	%rd78, %r165, 4;
	add.s64 	%rd79, %rd1, %rd78;
	ld.global.f32 	%f213, [%rd79];
	add.f32 	%f214, %f212, %f213;
	add.s32 	%r166, %r259, 3072;
	mul.wide.u32 	%rd80, %r166, 4;
	add.s64 	%rd81, %rd1, %rd80;
	ld.global.f32 	%f215, [%rd81];
	add.f32 	%f216, %f214, %f215;
	add.s32 	%r167, %r259, 3584;
	mul.wide.u32 	%rd82, %r167, 4;
	add.s64 	%rd83, %rd1, %rd82;
	ld.global.f32 	%f217, [%rd83];
	add.f32 	%f218, %f216, %f217;
	add.s32 	%r168, %r259, 4096;
	mul.wide.u32 	%rd84, %r168, 4;
	add.s64 	%rd85, %rd1, %rd84;
	ld.global.f32 	%f219, [%rd85];
	add.f32 	%f220, %f218, %f219;
	add.s32 	%r169, %r259, 4608;
	mul.wide.u32 	%rd86, %r169, 4;
	add.s64 	%rd87, %rd1, %rd86;
	ld.global.f32 	%f221, [%rd87];
	add.f32 	%f222, %f220, %f221;
	add.s32 	%r170, %r259, 5120;
	mul.wide.u32 	%rd88, %r170, 4;
	add.s64 	%rd89, %rd1, %rd88;
	ld.global.f32 	%f223, [%rd89];
	add.f32 	%f224, %f222, %f223;
	add.s32 	%r171, %r259, 5632;
	mul.wide.u32 	%rd90, %r171, 4;
	add.s64 	%rd91, %rd1, %rd90;
	ld.global.f32 	%f225, [%rd91];
	add.f32 	%f226, %f224, %f225;
	add.s32 	%r172, %r259, 6144;
	mul.wide.u32 	%rd92, %r172, 4;
	add.s64 	%rd93, %rd1, %rd92;
	ld.global.f32 	%f227, [%rd93];
	add.f32 	%f228, %f226, %f227;
	add.s32 	%r173, %r259, 6656;
	mul.wide.u32 	%rd94, %r173, 4;
	add.s64 	%rd95, %rd1, %rd94;
	ld.global.f32 	%f229, [%rd95];
	add.f32 	%f230, %f228, %f229;
	add.s32 	%r174, %r259, 7168;
	mul.wide.u32 	%rd96, %r174, 4;
	add.s64 	%rd97, %rd1, %rd96;
	ld.global.f32 	%f231, [%rd97];
	add.f32 	%f232, %f230, %f231;
	add.s32 	%r175, %r259, 7680;
	mul.wide.u32 	%rd98, %r175, 4;
	add.s64 	%rd99, %rd1, %rd98;
	ld.global.f32 	%f233, [%rd99];
	add.f32 	%f368, %f232, %f233;
	add.s32 	%r260, %r260, 8192;
	add.s32 	%r259, %r259, 8192;
	add.s32 	%r258, %r258, 16;
	setp.ne.s32 	%p26, %r258, 0;
	@%p26 bra 	$L__BB17_6;
	add.s32 	%r261, %r260, -4096;
$L__BB17_8:
	setp.eq.s32 	%p27, %r11, 0;
	@%p27 bra 	$L__BB17_17;
	and.b32  	%r23, %r10, 7;
	setp.lt.u32 	%p28, %r11, 8;
	@%p28 bra 	$L__BB17_11;
	add.s32 	%r176, %r270, %r261;
	mul.wide.u32 	%rd100, %r176, 4;
	add.s64 	%rd101, %rd1, %rd100;
	ld.global.f32 	%f235, [%rd101];
	add.f32 	%f236, %f368, %f235;
	add.s32 	%r177, %r176, 512;
	mul.wide.u32 	%rd102, %r177, 4;
	add.s64 	%rd103, %rd1, %rd102;
	ld.global.f32 	%f237, [%rd103];
	add.f32 	%f238, %f236, %f237;
	add.s32 	%r178, %r176, 1024;
	mul.wide.u32 	%rd104, %r178, 4;
	add.s64 	%rd105, %rd1, %rd104;
	ld.global.f32 	%f239, [%rd105];
	add.f32 	%f240, %f238, %f239;
	add.s32 	%r179, %r176, 1536;
	mul.wide.u32 	%rd106, %r179, 4;
	add.s64 	%rd107, %rd1, %rd106;
	ld.global.f32 	%f241, [%rd107];
	add.f32 	%f242, %f240, %f241;
	add.s32 	%r180, %r176, 2048;
	mul.wide.u32 	%rd108, %r180, 4;
	add.s64 	%rd109, %rd1, %rd108;
	ld.global.f32 	%f243, [%rd109];
	add.f32 	%f244, %f242, %f243;
	add.s32 	%r181, %r176, 2560;
	mul.wide.u32 	%rd110, %r181, 4;
	add.s64 	%rd111, %rd1, %rd110;
	ld.global.f32 	%f245, [%rd111];
	add.f32 	%f246, %f244, %f245;
	add.s32 	%r182, %r176, 3072;
	mul.wide.u32 	%rd112, %r182, 4;
	add.s64 	%rd113, %rd1, %rd112;
	ld.global.f32 	%f247, [%rd113];
	add.f32 	%f248, %f246, %f247;
	add.s32 	%r183, %r176, 3584;
	mul.wide.u32 	%rd114, %r183, 4;
	add.s64 	%rd115, %rd1, %rd114;
	ld.global.f32 	%f249, [%rd115];
	add.f32 	%f368, %f248, %f249;
	add.s32 	%r261, %r261, 4096;
$L__BB17_11:
	setp.eq.s32 	%p29, %r23, 0;
	@%p29 bra 	$L__BB17_17;
	and.b32  	%r26, %r10, 3;
	setp.lt.u32 	%p30, %r23, 4;
	@%p30 bra 	$L__BB17_14;
	add.s32 	%r184, %r270, %r261;
	mul.wide.u32 	%rd116, %r184, 4;
	add.s64 	%rd117, %rd1, %rd116;
	ld.global.f32 	%f251, [%rd117];
	add.f32 	%f252, %f368, %f251;
	add.s32 	%r185, %r184, 512;
	mul.wide.u32 	%rd118, %r185, 4;
	add.s64 	%rd119, %rd1, %rd118;
	ld.global.f32 	%f253, [%rd119];
	add.f32 	%f254, %f252, %f253;
	add.s32 	%r186, %r184, 1024;
	mul.wide.u32 	%rd120, %r186, 4;
	add.s64 	%rd121, %rd1, %rd120;
	ld.global.f32 	%f255, [%rd121];
	add.f32 	%f256, %f254, %f255;
	add.s32 	%r187, %r184, 1536;
	mul.wide.u32 	%rd122, %r187, 4;
	add.s64 	%rd123, %rd1, %rd122;
	ld.global.f32 	%f257, [%rd123];
	add.f32 	%f368, %f256, %f257;
	add.s32 	%r261, %r261, 2048;
$L__BB17_14:
	setp.eq.s32 	%p31, %r26, 0;
	@%p31 bra 	$L__BB17_17;
	add.s32 	%r265, %r261, %r270;
	neg.s32 	%r264, %r26;
$L__BB17_16:
	.pragma "nounroll";
	mul.wide.u32 	%rd124, %r265, 4;
	add.s64 	%rd125, %rd1, %rd124;
	ld.global.f32 	%f258, [%rd125];
	add.f32 	%f368, %f368, %f258;
	add.s32 	%r265, %r265, 512;
	add.s32 	%r264, %r264, 1;
	setp.ne.s32 	%p32, %r264, 0;
	@%p32 bra 	$L__BB17_16;
$L__BB17_17:
	setp.lt.u32 	%p33, %r6, 512;
	@%p33 bra 	$L__BB17_22;
	// begin inline asm
	mov.u32 %r226, %laneid;
	// end inline asm
	mov.b32 	%r228, %f368;
	mov.b32 	%r229, 1;
	mov.b32 	%r250, 31;
	mov.b32 	%r251, -1;
	// begin inline asm
	shfl.sync.down.b32 %r227, %r228, %r229, %r250, %r251;
	// end inline asm
	setp.gt.s32 	%p57, %r226, 30;
	mov.b32 	%f317, %r227;
	add.f32 	%f318, %f368, %f317;
	selp.f32 	%f319, %f368, %f318, %p57;
	mov.b32 	%r233, %f319;
	mov.b32 	%r234, 2;
	// begin inline asm
	shfl.sync.down.b32 %r232, %r233, %r234, %r250, %r251;
	// end inline asm
	setp.gt.s32 	%p58, %r226, 29;
	mov.b32 	%f320, %r232;
	add.f32 	%f321, %f319, %f320;
	selp.f32 	%f322, %f319, %f321, %p58;
	mov.b32 	%r238, %f322;
	mov.b32 	%r239, 4;
	// begin inline asm
	shfl.sync.down.b32 %r237, %r238, %r239, %r250, %r251;
	// end inline asm
	setp.gt.s32 	%p59, %r226, 27;
	mov.b32 	%f323, %r237;
	add.f32 	%f324, %f322, %f323;
	selp.f32 	%f325, %f322, %f324, %p59;
	mov.b32 	%r243, %f325;
	mov.b32 	%r244, 8;
	// begin inline asm
	shfl.sync.down.b32 %r242, %r243, %r244, %r250, %r251;
	// end inline asm
	setp.gt.s32 	%p60, %r226, 23;
	mov.b32 	%f326, %r242;
	add.f32 	%f327, %f325, %f326;
	selp.f32 	%f328, %f325, %f327, %p60;
	mov.b32 	%r248, %f328;
	mov.b32 	%r249, 16;
	// begin inline asm
	shfl.sync.down.b32 %r247, %r248, %r249, %r250, %r251;
	// end inline asm
	setp.gt.s32 	%p61, %r226, 15;
	mov.b32 	%f329, %r247;
	add.f32 	%f16, %f328, %f329;
	selp.f32 	%f379, %f328, %f16, %p61;
	setp.ne.s32 	%p62, %r226, 0;
	@%p62 bra 	$L__BB17_20;
	shr.u32 	%r252, %r7, 3;
	and.b32  	%r253, %r252, 124;
	mov.u32 	%r254, _ZZN3cub18CUB_300001_SM_10006detail6reduce18DeviceReduceKernelINS2_10policy_hubIfjN4cuda3std3__44plusIfEEE10Policy1000EN6thrust24THRUST_300001_SM_1000_NS10device_ptrIfEEjS9_fNS7_10__identityEEEvT0_PT3_T1_NS0_13GridEvenShareISK_EET2_T4_E12temp_storage;
	add.s32 	%r255, %r254, %r253;
	st.shared.f32 	[%r255+16], %f16;
$L__BB17_20:
	bar.sync 	0;
	setp.ne.s32 	%p63, %r7, 0;
	@%p63 bra 	$L__BB17_48;
	ld.shared.f32 	%f330, [_ZZN3cub18CUB_300001_SM_10006detail6reduce18DeviceReduceKernelINS2_10policy_hubIfjN4cuda3std3__44plusIfEEE10Policy1000EN6thrust24THRUST_300001_SM_1000_NS10device_ptrIfEEjS9_fNS7_10__identityEEEvT0_PT3_T1_NS0_13GridEvenShareISK_EET2_T4_E12temp_storage+20];
	add.f32 	%f331, %f379, %f330;
	ld.shared.f32 	%f332, [_ZZN3cub18CUB_300001_SM_10006detail6reduce18DeviceReduceKernelINS2_10policy_hubIfjN4cuda3std3__44plusIfEEE10Policy1000EN6thrust24THRUST_300001_SM_1000_NS10device_ptrIfEEjS9_fNS7_10__identityEEEvT0_PT3_T1_NS0_13GridEvenShareISK_EET2_T4_E12temp_storage+24];
	add.f32 	%f333, %f331, %f332;
	ld.shared.f32 	%f334, [_ZZN3cub18CUB_300001_SM_10006detail6reduce18DeviceReduceKernelINS2_10policy_hubIfjN4cuda3std3__44plusIfEEE10Policy1000EN6thrust24THRUST_300001_SM_1000_NS10device_ptrIfEEjS9_fNS7_10__identityEEEvT0_PT3_T1_NS0_13GridEvenShareISK_EET2_T4_E12temp_storage+28];
	add.f32 	%f335, %f333, %f334;
	ld.shared.f32 	%f336, [_ZZN3cub18CUB_300001_SM_10006detail6reduce18DeviceReduceKernelINS2_10policy_hubIfjN4cuda3std3__44plusIfEEE10Policy1000EN6thrust24THRUST_300001_SM_1000_NS10device_ptrIfEEjS9_fNS7_10__identityEEEvT0_PT3_T1_NS0_13GridEvenShareISK_EET2_T4_E12temp_storage+32];
	add.f32 	%f337, %f335, %f336;
	ld.shared.f32 	%f338, [_ZZN3cub18CUB_300001_SM_10006detail6reduce18DeviceReduceKernelINS2_10policy_hubIfjN4cuda3std3__44plusIfEEE10Policy1000EN6thrust24THRUST_300001_SM_1000_NS10device_ptrIfEEjS9_fNS7_10__identityEEEvT0_PT3_T1_NS0_13GridEvenShareISK_EET2_T4_E12temp_storage+36];
	add.f32 	%f339, %f337, %f338;
	ld.shared.f32 	%f340, [_ZZN3cub18CUB_300001_SM_10006detail6reduce18DeviceReduceKernelINS2_10policy_hubIfjN4cuda3std3__44plusIfEEE10Policy1000EN6thrust24THRUST_300001_SM_1000_NS10device_ptrIfEEjS9_fNS7_10__identityEEEvT0_PT3_T1_NS0_13GridEvenShareISK_EET2_T4_E12temp_storage+40];
	add.f32 	%f341, %f339, %f340;
	ld.shared.f32 	%f342, [_ZZN3cub18CUB_300001_SM_10006detail6reduce18DeviceReduceKernelINS2_10policy_hubIfjN4cuda3std3__44plusIfEEE10Policy1000EN6thrust24THRUST_300001_SM_1000_NS10device_ptrIfEEjS9_fNS7_10__identityEEEvT0_PT3_T1_NS0_13GridEvenShareISK_EET2_T4_E12temp_storage+44];
	add.f32 	%f343, %f341, %f342;
	ld.shared.f32 	%f344, [_ZZN3cub18CUB_300001_SM_10006detail6reduce18DeviceReduceKernelINS2_10policy_hubIfjN4cuda3std3__44plusIfEEE10Policy1000EN6thrust24THRUST_300001_SM_1000_NS10device_ptrIfEEjS9_fNS7_10__identityEEEvT0_PT3_T1_NS0_13GridEvenShareISK_EET2_T4_E12temp_storage+48];
	add.f32 	%f345, %f343, %f344;
	ld.shared.f32 	%f346, [_ZZN3cub18CUB_300001_SM_10006detail6reduce18DeviceReduceKernelINS2_10policy_hubIfjN4cuda3std3__44plusIfEEE10Policy1000EN6thrust24THRUST_300001_SM_1000_NS10device_ptrIfEEjS9_fNS7_10__identityEEEvT0_PT3_T1_NS0_13GridEvenShareISK_EET2_T4_E12temp_storage+52];
	add.f32 	%f347, %f345, %f346;
	ld.shared.f32 	%f348, [_ZZN3cub18CUB_300001_SM_10006detail6reduce18DeviceReduceKernelINS2_10policy_hubIfjN4cuda3std3__44plusIfEEE10Policy1000EN6thrust24THRUST_300001_SM_1000_NS10device_ptrIfEEjS9_fNS7_10__identityEEEvT0_PT3_T1_NS0_13GridEvenShareISK_EET2_T4_E12temp_storage+56];
	add.f32 	%f349, %f347, %f348;
	ld.shared.f32 	%f350, [_ZZN3cub18CUB_300001_SM_10006detail6reduce18DeviceReduceKernelINS2_10policy_hubIfjN4cuda3std3__44plusIfEEE10Policy1000EN6thrust24THRUST_300001_SM_1000_NS10device_ptrIfEEjS9_fNS7_10__identityEEEvT0_PT3_T1_NS0_13GridEvenShareISK_EET2_T4_E12temp_storage+60];
	add.f32 	%f351, %f349, %f350;
	ld.shared.f32 	%f352, [_ZZN3cub18CUB_300001_SM_10006detail6reduce18DeviceReduceKernelINS2_10policy_hubIfjN4cuda3std3__44plusIfEEE10Policy1000EN6thrust24THRUST_300001_SM_1000_NS10device_ptrIfEEjS9_fNS7_10__identityEEEvT0_PT3_T1_NS0_13GridEvenShareISK_EET2_T4_E12temp_storage+64];
	add.f32 	%f353, %f351, %f352;
	ld.shared.f32 	%f354, [_ZZN3cub18CUB_300001_SM_10006detail6reduce18DeviceReduceKernelINS2_10policy_hubIfjN4cuda3std3__44plusIfEEE10Policy1000EN6thrust24THRUST_300001_SM_1000_NS10device_ptrIfEEjS9_fNS7_10__identityEEEvT0_PT3_T1_NS0_13GridEvenShareISK_EET2_T4_E12temp_storage+68];
	add.f32 	%f355, %f353, %f354;
	ld.shared.f32 	%f356, [_ZZN3cub18CUB_300001_SM_10006detail6reduce18DeviceReduceKernelINS2_10policy_hubIfjN4cuda3std3__44plusIfEEE10Policy1000EN6thrust24THRUST_300001_SM_1000_NS10device_ptrIfEEjS9_fNS7_10__identityEEEvT0_PT3_T1_NS0_13GridEvenShareISK_EET2_T4_E12temp_storage+72];
	add.f32 	%f357, %f355, %f356;
	ld.shared.f32 	%f358, [_ZZN3cub18CUB_300001_SM_10006detail6reduce18DeviceReduceKernelINS2_10policy_hubIfjN4cuda3std3__44plusIfEEE10Policy1000EN6thrust24THRUST_300001_SM_1000_NS10device_ptrIfEEjS9_fNS7_10__identityEEEvT0_PT3_T1_NS0_13GridEvenShareISK_EET2_T4_E12temp_storage+76];
	add.f32 	%f379, %f357, %f358;
	bra.uni 	$L__BB17_48;
$L__BB17_22:
	// begin inline asm
	mov.u32 %r188, %laneid;
	// end inline asm
	and.b32  	%r214, %r7, 992;
	add.s32 	%r215, %r214, 32;
	setp.gt.u32 	%p34, %r215, %r6;
	not.b32 	%r216, %r214;
	add.s32 	%r217, %r6, %r216;
	selp.b32 	%r212, %r217, 31, %p34;
	mov.b32 	%r190, %f368;
	mov.b32 	%r191, 1;
	mov.b32 	%r213, -1;
	// begin inline asm
	shfl.sync.down.b32 %r189, %r190, %r191, %r212, %r213;
	// end inline asm
	setp.lt.s32 	%p35, %r188, %r212;
	mov.b32 	%f259, %r189;
	add.f32 	%f260, %f368, %f259;
	selp.f32 	%f261, %f260, %f368, %p35;
	mov.b32 	%r195, %f261;
	mov.b32 	%r196, 2;
	// begin inline asm
	shfl.sync.down.b32 %r194, %r195, %r196, %r212, %r213;
	// end inline asm
	add.s32 	%r218, %r188, 2;
	setp.gt.s32 	%p36, %r218, %r212;
	mov.b32 	%f262, %r194;
	add.f32 	%f263, %f261, %f262;
	selp.f32 	%f264, %f261, %f263, %p36;
	mov.b32 	%r200, %f264;
	mov.b32 	%r201, 4;
	// begin inline asm
	shfl.sync.down.b32 %r199, %r200, %r201, %r212, %r213;
	// end inline asm
	add.s32 	%r219, %r188, 4;
	setp.gt.s32 	%p37, %r219, %r212;
	mov.b32 	%f265, %r199;
	add.f32 	%f266, %f264, %f265;
	selp.f32 	%f267, %f264, %f266, %p37;
	mov.b32 	%r205, %f267;
	mov.b32 	%r206, 8;
	// begin inline asm
	shfl.sync.down.b32 %r204, %r205, %r206, %r212, %r213;
	// end inline asm
	add.s32 	%r220, %r188, 8;
	setp.gt.s32 	%p38, %r220, %r212;
	mov.b32 	%f268, %r204;
	add.f32 	%f269, %f267, %f268;
	selp.f32 	%f270, %f267, %f269, %p38;
	mov.b32 	%r210, %f270;
	mov.b32 	%r211, 16;
	// begin inline asm
	shfl.sync.down.b32 %r209, %r210, %r211, %r212, %r213;
	// end inline asm
	add.s32 	%r221, %r188, 16;
	setp.gt.s32 	%p39, %r221, %r212;
	mov.b32 	%f271, %r209;
	add.f32 	%f272, %f270, %f271;
	selp.f32 	%f379, %f270, %f272, %p39;
	setp.ne.s32 	%p40, %r188, 0;
	@%p40 bra 	$L__BB17_24;
	shr.u32 	%r222, %r7, 3;
	and.b32  	%r223, %r222, 124;
	mov.u32 	%r224, _ZZN3cub18CUB_300001_SM_10006detail6reduce18DeviceReduceKernelINS2_10policy_hubIfjN4cuda3std3__44plusIfEEE10Policy1000EN6thrust24THRUST_300001_SM_1000_NS10device_ptrIfEEjS9_fNS7_10__identityEEEvT0_PT3_T1_NS0_13GridEvenShareISK_EET2_T4_E12temp_storage;
	add.s32 	%r225, %r224, %r223;
	st.shared.f32 	[%r225+16], %f379;
$L__BB17_24:
	bar.sync 	0;
	setp.ne.s32 	%p41, %r7, 0;
	@%p41 bra 	$L__BB17_48;
	setp.gt.u32 	%p42, %r6, 32;
	ld.shared.f32 	%f273, [_ZZN3cub18CUB_300001_SM_10006detail6reduce18DeviceReduceKernelINS2_10policy_hubIfjN4cuda3std3__44plusIfEEE10Policy1000EN6thrust24THRUST_300001_SM_1000_NS10device_ptrIfEEjS9_fNS7_10__identityEEEvT0_PT3_T1_NS0_13GridEvenShareISK_EET2_T4_E12temp_storage+20];
	add.f32 	%f274, %f379, %f273;
	selp.f32 	%f275, %f274, %f379, %p42;
	setp.gt.u32 	%p43, %r6, 64;
	ld.shared.f32 	%f276, [_ZZN3cub18CUB_300001_SM_10006detail6reduce18DeviceReduceKernelINS2_10policy_hubIfjN4cuda3std3__44plusIfEEE10Policy1000EN6thrust24THRUST_300001_SM_1000_NS10device_ptrIfEEjS9_fNS7_10__identityEEEvT0_PT3_T1_NS0_13GridEvenShareISK_EET2_T4_E12temp_storage+24];
	add.f32 	%f277, %f276, %f275;
	selp.f32 	%f278, %f277, %f275, %p43;
	setp.gt.u32 	%p44, %r6, 96;
	ld.shared.f32 	%f279, [_ZZN3cub18CUB_300001_SM_10006detail6reduce18DeviceReduceKernelINS2_10policy_hubIfjN4cuda3std3__44plusIfEEE10Policy1000EN6thrust24THRUST_300001_SM_1000_NS10device_ptrIfEEjS9_fNS7_10__identityEEEvT0_PT3_T1_NS0_13GridEvenShareISK_EET2_T4_E12temp_storage+28];
	add.f32 	%f280, %f279, %f278;
	selp.f32 	%f281, %f280, %f278, %p44;
	setp.gt.u32 	%p45, %r6, 128;
	ld.shared.f32 	%f282, [_ZZN3cub18CUB_300001_SM_10006detail6reduce18DeviceReduceKernelINS2_10policy_hubIfjN4cuda3std3__44plusIfEEE10Policy1000EN6thrust24THRUST_300001_SM_1000_NS10device_ptrIfEEjS9_fNS7_10__identityEEEvT0_PT3_T1_NS0_13GridEvenShareISK_EET2_T4_E12temp_storage+32];
	add.f32 	%f283, %f282, %f281;
	selp.f32 	%f284, %f283, %f281, %p45;
	setp.gt.u32 	%p46, %r6, 160;
	ld.shared.f32 	%f285, [_ZZN3cub18CUB_300001_SM_10006detail6reduce18DeviceReduceKernelINS2_10policy_hubIfjN4cuda3std3__44plusIfEEE10Policy1000EN6thrust24THRUST_300001_SM_1000_NS10device_ptrIfEEjS9_fNS7_10__identityEEEvT0_PT3_T1_NS0_13GridEvenShareISK_EET2_T4_E12temp_storage+36];
	add.f32 	%f286, %f285, %f284;
	selp.f32 	%f287, %f286, %f284, %p46;
	setp.gt.u32 	%p47, %r6, 192;
	ld.shared.f32 	%f288, [_ZZN3cub18CUB_300001_SM_10006detail6reduce18DeviceReduceKernelINS2_10policy_hubIfjN4cuda3std3__44plusIfEEE10Policy1000EN6thrust24THRUST_300001_SM_1000_NS10device_ptrIfEEjS9_fNS7_10__identityEEEvT0_PT3_T1_NS0_13GridEvenShareISK_EET2_T4_E12temp_storage+40];
	add.f32 	%f289, %f288, %f287;
	selp.f32 	%f290, %f289, %f287, %p47;
	setp.gt.u32 	%p48, %r6, 224;
	ld.shared.f32 	%f291, [_ZZN3cub18CUB_300001_SM_10006detail6reduce18DeviceReduceKernelINS2_10policy_hubIfjN4cuda3std3__44plusIfEEE10Policy1000EN6thrust24THRUST_300001_SM_1000_NS10device_ptrIfEEjS9_fNS7_10__identityEEEvT0_PT3_T1_NS0_13GridEvenShareISK_EET2_T4_E12temp_storage+44];
	add.f32 	%f292, %f291, %f290;
	selp.f32 	%f293, %f292, %f290, %p48;
	setp.gt.u32 	%p49, %r6, 256;
	ld.shared.f32 	%f294, [_ZZN3cub18CUB_300001_SM_10006detail6reduce18DeviceReduceKernelINS2_10policy_hubIfjN4cuda3std3__44plusIfEEE10Policy1000EN6thrust24THRUST_300001_SM_1000_NS10device_ptrIfEEjS9_fNS7_10__identityEEEvT0_PT3_T1_NS0_13GridEvenShareISK_EET2_T4_E12temp_storage+48];
	add.f32 	%f295, %f294, %f293;
	selp.f32 	%f296, %f295, %f293, %p49;
	setp.gt.u32 	%p50, %r6, 288;
	ld.shared.f32 	%f297, [_ZZN3cub18CUB_300001_SM_10006detail6reduce18DeviceReduceKernelINS2_10policy_hubIfjN4cuda3std3__44plusIfEEE10Policy1000EN6thrust24THRUST_300001_SM_1000_NS10device_ptrIfEEjS9_fNS7_10__identityEEEvT0_PT3_T1_NS0_13GridEvenShareISK_EET2_T4_E12temp_storage+52];
	add.f32 	%f298, %f297, %f296;
	selp.f32 	%f299, %f298, %f296, %p50;
	setp.gt.u32 	%p51, %r6, 320;
	ld.shared.f32 	%f300, [_ZZN3cub18CUB_300001_SM_10006detail6reduce18DeviceReduceKernelINS2_10policy_hubIfjN4cuda3std3__44plusIfEEE10Policy1000EN6thrust24THRUST_300001_SM_1000_NS10device_ptrIfEEjS9_fNS7_10__identityEEEvT0_PT3_T1_NS0_13GridEvenShareISK_EET2_T4_E12temp_storage+56];
	add.f32 	%f301, %f300, %f299;
	selp.f32 	%f302, %f301, %f299, %p51;
	setp.gt.u32 	%p52, %r6, 352;
	ld.shared.f32 	%f303, [_ZZN3cub18CUB_300001_SM_10006detail6reduce18DeviceReduceKernelINS2_10policy_hubIfjN4cuda3std3__44plusIfEEE10Policy1000EN6thrust24THRUST_300001_SM_1000_NS10device_ptrIfEEjS9_fNS7_10__identityEEEvT0_PT3_T1_NS0_13GridEvenShareISK_EET2_T4_E12temp_storage+60];
	add.f32 	%f304, %f303, %f302;
	selp.f32 	%f305, %f304, %f302, %p52;
	setp.gt.u32 	%p53, %r6, 384;
	ld.shared.f32 	%f306, [_ZZN3cub18CUB_300001_SM_10006detail6reduce18DeviceReduceKernelINS2_10policy_hubIfjN4cuda3std3__44plusIfEEE10Policy1000EN6thrust24THRUST_300001_SM_1000_NS10device_ptrIfEEjS9_fNS7_10__identityEEEvT0_PT3_T1_NS0_13GridEvenShareISK_EET2_T4_E12temp_storage+64];
	add.f32 	%f307, %f306, %f305;
	selp.f32 	%f308, %f307, %f305, %p53;
	setp.gt.u32 	%p54, %r6, 416;
	ld.shared.f32 	%f309, [_ZZN3cub18CUB_300001_SM_10006detail6reduce18DeviceReduceKernelINS2_10policy_hubIfjN4cuda3std3__44plusIfEEE10Policy1000EN6thrust24THRUST_300001_SM_1000_NS10device_ptrIfEEjS9_fNS7_10__identityEEEvT0_PT3_T1_NS0_13GridEvenShareISK_EET2_T4_E12temp_storage+68];
	add.f32 	%f310, %f309, %f308;
	selp.f32 	%f311, %f310, %f308, %p54;
	setp.gt.u32 	%p55, %r6, 448;
	ld.shared.f32 	%f312, [_ZZN3cub18CUB_300001_SM_10006detail6reduce18DeviceReduceKernelINS2_10policy_hubIfjN4cuda3std3__44plusIfEEE10Policy1000EN6thrust24THRUST_300001_SM_1000_NS10device_ptrIfEEjS9_fNS7_10__identityEEEvT0_PT3_T1_NS0_13GridEvenShareISK_EET2_T4_E12temp_storage+72];
	add.f32 	%f313, %f312, %f311;
	selp.f32 	%f314, %f313, %f311, %p55;
	setp.gt.u32 	%p56, %r6, 480;
	ld.shared.f32 	%f315, [_ZZN3cub18CUB_300001_SM_10006detail6reduce18DeviceReduceKernelINS2_10policy_hubIfjN4cuda3std3__44plusIfEEE10Policy1000EN6thrust24THRUST_300001_SM_1000_NS10device_ptrIfEEjS9_fNS7_10__identityEEEvT0_PT3_T1_NS0_13GridEvenShareISK_EET2_T4_E12temp_storage+76];
	add.f32 	%f316, %f315, %f314;
	selp.f32 	%f379, %f316, %f314, %p56;
	bra.uni 	$L__BB17_48;
$L__BB17_26:
	mov.u32 	%r35, %tid.x;
	add.s32 	%r72, %r35, %r270;
	mul.wide.u32 	%rd4, %r72, 4;
	add.s64 	%rd5, %rd1, %rd4;
	ld.global.f32 	%f41, [%rd5];
	ld.global.f32 	%f42, [%rd5+2048];
	ld.global.f32 	%f43, [%rd5+4096];
	ld.global.f32 	%f44, [%rd5+6144];
	ld.global.f32 	%f45, [%rd5+8192];
	ld.global.f32 	%f46, [%rd5+10240];
	ld.global.f32 	%f47, [%rd5+12288];
	ld.global.f32 	%f48, [%rd5+14336];
	ld.global.f32 	%f49, [%rd5+16384];
	ld.global.f32 	%f50, [%rd5+18432];
	ld.global.f32 	%f51, [%rd5+20480];
	ld.global.f32 	%f52, [%rd5+22528];
	ld.global.f32 	%f53, [%rd5+24576];
	ld.global.f32 	%f54, [%rd5+26624];
	ld.global.f32 	%f55, [%rd5+28672];
	ld.global.f32 	%f56, [%rd5+30720];
	add.f32 	%f57, %f41, %f42;
	add.f32 	%f58, %f43, %f44;
	add.f32 	%f59, %f45, %f46;
	add.f32 	%f60, %f47, %f48;
	add.f32 	%f61, %f49, %f50;
	add.f32 	%f62, %f51, %f52;
	add.f32 	%f63, %f53, %f54;
	add.f32 	%f64, %f55, %f56;
	add.f32 	%f65, %f57, %f58;
	add.f32 	%f66, %f59, %f60;
	add.f32 	%f67, %f61, %f62;
	add.f32 	%f68, %f63, %f64;
	add.f32 	%f69, %f65, %f66;
	add.f32 	%f70, %f67, %f68;
	add.f32 	%f378, %f69, %f70;
	setp.lt.u32 	%p2, %r6, %r4;
	@%p2 bra 	$L__BB17_44;
	add.s32 	%r36, %r4, %r270;
	not.b32 	%r74, %r35;
	add.s32 	%r75, %r74, %r1;
	sub.s32 	%r76, %r75, %r4;
	sub.s32 	%r267, %r76, %r270;
	add.s32 	%r77, %r36, %r35;
	add.s32 	%r266, %r77, 4096;
	mov.b32 	%r269, 0;
	mov.u32 	%r268, %r36;
$L__BB17_28:
	add.s32 	%r270, %r270, %r4;
	add.s32 	%r79, %r1, -8192;
	setp.gt.u32 	%p3, %r270, %r79;
	@%p3 bra 	$L__BB17_30;
	add.s32 	%r80, %r35, %r270;
	mul.wide.u32 	%rd6, %r80, 4;
	add.s64 	%rd7, %rd1, %rd6;
	ld.global.f32 	%f71, [%rd7];
	ld.global.f32 	%f72, [%rd7+2048];
	ld.global.f32 	%f73, [%rd7+4096];
	ld.global.f32 	%f74, [%rd7+6144];
	ld.global.f32 	%f75, [%rd7+8192];
	ld.global.f32 	%f76, [%rd7+10240];
	ld.global.f32 	%f77, [%rd7+12288];
	ld.global.f32 	%f78, [%rd7+14336];
	ld.global.f32 	%f79, [%rd7+16384];
	ld.global.f32 	%f80, [%rd7+18432];
	ld.global.f32 	%f81, [%rd7+20480];
	ld.global.f32 	%f82, [%rd7+22528];
	ld.global.f32 	%f83, [%rd7+24576];
	ld.global.f32 	%f84, [%rd7+26624];
	ld.global.f32 	%f85, [%rd7+28672];
	ld.global.f32 	%f86, [%rd7+30720];
	add.f32 	%f87, %f378, %f71;
	add.f32 	%f88, %f72, %f73;
	add.f32 	%f89, %f74, %f75;
	add.f32 	%f90, %f76, %f77;
	add.f32 	%f91, %f78, %f79;
	add.f32 	%f92, %f80, %f81;
	add.f32 	%f93, %f82, %f83;
	add.f32 	%f94, %f84, %f85;
	add.f32 	%f95, %f87, %f88;
	add.f32 	%f96, %f89, %f90;
	add.f32 	%f97, %f91, %f92;
	add.f32 	%f98, %f93, %f94;
	add.f32 	%f99, %f95, %f96;
	add.f32 	%f100, %f97, %f98;
	add.f32 	%f101, %f99, %f100;
	add.f32 	%f378, %f101, %f86;
	sub.s32 	%r81, %r1, %r270;
	setp.lt.u32 	%p4, %r81, %r4;
	add.s32 	%r269, %r269, 1;
	add.s32 	%r268, %r268, %r4;
	sub.s32 	%r267, %r267, %r4;
	add.s32 	%r266, %r266, %r4;
	@%p4 bra 	$L__BB17_44;
	bra.uni 	$L__BB17_28;
$L__BB17_30:
	setp.le.u32 	%p5, %r1, %r270;
	sub.s32 	%r83, %r1, %r270;
	setp.ge.s32 	%p6, %r35, %r83;
	or.pred  	%p7, %p5, %p6;
	@%p7 bra 	$L__BB17_44;
	not.b32 	%r85, %r35;
	add.s32 	%r86, %r1, %r85;
	sub.s32 	%r87, %r86, %r36;
	mul.lo.s32 	%r88, %r2, %r269;
	shl.b32 	%r89, %r88, 13;
	sub.s32 	%r90, %r87, %r89;
	shr.u32 	%r91, %r90, 9;
	add.s32 	%r49, %r91, 1;
	and.b32  	%r50, %r49, 15;
	setp.lt.u32 	%p8, %r90, 7680;
	mov.u32 	%r275, %r35;
	@%p8 bra 	$L__BB17_35;
	or.b32  	%r273, %r35, 4096;
	shr.u32 	%r92, %r267, 9;
	add.s32 	%r93, %r92, 1;
	and.b32  	%r94, %r93, 16777200;
	neg.s32 	%r271, %r94;
$L__BB17_33:
	.pragma "nounroll";
	add.s32 	%r95, %r266, -4096;
	mul.wide.u32 	%rd8, %r95, 4;
	add.s64 	%rd9, %rd1, %rd8;
	ld.global.f32 	%f103, [%rd9];
	add.f32 	%f104, %f378, %f103;
	add.s32 	%r96, %r266, -3584;
	mul.wide.u32 	%rd10, %r96, 4;
	add.s64 	%rd11, %rd1, %rd10;
	ld.global.f32 	%f105, [%rd11];
	add.f32 	%f106, %f104, %f105;
	add.s32 	%r97, %r266, -3072;
	mul.wide.u32 	%rd12, %r97, 4;
	add.s64 	%rd13, %rd1, %rd12;
	ld.global.f32 	%f107, [%rd13];
	add.f32 	%f108, %f106, %f107;
	add.s32 	%r98, %r266, -2560;
	mul.wide.u32 	%rd14, %r98, 4;
	add.s64 	%rd15, %rd1, %rd14;
	ld.global.f32 	%f109, [%rd15];
	add.f32 	%f110, %f108, %f109;
	add.s32 	%r99, %r266, -2048;
	mul.wide.u32 	%rd16, %r99, 4;
	add.s64 	%rd17, %rd1, %rd16;
	ld.global.f32 	%f111, [%rd17];
	add.f32 	%f112, %f110, %f111;
	add.s32 	%r100, %r266, -1536;
	mul.wide.u32 	%rd18, %r100, 4;
	add.s64 	%rd19, %rd1, %rd18;
	ld.global.f32 	%f113, [%rd19];
	add.f32 	%f114, %f112, %f113;
	add.s32 	%r101, %r266, -1024;
	mul.wide.u32 	%rd20, %r101, 4;
	add.s64 	%rd21, %rd1, %rd20;
	ld.global.f32 	%f115, [%rd21];
	add.f32 	%f116, %f114, %f115;
	add.s32 	%r102, %r266, 3584;
	add.s32 	%r103, %r266, -512;
	mul.wide.u32 	%rd22, %r103, 4;
	add.s64 	%rd23, %rd1, %rd22;
	ld.global.f32 	%f117, [%rd23];
	add.f32 	%f118, %f116, %f117;
	mul.wide.u32 	%rd24, %r266, 4;
	add.s64 	%rd25, %rd1, %rd24;
	ld.global.f32 	%f119, [%rd25];
	add.f32 	%f120, %f118, %f119;
	add.s32 	%r104, %r266, 512;
	mul.wide.u32 	%rd26, %r104, 4;
	add.s64 	%rd27, %rd1, %rd26;
	ld.global.f32 	%f121, [%rd27];
	add.f32 	%f122, %f120, %f121;
	add.s32 	%r105, %r266, 1024;
	mul.wide.u32 	%rd28, %r105, 4;
	add.s64 	%rd29, %rd1, %rd28;
	ld.global.f32 	%f123, [%rd29];
	add.f32 	%f124, %f122, %f123;
	add.s32 	%r106, %r266, 1536;
	mul.wide.u32 	%rd30, %r106, 4;
	add.s64 	%rd31, %rd1, %rd30;
	ld.global.f32 	%f125, [%rd31];
	add.f32 	%f126, %f124, %f125;
	add.s32 	%r107, %r266, 2048;
	mul.wide.u32 	%rd32, %r107, 4;
	add.s64 	%rd33, %rd1, %rd32;
	ld.global.f32 	%f127, [%rd33];
	add.f32 	%f128, %f126, %f127;
	add.s32 	%r108, %r266, 2560;
	mul.wide.u32 	%rd34, %r108, 4;
	add.s64 	%rd35, %rd1, %rd34;
	ld.global.f32 	%f129, [%rd35];
	add.f32 	%f130, %f128, %f129;
	add.s32 	%r109, %r266, 3072;
	mul.wide.u32 	%rd36, %r109, 4;
	add.s64 	%rd37, %rd1, %rd36;
	ld.global.f32 	%f131, [%rd37];
	add.f32 	%f132, %f130, %f131;
	mul.wide.u32 	%rd38, %r102, 4;
	add.s64 	%rd39, %rd1, %rd38;
	ld.global.f32 	%f133, [%rd39];
	add.f32 	%f378, %f132, %f133;
	add.s32 	%r273, %r273, 8192;
	add.s32 	%r266, %r266, 8192;
	add.s32 	%r271, %r271, 16;
	setp.ne.s32 	%p9, %r271, 0;
	@%p9 bra 	$L__BB17_33;
	add.s32 	%r275, %r273, -4096;
$L__BB17_35:
	setp.eq.s32 	%p10, %r50, 0;
	@%p10 bra 	$L__BB17_44;
	and.b32  	%r61, %r49, 7;
	setp.lt.u32 	%p11, %r50, 8;
	@%p11 bra 	$L__BB17_38;
	add.s32 	%r110, %r275, %r270;
	mul.wide.u32 	%rd40, %r110, 4;
	add.s64 	%rd41, %rd1, %rd40;
	ld.global.f32 	%f135, [%rd41];
	add.f32 	%f136, %f378, %f135;
	add.s32 	%r111, %r110, 512;
	mul.wide.u32 	%rd42, %r111, 4;
	add.s64 	%rd43, %rd1, %rd42;
	ld.global.f32 	%f137, [%rd43];
	add.f32 	%f138, %f136, %f137;
	add.s32 	%r112, %r110, 1024;
	mul.wide.u32 	%rd44, %r112, 4;
	add.s64 	%rd45, %rd1, %rd44;
	ld.global.f32 	%f139, [%rd45];
	add.f32 	%f140, %f138, %f139;
	add.s32 	%r113, %r110, 1536;
	mul.wide.u32 	%rd46, %r113, 4;
	add.s64 	%rd47, %rd1, %rd46;
	ld.global.f32 	%f141, [%rd47];
	add.f32 	%f142, %f140, %f141;
	add.s32 	%r114, %r110, 2048;
	mul.wide.u32 	%rd48, %r114, 4;
	add.s64 	%rd49, %rd1, %rd48;
	ld.global.f32 	%f143, [%rd49];
	add.f32 	%f144, %f142, %f143;
	add.s32 	%r115, %r110, 2560;
	mul.wide.u32 	%rd50, %r115, 4;
	add.s64 	%rd51, %rd1, %rd50;
	ld.global.f32 	%f145, [%rd51];
	add.f32 	%f146, %f144, %f145;
	add.s32 	%r116, %r110, 3072;
	mul.wide.u32 	%rd52, %r116, 4;
	add.s64 	%rd53, %rd1, %rd52;
	ld.global.f32 	%f147, [%rd53];
	add.f32 	%f148, %f146, %f147;
	add.s32 	%r117, %r110, 3584;
	mul.wide.u32 	%rd54, %r117, 4;
	add.s64 	%rd55, %rd1, %rd54;
	ld.global.f32 	%f149, [%rd55];
	add.f32 	%f378, %f148, %f149;
	add.s32 	%r275, %r275, 4096;
$L__BB17_38:
	setp.eq.s32 	%p12, %r61, 0;
	@%p12 bra 	$L__BB17_44;
	setp.lt.u32 	%p13, %r61, 4;
	@%p13 bra 	$L__BB17_41;
	add.s32 	%r118, %r275, %r270;
	mul.wide.u32 	%rd56, %r118, 4;
	add.s64 	%rd57, %rd1, %rd56;
	ld.global.f32 	%f151, [%rd57];
	add.f32 	%f152, %f378, %f151;
	add.s32 	%r119, %r118, 512;
	mul.wide.u32 	%rd58, %r119, 4;
	add.s64 	%rd59, %rd1, %rd58;
	ld.global.f32 	%f153, [%rd59];
	add.f32 	%f154, %f152, %f153;
	add.s32 	%r120, %r118, 1024;
	mul.wide.u32 	%rd60, %r120, 4;
	add.s64 	%rd61, %rd1, %rd60;
	ld.global.f32 	%f155, [%rd61];
	add.f32 	%f156, %f154, %f155;
	add.s32 	%r121, %r118, 1536;
	mul.wide.u32 	%rd62, %r121, 4;
	add.s64 	%rd63, %rd1, %rd62;
	ld.global.f32 	%f157, [%rd63];
	add.f32 	%f378, %f156, %f157;
	add.s32 	%r275, %r275, 2048;
$L__BB17_41:
	and.b32  	%r122, %r49, 3;
	setp.eq.s32 	%p14, %r122, 0;
	@%p14 bra 	$L__BB17_44;
	add.s32 	%r278, %r275, %r268;
	cvt.u16.u32 	%rs1, %r267;
	shr.u16 	%rs2, %rs1, 9;
	add.s16 	%rs3, %rs2, 1;
	cvt.u32.u16 	%r123, %rs3;
	and.b32  	%r124, %r123, 3;
	neg.s32 	%r277, %r124;
$L__BB17_43:
	.pragma "nounroll";
	mul.wide.u32 	%rd64, %r278, 4;
	add.s64 	%rd65, %rd1, %rd64;
	ld.global.f32 	%f158, [%rd65];
	add.f32 	%f378, %f378, %f158;
	add.s32 	%r278, %r278, 512;
	add.s32 	%r277, %r277, 1;
	setp.ne.s32 	%p15, %r277, 0;
	@%p15 bra 	$L__BB17_43;
$L__BB17_44:
	// begin inline asm
	mov.u32 %r125, %laneid;
	// end inline asm
	mov.b32 	%r127, %f378;
	mov.b32 	%r128, 1;
	mov.b32 	%r149, 31;
	mov.b32 	%r150, -1;
	// begin inline asm
	shfl.sync.down.b32 %r126, %r127, %r128, %r149, %r150;
	// end inline asm
	setp.gt.s32 	%p16, %r125, 30;
	mov.b32 	%f159, %r126;
	add.f32 	%f160, %f378, %f159;
	selp.f32 	%f161, %f378, %f160, %p16;
	mov.b32 	%r132, %f161;
	mov.b32 	%r133, 2;
	// begin inline asm
	shfl.sync.down.b32 %r131, %r132, %r133, %r149, %r150;
	// end inline asm
	setp.gt.s32 	%p17, %r125, 29;
	mov.b32 	%f162, %r131;
	add.f32 	%f163, %f161, %f162;
	selp.f32 	%f164, %f161, %f163, %p17;
	mov.b32 	%r137, %f164;
	mov.b32 	%r138, 4;
	// begin inline asm
	shfl.sync.down.b32 %r136, %r137, %r138, %r149, %r150;
	// end inline asm
	setp.gt.s32 	%p18, %r125, 27;
	mov.b32 	%f165, %r136;
	add.f32 	%f166, %f164, %f165;
	selp.f32 	%f167, %f164, %f166, %p18;
	mov.b32 	%r142, %f167;
	mov.b32 	%r143, 8;
	// begin inline asm
	shfl.sync.down.b32 %r141, %r142, %r143, %r149, %r150;
	// end inline asm
	setp.gt.s32 	%p19, %r125, 23;
	mov.b32 	%f168, %r141;
	add.f32 	%f169, %f167, %f168;
	selp.f32 	%f170, %f167, %f169, %p19;
	mov.b32 	%r147, %f170;
	mov.b32 	%r148, 16;
	// begin inline asm
	shfl.sync.down.b32 %r146, %r147, %r148, %r149, %r150;
	// end inline asm
	setp.gt.s32 	%p20, %r125, 15;
	mov.b32 	%f171, %r146;
	add.f32 	%f37, %f170, %f171;
	selp.f32 	%f379, %f170, %f37, %p20;
	setp.ne.s32 	%p21, %r125, 0;
	@%p21 bra 	$L__BB17_46;
	shr.u32 	%r151, %r35, 3;
	and.b32  	%r152, %r151, 124;
	mov.u32 	%r153, _ZZN3cub18CUB_300001_SM_10006detail6reduce18DeviceReduceKernelINS2_10policy_hubIfjN4cuda3std3__44plusIfEEE10Policy1000EN6thrust24THRUST_300001_SM_1000_NS10device_ptrIfEEjS9_fNS7_10__identityEEEvT0_PT3_T1_NS0_13GridEvenShareISK_EET2_T4_E12temp_storage;
	add.s32 	%r154, %r153, %r152;
	st.shared.f32 	[%r154+16], %f37;
$L__BB17_46:
	bar.sync 	0;
	setp.ne.s32 	%p22, %r35, 0;
	@%p22 bra 	$L__BB17_48;
	ld.shared.f32 	%f172, [_ZZN3cub18CUB_300001_SM_10006detail6reduce18DeviceReduceKernelINS2_10policy_hubIfjN4cuda3std3__44plusIfEEE10Policy1000EN6thrust24THRUST_300001_SM_1000_NS10device_ptrIfEEjS9_fNS7_10__identityEEEvT0_PT3_T1_NS0_13GridEvenShareISK_EET2_T4_E12temp_storage+20];
	add.f32 	%f173, %f379, %f172;
	ld.shared.f32 	%f174, [_ZZN3cub18CUB_300001_SM_10006detail6reduce18DeviceReduceKernelINS2_10policy_hubIfjN4cuda3std3__44plusIfEEE10Policy1000EN6thrust24THRUST_300001_SM_1000_NS10device_ptrIfEEjS9_fNS7_10__identityEEEvT0_PT3_T1_NS0_13GridEvenShareISK_EET2_T4_E12temp_storage+24];
	add.f32 	%f175, %f173, %f174;
	ld.shared.f32 	%f176, [_ZZN3cub18CUB_300001_SM_10006detail6reduce18DeviceReduceKernelINS2_10policy_hubIfjN4cuda3std3__44plusIfEEE10Policy1000EN6thrust24THRUST_300001_SM_1000_NS10device_ptrIfEEjS9_fNS7_10__identityEEEvT0_PT3_T1_NS0_13GridEvenShareISK_EET2_T4_E12temp_storage+28];
	add.f32 	%f177, %f175, %f176;
	ld.shared.f32 	%f178, [_ZZN3cub18CUB_300001_SM_10006detail6reduce18DeviceReduceKernelINS2_10policy_hubIfjN4cuda3std3__44plusIfEEE10Policy1000EN6thrust24THRUST_300001_SM_1000_NS10device_ptrIfEEjS9_fNS7_10__identityEEEvT0_PT3_T1_NS0_13GridEvenShareISK_EET2_T4_E12temp_storage+32];
	add.f32 	%f179, %f177, %f178;
	ld.shared.f32 	%f180, [_ZZN3cub18CUB_300001_SM_10006detail6reduce18DeviceReduceKernelINS2_10policy_hubIfjN4cuda3std3__44plusIfEEE10Policy1000EN6thrust24THRUST_300001_SM_1000_NS10device_ptrIfEEjS9_fNS7_10__identityEEEvT0_PT3_T1_NS0_13GridEvenShareISK_EET2_T4_E12temp_storage+36];
	add.f32 	%f181, %f179, %f180;
	ld.shared.f32 	%f182, [_ZZN3cub18CUB_300001_SM_10006detail6reduce18DeviceReduceKernelINS2_10policy_hubIfjN4cuda3std3__44plusIfEEE10Policy1000EN6thrust24THRUST_300001_SM_1000_NS10device_ptrIfEEjS9_fNS7_10__identityEEEvT0_PT3_T1_NS0_13GridEvenShareISK_EET2_T4_E12temp_storage+40];
	add.f32 	%f183, %f181, %f182;
	ld.shared.f32 	%f184, [_ZZN3cub18CUB_300001_SM_10006detail6reduce18DeviceReduceKernelINS2_10policy_hubIfjN4cuda3std3__44plusIfEEE10Policy1000EN6thrust24THRUST_300001_SM_1000_NS10device_ptrIfEEjS9_fNS7_10__identityEEEvT0_PT3_T1_NS0_13GridEvenShareISK_EET2_T4_E12temp_storage+44];
	add.f32 	%f185, %f183, %f184;
	ld.shared.f32 	%f186, [_ZZN3cub18CUB_300001_SM_10006detail6reduce18DeviceReduceKernelINS2_10policy_hubIfjN4cuda3std3__44plusIfEEE10Policy1000EN6thrust24THRUST_300001_SM_1000_NS10device_ptrIfEEjS9_fNS7_10__identityEEEvT0_PT3_T1_NS0_13GridEvenShareISK_EET2_T4_E12temp_storage+48];
	add.f32 	%f187, %f185, %f186;
	ld.shared.f32 	%f188, [_ZZN3cub18CUB_300001_SM_10006detail6reduce18DeviceReduceKernelINS2_10policy_hubIfjN4cuda3std3__44plusIfEEE10Policy1000EN6thrust24THRUST_300001_SM_1000_NS10device_ptrIfEEjS9_fNS7_10__identityEEEvT0_PT3_T1_NS0_13GridEvenShareISK_EET2_T4_E12temp_storage+52];
	add.f32 	%f189, %f187, %f188;
	ld.shared.f32 	%f190, [_ZZN3cub18CUB_300001_SM_10006detail6reduce18DeviceReduceKernelINS2_10policy_hubIfjN4cuda3std3__44plusIfEEE10Policy1000EN6thrust24THRUST_300001_SM_1000_NS10device_ptrIfEEjS9_fNS7_10__identityEEEvT0_PT3_T1_NS0_13GridEvenShareISK_EET2_T4_E12temp_storage+56];
	add.f32 	%f191, %f189, %f190;
	ld.shared.f32 	%f192, [_ZZN3cub18CUB_300001_SM_10006detail6reduce18DeviceReduceKernelINS2_10policy_hubIfjN4cuda3std3__44plusIfEEE10Policy1000EN6thrust24THRUST_300001_SM_1000_NS10device_ptrIfEEjS9_fNS7_10__identityEEEvT0_PT3_T1_NS0_13GridEvenShareISK_EET2_T4_E12temp_storage+60];
	add.f32 	%f193, %f191, %f192;
	ld.shared.f32 	%f194, [_ZZN3cub18CUB_300001_SM_10006detail6reduce18DeviceReduceKernelINS2_10policy_hubIfjN4cuda3std3__44plusIfEEE10Policy1000EN6thrust24THRUST_300001_SM_1000_NS10device_ptrIfEEjS9_fNS7_10__identityEEEvT0_PT3_T1_NS0_13GridEvenShareISK_EET2_T4_E12temp_storage+64];
	add.f32 	%f195, %f193, %f194;
	ld.shared.f32 	%f196, [_ZZN3cub18CUB_300001_SM_10006detail6reduce18DeviceReduceKernelINS2_10policy_hubIfjN4cuda3std3__44plusIfEEE10Policy1000EN6thrust24THRUST_300001_SM_1000_NS10device_ptrIfEEjS9_fNS7_10__identityEEEvT0_PT3_T1_NS0_13GridEvenShareISK_EET2_T4_E12temp_storage+68];
	add.f32 	%f197, %f195, %f196;
	ld.shared.f32 	%f198, [_ZZN3cub18CUB_300001_SM_10006detail6reduce18DeviceReduceKernelINS2_10policy_hubIfjN4cuda3std3__44plusIfEEE10Policy1000EN6thrust24THRUST_300001_SM_1000_NS10device_ptrIfEEjS9_fNS7_10__identityEEEvT0_PT3_T1_NS0_13GridEvenShareISK_EET2_T4_E12temp_storage+72];
	add.f32 	%f199, %f197, %f198;
	ld.shared.f32 	%f200, [_ZZN3cub18CUB_300001_SM_10006detail6reduce18DeviceReduceKernelINS2_10policy_hubIfjN4cuda3std3__44plusIfEEE10Policy1000EN6thrust24THRUST_300001_SM_1000_NS10device_ptrIfEEjS9_fNS7_10__identityEEEvT0_PT3_T1_NS0_13GridEvenShareISK_EET2_T4_E12temp_storage+76];
	add.f32 	%f379, %f199, %f200;
$L__BB17_48:
	mov.u32 	%r256, %tid.x;
	setp.ne.s32 	%p64, %r256, 0;
	@%p64 bra 	$L__BB17_50;
	ld.param.u64 	%rd129, [_ZN3cub18CUB_300001_SM_10006detail6reduce18DeviceReduceKernelINS2_10policy_hubIfjN4cuda3std3__44plusIfEEE10Policy1000EN6thrust24THRUST_300001_SM_1000_NS10device_ptrIfEEjS9_fNS7_10__identityEEEvT0_PT3_T1_NS0_13GridEvenShareISK_EET2_T4__param_1];
	cvta.to.global.u64 	%rd126, %rd129;
	mul.wide.u32 	%rd127, %r3, 4;
	add.s64 	%rd128, %rd126, %rd127;
	st.global.f32 	[%rd128], %f379;
$L__BB17_50:
	ret;

}
	// .globl	_ZN3cub18CUB_300001_SM_10006detail6reduce28DeviceReduceSingleTileKernelINS2_10policy_hubIfjN4cuda3std3__44plusIfEEE10Policy1000EPfSC_iS9_ffNS7_10__identityEEEvT0_T1_T2_T3_T4_T6_
.visible .entry _ZN3cub18CUB_300001_SM_10006detail6reduce28DeviceReduceSingleTileKernelINS2_10policy_hubIfjN4cuda3std3__44plusIfEEE10Policy1000EPfSC_iS9_ffNS7_10__identityEEEvT0_T1_T2_T3_T4_T6_(
	.param .u64 .ptr .align 1 _ZN3cub18CUB_300001_SM_10006detail6reduce28DeviceReduceSingleTileKernelINS2_10policy_hubIfjN4cuda3std3__44plusIfEEE10Policy1000EPfSC_iS9_ffNS7_10__identityEEEvT0_T1_T2_T3_T4_T6__param_0,
	.param .u64 .ptr .align 1 _ZN3cub18CUB_300001_SM_10006detail6reduce28DeviceReduceSingleTileKernelINS2_10policy_hubIfjN4cuda3std3__44plusIfEEE10Policy1000EPfSC_iS9_ffNS7_10__identityEEEvT0_T1_T2_T3_T4_T6__param_1,
	.param .u32 _ZN3cub18CUB_300001_SM_10006detail6reduce28DeviceReduceSingleTileKernelINS2_10policy_hubIfjN4cuda3std3__44plusIfEEE10Policy1000EPfSC_iS9_ffNS7_10__identityEEEvT0_T1_T2_T3_T4_T6__param_2,
	.param .align 1 .b8 _ZN3cub18CUB_300001_SM_10006detail6reduce28DeviceReduceSingleTileKernelINS2_10policy_hubIfjN4cuda3std3__44plusIfEEE10Policy1000EPfSC_iS9_ffNS7_10__identityEEEvT0_T1_T2_T3_T4_T6__param_3[1],
	.param .f32 _ZN3cub18CUB_300001_SM_10006detail6reduce28DeviceReduceSingleTileKernelINS2_10policy_hubIfjN4cuda3std3__44plusIfEEE10Policy1000EPfSC_iS9_ffNS7_10__identityEEEvT0_T1_T2_T3_T4_T6__param_4,
	.param .align 1 .b8 _ZN3cub18CUB_300001_SM_10006detail6reduce28DeviceReduceSingleTileKernelINS2_10policy_hubIfjN4cuda3std3__44plusIfEEE10Policy1000EPfSC_iS9_ffNS7_10__identityEEEvT0_T1_T2_T3_T4_T6__param_5[1]
)
.maxntid 512
.minnctapersm 1
{
	.reg .pred 	%p<113>;
	.reg .b32 	%r<407>;
	.reg .b32 	%f<531>;
	.reg .b64 	%rd<133>;
	// demoted variable
	.shared .align 4 .b8 _ZZN3cub18CUB_300001_SM_10006detail6reduce28DeviceReduceSingleTileKernelINS2_10policy_hubIfjN4cuda3std3__44plusIfEEE10Policy1000EPfSC_iS9_ffNS7_10__identityEEEvT0_T1_T2_T3_T4_T6_E12temp_storage[84];
	ld.param.u64 	%rd16, [_ZN3cub18CUB_300001_SM_10006detail6reduce28DeviceReduceSingleTileKernelINS2_10policy_hubIfjN4cuda3std3__44plusIfEEE10Policy1000EPfSC_iS9_ffNS7_10__identityEEEvT0_T1_T2_T3_T4_T6__param_0];
	ld.param.u64 	%rd17, [_ZN3cub18CUB_300001_SM_10006detail6reduce28DeviceReduceSingleTileKernelINS2_10policy_hubIfjN4cuda3std3__44plusIfEEE10Policy1000EPfSC_iS9_ffNS7_10__identityEEEvT0_T1_T2_T3_T4_T6__param_1];
	ld.param.u32 	%r67, [_ZN3cub18CUB_300001_SM_10006detail6reduce28DeviceReduceSingleTileKernelINS2_10policy_hubIfjN4cuda3std3__44plusIfEEE10Policy1000EPfSC_iS9_ffNS7_10__identityEEEvT0_T1_T2_T3_T4_T6__param_2];
	ld.param.f32 	%f58, [_ZN3cub18CUB_300001_SM_10006detail6reduce28DeviceReduceSingleTileKernelINS2_10policy_hubIfjN4cuda3std3__44plusIfEEE10Policy1000EPfSC_iS9_ffNS7_10__identityEEEvT0_T1_T2_T3_T4_T6__param_4];
	cvta.to.global.u64 	%rd1, %rd17;
	setp.ne.s32 	%p1, %r67, 0;
	@%p1 bra 	$L__BB18_3;
	mov.u32 	%r380, %tid.x;
	setp.ne.s32 	%p112, %r380, 0;
	@%p112 bra 	$L__BB18_74;
	st.global.f32 	[%rd1], %f58;
	bra.uni 	$L__BB18_74;
$L__BB18_3:
	and.b64  	%rd18, %rd16, 7;
	setp.ne.s64 	%p2, %rd18, 0;
	@%p2 bra 	$L__BB18_38;
	setp.gt.s32 	%p57, %r67, 8191;
	@%p57 bra 	$L__BB18_22;
	mov.u32 	%r1, %tid.x;
	setp.ge.s32 	%p74, %r1, %r67;
	mov.f32 	%f509, 0f00000000;
	mov.u32 	%r384, %r1;
	@%p74 bra 	$L__BB18_7;
	mul.wide.u32 	%rd121, %r1, 4;
	add.s64 	%rd120, %rd16, %rd121;
	// begin inline asm
	ld.global.nc.u32 %r300, [%rd120];
	// end inline asm
	mov.b32 	%f509, %r300;
	add.s32 	%r384, %r1, 512;
$L__BB18_7:
	setp.ge.s32 	%p75, %r384, %r67;
	@%p75 bra 	$L__BB18_13;
	not.b32 	%r301, %r384;
	add.s32 	%r4, %r67, %r301;
	and.b32  	%r302, %r4, 1536;
	setp.eq.s32 	%p76, %r302, 1536;
	@%p76 bra 	$L__BB18_11;
	mul.wide.u32 	%rd122, %r384, 4;
	add.s64 	%rd129, %rd16, %rd122;
	shr.u32 	%r303, %r4, 9;
	add.s32 	%r304, %r303, 1;
	and.b32  	%r305, %r304, 3;
	neg.s32 	%r382, %r305;
$L__BB18_10:
	.pragma "nounroll";
	// begin inline asm
	ld.global.nc.u32 %r306, [%rd129];
	// end inline asm
	mov.b32 	%f395, %r306;
	add.f32 	%f509, %f509, %f395;
	add.s32 	%r384, %r384, 512;
	add.s64 	%rd129, %rd129, 2048;
	add.s32 	%r382, %r382, 1;
	setp.ne.s32 	%p77, %r382, 0;
	@%p77 bra 	$L__BB18_10;
$L__BB18_11:
	setp.lt.u32 	%p78, %r4, 1536;
	@%p78 bra 	$L__BB18_13;
$L__BB18_12:
	mul.wide.s32 	%rd128, %r384, 4;
	add.s64 	%rd124, %rd16, %rd128;
	// begin inline asm
	ld.global.nc.u32 %r307, [%rd124];
	// end inline asm
	mov.b32 	%f396, %r307;
	add.f32 	%f397, %f509, %f396;
	add.s64 	%rd125, %rd124, 2048;
	// begin inline asm
	ld.global.nc.u32 %r308, [%rd125];
	// end inline asm
	mov.b32 	%f398, %r308;
	add.f32 	%f399, %f397, %f398;
	add.s64 	%rd126, %rd124, 4096;
	// begin inline asm
	ld.global.nc.u32 %r309, [%rd126];
	// end inline asm
	mov.b32 	%f400, %r309;
	add.f32 	%f401, %f399, %f400;
	add.s64 	%rd127, %rd124, 6144;
	// begin inline asm
	ld.global.nc.u32 %r310, [%rd127];
	// end inline asm
	mov.b32 	%f402, %r310;
	add.f32 	%f509, %f401, %f402;
	add.s32 	%r384, %r384, 2048;
	setp.lt.s32 	%p79, %r384, %r67;
	@%p79 bra 	$L__BB18_12;
$L__BB18_13:
	setp.lt.s32 	%p80, %r67, 512;
	@%p80 bra 	$L__BB18_18;
	// begin inline asm
	mov.u32 %r349, %laneid;
	// end inline asm
	mov.b32 	%r351, %f509;
	mov.b32 	%r352, 1;
	mov.b32 	%r373, 31;
	mov.b32 	%r374, -1;
	// begin inline asm
	shfl.sync.down.b32 %r350, %r351, %r352, %r373, %r374;
	// end inline asm
	setp.gt.s32 	%p104, %r349, 30;
	mov.b32 	%f461, %r350;
	add.f32 	%f462, %f509, %f461;
	selp.f32 	%f463, %f509, %f462, %p104;
	mov.b32 	%r356, %f463;
	mov.b32 	%r357, 2;
	// begin inline asm
	shfl.sync.down.b32 %r355, %r356, %r357, %r373, %r374;
	// end inline asm
	setp.gt.s32 	%p105, %r349, 29;
	mov.b32 	%f464, %r355;
	add.f32 	%f465, %f463, %f464;
	selp.f32 	%f466, %f463, %f465, %p105;
	mov.b32 	%r361, %f466;
	mov.b32 	%r362, 4;
	// begin inline asm
	shfl.sync.down.b32 %r360, %r361, %r362, %r373, %r374;
	// end inline asm
	setp.gt.s32 	%p106, %r349, 27;
	mov.b32 	%f467, %r360;
	add.f32 	%f468, %f466, %f467;
	selp.f32 	%f469, %f466, %f468, %p106;
	mov.b32 	%r366, %f469;
	mov.b32 	%r367, 8;
	// begin inline asm
	shfl.sync.down.b32 %r365, %r366, %r367, %r373, %r374;
	// end inline asm
	setp.gt.s32 	%p107, %r349, 23;
	mov.b32 	%f470, %r365;
	add.f32 	%f471, %f469, %f470;
	selp.f32 	%f472, %f469, %f471, %p107;
	mov.b32 	%r371, %f472;
	mov.b32 	%r372, 16;
	// begin inline asm
	shfl.sync.down.b32 %r370, %r371, %r372, %r373, %r374;
	// end inline asm
	setp.gt.s32 	%p108, %r349, 15;
	mov.b32 	%f473, %r370;
	add.f32 	%f10, %f472, %f473;
	selp.f32 	%f530, %f472, %f10, %p108;
	setp.ne.s32 	%p109, %r349, 0;
	@%p109 bra 	$L__BB18_16;
	shr.u32 	%r375, %r1, 3;
	and.b32  	%r376, %r375, 124;
	mov.u32 	%r377, _ZZN3cub18CUB_300001_SM_10006detail6reduce28DeviceReduceSingleTileKernelINS2_10policy_hubIfjN4cuda3std3__44plusIfEEE10Policy1000EPfSC_iS9_ffNS7_10__identityEEEvT0_T1_T2_T3_T4_T6_E12temp_storage;
	add.s32 	%r378, %r377, %r376;
	st.shared.f32 	[%r378+16], %f10;
$L__BB18_16:
	bar.sync 	0;
	setp.ne.s32 	%p110, %r1, 0;
	@%p110 bra 	$L__BB18_72;
	ld.shared.f32 	%f474, [_ZZN3cub18CUB_300001_SM_10006detail6reduce28DeviceReduceSingleTileKernelINS2_10policy_hubIfjN4cuda3std3__44plusIfEEE10Policy1000EPfSC_iS9_ffNS7_10__identityEEEvT0_T1_T2_T3_T4_T6_E12temp_storage+20];
	add.f32 	%f475, %f530, %f474;
	ld.shared.f32 	%f476, [_ZZN3cub18CUB_300001_SM_10006detail6reduce28DeviceReduceSingleTileKernelINS2_10policy_hubIfjN4cuda3std3__44plusIfEEE10Policy1000EPfSC_iS9_ffNS7_10__identityEEEvT0_T1_T2_T3_T4_T6_E12temp_storage+24];
	add.f32 	%f477, %f475, %f476;
	ld.shared.f32 	%f478, [_ZZN3cub18CUB_300001_SM_10006detail6reduce28DeviceReduceSingleTileKernelINS2_10policy_hubIfjN4cuda3std3__44plusIfEEE10Policy1000EPfSC_iS9_ffNS7_10__identityEEEvT0_T1_T2_T3_T4_T6_E12temp_storage+28];
	add.f32 	%f479, %f477, %f478;
	ld.shared.f32 	%f480, [_ZZN3cub18CUB_300001_SM_10006detail6reduce28DeviceReduceSingleTileKernelINS2_10policy_hubIfjN4cuda3std3__44plusIfEEE10Policy1000EPfSC_iS9_ffNS7_10__identityEEEvT0_T1_T2_T3_T4_T6_E12temp_storage+32];
	add.f32 	%f481, %f479, %f480;
	ld.shared.f32 	%f482, [_ZZN3cub18CUB_300001_SM_10006detail6reduce28DeviceReduceSingleTileKernelINS2_10policy_hubIfjN4cuda3std3__44plusIfEEE10Policy1000EPfSC_iS9_ffNS7_10__identityEEEvT0_T1_T2_T3_T4_T6_E12temp_storage+36];
	add.f32 	%f483, %f481, %f482;
	ld.shared.f32 	%f484, [_ZZN3cub18CUB_300001_SM_10006detail6reduce28DeviceReduceSingleTileKernelINS2_10policy_hubIfjN4cuda3std3__44plusIfEEE10Policy1000EPfSC_iS9_ffNS7_10__identityEEEvT0_T1_T2_T3_T4_T6_E12temp_storage+40];
	add.f32 	%f485, %f483, %f484;
	ld.shared.f32 	%f486, [_ZZN3cub18CUB_300001_SM_10006detail6reduce28DeviceReduceSingleTileKernelINS2_10policy_hubIfjN4cuda3std3__44plusIfEEE10Policy1000EPfSC_iS9_ffNS7_10__identityEEEvT0_T1_T2_T3_T4_T6_E12temp_storage+44];
	add.f32 	%f487, %f485, %f486;
	ld.shared.f32 	%f488, [_ZZN3cub18CUB_300001_SM_10006detail6reduce28DeviceReduceSingleTileKernelINS2_10policy_hubIfjN4cuda3std3__44plusIfEEE10Policy1000EPfSC_iS9_ffNS7_10__identityEEEvT0_T1_T2_T3_T4_T6_E12temp_storage+48];
	add.f32 	%f489, %f487, %f488;
	ld.shared.f32 	%f490, [_ZZN3cub18CUB_300001_SM_10006detail6reduce28DeviceReduceSingleTileKernelINS2_10policy_hubIfjN4cuda3std3__44plusIfEEE10Policy1000EPfSC_iS9_ffNS7_10__identityEEEvT0_T1_T2_T3_T4_T6_E12temp_storage+52];
	add.f32 	%f491, %f489, %f490;
	ld.shared.f32 	%f492, [_ZZN3cub18CUB_300001_SM_10006detail6reduce28DeviceReduceSingleTileKernelINS2_10policy_hubIfjN4cuda3std3__44plusIfEEE10Policy1000EPfSC_iS9_ffNS7_10__identityEEEvT0_T1_T2_T3_T4_T6_E12temp_storage+56];
	add.f32 	%f493, %f491, %f492;
	ld.shared.f32 	%f494, [_ZZN3cub18CUB_300001_SM_10006detail6reduce28DeviceReduceSingleTileKernelINS2_10policy_hubIfjN4cuda3std3__44plusIfEEE10Policy1000EPfSC_iS9_ffNS7_10__identityEEEvT0_T1_T2_T3_T4_T6_E12temp_storage+60];
	add.f32 	%f495, %f493, %f494;
	ld.shared.f32 	%f496, [_ZZN3cub18CUB_300001_SM_10006detail6reduce28DeviceReduceSingleTileKernelINS2_10policy_hubIfjN4cuda3std3__44plusIfEEE10Policy1000EPfSC_iS9_ffNS7_10__identityEEEvT0_T1_T2_T3_T4_T6_E12temp_storage+64];
	add.f32 	%f497, %f495, %f496;
	ld.shared.f32 	%f498, [_ZZN3cub18CUB_300001_SM_10006detail6reduce28DeviceReduceSingleTileKernelINS2_10policy_hubIfjN4cuda3std3__44plusIfEEE10Policy1000EPfSC_iS9_ffNS7_10__identityEEEvT0_T1_T2_T3_T4_T6_E12temp_storage+68];
	add.f32 	%f499, %f497, %f498;
	ld.shared.f32 	%f500, [_ZZN3cub18CUB_300001_SM_10006detail6reduce28DeviceReduceSingleTileKernelINS2_10policy_hubIfjN4cuda3std3__44plusIfEEE10Policy1000EPfSC_iS9_ffNS7_10__identityEEEvT0_T1_T2_T3_T4_T6_E12temp_storage+72];
	add.f32 	%f501, %f499, %f500;
	ld.shared.f32 	%f502, [_ZZN3cub18CUB_300001_SM_10006detail6reduce28DeviceReduceSingleTileKernelINS2_10policy_hubIfjN4cuda3std3__44plusIfEEE10Policy1000EPfSC_iS9_ffNS7_10__identityEEEvT0_T1_T2_T3_T4_T6_E12temp_storage+76];
	add.f32 	%f530, %f501, %f502;
	bra.uni 	$L__BB18_72;
$L__BB18_18:
	// begin inline asm
	mov.u32 %r311, %laneid;
	// end inline asm
	and.b32  	%r337, %r1, 992;
	add.s32 	%r338, %r337, 32;
	setp.gt.s32 	%p81, %r338, %r67;
	not.b32 	%r339, %r337;
	add.s32 	%r340, %r67, %r339;
	selp.b32 	%r335, %r340, 31, %p81;
	mov.b32 	%r313, %f509;
	mov.b32 	%r314, 1;
	mov.b32 	%r336, -1;
	// begin inline asm
	shfl.sync.down.b32 %r312, %r313, %r314, %r335, %r336;
	// end inline asm
	setp.lt.s32 	%p82, %r311, %r335;
	mov.b32 	%f403, %r312;
	add.f32 	%f404, %f509, %f403;
	selp.f32 	%f405, %f404, %f509, %p82;
	mov.b32 	%r318, %f405;
	mov.b32 	%r319, 2;
	// begin inline asm
	shfl.sync.down.b32 %r317, %r318, %r319, %r335, %r336;
	// end inline asm
	add.s32 	%r341, %r311, 2;
	setp.gt.s32 	%p83, %r341, %r335;
	mov.b32 	%f406, %r317;
	add.f32 	%f407, %f405, %f406;
	selp.f32 	%f408, %f405, %f407, %p83;
	mov.b32 	%r323, %f408;
	mov.b32 	%r324, 4;
	// begin inline asm
	shfl.sync.down.b32 %r322, %r323, %r324, %r335, %r336;
	// end inline asm
	add.s32 	%r342, %r311, 4;
	setp.gt.s32 	%p84, %r342, %r335;
	mov.b32 	%f409, %r322;
	add.f32 	%f410, %f408, %f409;
	selp.f32 	%f411, %f408, %f410, %p84;
	mov.b32 	%r328, %f411;
	mov.b32 	%r329, 8;
	// begin inline asm
	shfl.sync.down.b32 %r327, %r328, %r329, %r335, %r336;
	// end inline asm
	add.s32 	%r343, %r311, 8;
	setp.gt.s32 	%p85, %r343, %r335;
	mov.b32 	%f412, %r327;
	add.f32 	%f413, %f411, %f412;
	selp.f32 	%f414, %f411, %f413, %p85;
	mov.b32 	%r333, %f414;
	mov.b32 	%r334, 16;
	// begin inline asm
	shfl.sync.down.b32 %r332, %r333, %r334, %r335, %r336;
	// end inline asm
	add.s32 	%r344, %r311, 16;
	setp.gt.s32 	%p86, %r344, %r335;
	mov.b32 	%f415, %r332;
	add.f32 	%f416, %f414, %f415;
	selp.f32 	%f530, %f414, %f416, %p86;
	setp.ne.s32 	%p87, %r311, 0;
	@%p87 bra 	$L__BB18_20;
	shr.u32 	%r345, %r1, 3;
	and.b32  	%r346, %r345, 124;
	mov.u32 	%r347, _ZZN3cub18CUB_300001_SM_10006detail6reduce28DeviceReduceSingleTileKernelINS2_10policy_hubIfjN4cuda3std3__44plusIfEEE10Policy1000EPfSC_iS9_ffNS7_10__identityEEEvT0_T1_T2_T3_T4_T6_E12temp_storage;
	add.s32 	%r348, %r347, %r346;
	st.shared.f32 	[%r348+16], %f530;
$L__BB18_20:
	bar.sync 	0;
	setp.ne.s32 	%p88, %r1, 0;
	@%p88 bra 	$L__BB18_72;
	setp.gt.s32 	%p89, %r67, 32;
	ld.shared.f32 	%f417, [_ZZN3cub18CUB_300001_SM_10006detail6reduce28DeviceReduceSingleTileKernelINS2_10policy_hubIfjN4cuda3std3__44plusIfEEE10Policy1000EPfSC_iS9_ffNS7_10__identityEEEvT0_T1_T2_T3_T4_T6_E12temp_storage+20];
	add.f32 	%f418, %f530, %f417;
	selp.f32 	%f419, %f418, %f530, %p89;
	setp.gt.s32 	%p90, %r67, 64;
	ld.shared.f32 	%f420, [_ZZN3cub18CUB_300001_SM_10006detail6reduce28DeviceReduceSingleTileKernelINS2_10policy_hubIfjN4cuda3std3__44plusIfEEE10Policy1000EPfSC_iS9_ffNS7_10__identityEEEvT0_T1_T2_T3_T4_T6_E12temp_storage+24];
	add.f32 	%f421, %f420, %f419;
	selp.f32 	%f422, %f421, %f419, %p90;
	setp.gt.s32 	%p91, %r67, 96;
	ld.shared.f32 	%f423, [_ZZN3cub18CUB_300001_SM_10006detail6reduce28DeviceReduceSingleTileKernelINS2_10policy_hubIfjN4cuda3std3__44plusIfEEE10Policy1000EPfSC_iS9_ffNS7_10__identityEEEvT0_T1_T2_T3_T4_T6_E12temp_storage+28];
	add.f32 	%f424, %f423, %f422;
	selp.f32 	%f425, %f424, %f422, %p91;
	setp.gt.s32 	%p92, %r67, 128;
	ld.shared.f32 	%f426, [_ZZN3cub18CUB_300001_SM_10006detail6reduce28DeviceReduceSingleTileKernelINS2_10policy_hubIfjN4cuda3std3__44plusIfEEE10Policy1000EPfSC_iS9_ffNS7_10__identityEEEvT0_T1_T2_T3_T4_T6_E12temp_storage+32];
	add.f32 	%f427, %f426, %f425;
	selp.f32 	%f428, %f427, %f425, %p92;
	setp.gt.s32 	%p93, %r67, 160;
	ld.shared.f32 	%f429, [_ZZN3cub18CUB_300001_SM_10006detail6reduce28DeviceReduceSingleTileKernelINS2_10policy_hubIfjN4cuda3std3__44plusIfEEE10Policy1000EPfSC_iS9_ffNS7_10__identityEEEvT0_T1_T2_T3_T4_T6_E12temp_storage+36];
	add.f32 	%f430, %f429, %f428;
	selp.f32 	%f431, %f430, %f428, %p93;
	setp.gt.s32 	%p94, %r67, 192;
	ld.shared.f32 	%f432, [_ZZN3cub18CUB_300001_SM_10006detail6reduce28DeviceReduceSingleTileKernelINS2_10policy_hubIfjN4cuda3std3__44plusIfEEE10Policy1000EPfSC_iS9_ffNS7_10__identityEEEvT0_T1_T2_T3_T4_T6_E12temp_storage+40];
	add.f32 	%f433, %f432, %f431;
	selp.f32 	%f434, %f433, %f431, %p94;
	setp.gt.s32 	%p95, %r67, 224;
	ld.shared.f32 	%f435, [_ZZN3cub18CUB_300001_SM_10006detail6reduce28DeviceReduceSingleTileKernelINS2_10policy_hubIfjN4cuda3std3__44plusIfEEE10Policy1000EPfSC_iS9_ffNS7_10__identityEEEvT0_T1_T2_T3_T4_T6_E12temp_storage+44];
	add.f32 	%f436, %f435, %f434;
	selp.f32 	%f437, %f436, %f434, %p95;
	setp.gt.s32 	%p96, %r67, 256;
	ld.shared.f32 	%f438, [_ZZN3cub18CUB_300001_SM_10006detail6reduce28DeviceReduceSingleTileKernelINS2_10policy_hubIfjN4cuda3std3__44plusIfEEE10Policy1000EPfSC_iS9_ffNS7_10__identityEEEvT0_T1_T2_T3_T4_T6_E12temp_storage+48];
	add.f32 	%f439, %f438, %f437;
	selp.f32 	%f440, %f439, %f437, %p96;
	setp.gt.s32 	%p97, %r67, 288;
	ld.shared.f32 	%f441, [_ZZN3cub18CUB_300001_SM_10006detail6reduce28DeviceReduceSingleTileKernelINS2_10policy_hubIfjN4cuda3std3__44plusIfEEE10Policy1000EPfSC_iS9_ffNS7_10__identityEEEvT0_T1_T2_T3_T4_T6_E12temp_storage+52];
	add.f32 	%f442, %f441, %f440;
	selp.f32 	%f443, %f442, %f440, %p97;
	setp.gt.s32 	%p98, %r67, 320;
	ld.shared.f32 	%f444, [_ZZN3cub18CUB_300001_SM_10006detail6reduce28DeviceReduceSingleTileKernelINS2_10policy_hubIfjN4cuda3std3__44plusIfEEE10Policy1000EPfSC_iS9_ffNS7_10__identityEEEvT0_T1_T2_T3_T4_T6_E12temp_storage+56];
	add.f32 	%f445, %f444, %f443;
	selp.f32 	%f446, %f445, %f443, %p98;
	setp.gt.s32 	%p99, %r67, 352;
	ld.shared.f32 	%f447, [_ZZN3cub18CUB_300001_SM_10006detail6reduce28DeviceReduceSingleTileKernelINS2_10policy_hubIfjN4cuda3std3__44plusIfEEE10Policy1000EPfSC_iS9_ffNS7_10__identityEEEvT0_T1_T2_T3_T4_T6_E12temp_storage+60];
	add.f32 	%f448, %f447, %f446;
	selp.f32 	%f449, %f448, %f446, %p99;
	setp.gt.s32 	%p100, %r67, 384;
	ld.shared.f32 	%f450, [_ZZN3cub18CUB_300001_SM_10006detail6reduce28DeviceReduceSingleTileKernelINS2_10policy_hubIfjN4cuda3std3__44plusIfEEE10Policy1000EPfSC_iS9_ffNS7_10__identityEEEvT0_T1_T2_T3_T4_T6_E12temp_storage+64];
	add.f32 	%f451, %f450, %f449;
	selp.f32 	%f452, %f451, %f449, %p100;
	setp.gt.s32 	%p101, %r67, 416;
	ld.shared.f32 	%f453, [_ZZN3cub18CUB_300001_SM_10006detail6reduce28DeviceReduceSingleTileKernelINS2_10policy_hubIfjN4cuda3std3__44plusIfEEE10Policy1000EPfSC_iS9_ffNS7_10__identityEEEvT0_T1_T2_T3_T4_T6_E12temp_storage+68];
	add.f32 	%f454, %f453, %f452;
	selp.f32 	%f455, %f454, %f452, %p101;
	setp.gt.s32 	%p102, %r67, 448;
	ld.shared.f32 	%f456, [_ZZN3cub18CUB_300001_SM_10006detail6reduce28DeviceReduceSingleTileKernelINS2_10policy_hubIfjN4cuda3std3__44plusIfEEE10Policy1000EPfSC_iS9_ffNS7_10__identityEEEvT0_T1_T2_T3_T4_T6_E12temp_storage+72];
	add.f32 	%f457, %f456, %f455;
	selp.f32 	%f458, %f457, %f455, %p102;
	setp.gt.s32 	%p103, %r67, 480;
	ld.shared.f32 	%f459, [_ZZN3cub18CUB_300001_SM_10006detail6reduce28DeviceReduceSingleTileKernelINS2_10policy_hubIfjN4cuda3std3__44plusIfEEE10Policy1000EPfSC_iS9_ffNS7_10__identityEEEvT0_T1_T2_T3_T4_T6_E12temp_storage+76];
	add.f32 	%f460, %f459, %f458;
	selp.f32 	%f530, %f460, %f458, %p103;
	bra.uni 	$L__BB18_72;
$L__BB18_22:
	mov.u32 	%r13, %tid.x;
	shl.b32 	%r224, %r13, 1;
	mul.wide.u32 	%rd90, %r224, 4;
	add.s64 	%rd75, %rd16, %rd90;
	// begin inline asm
	ld.global.nc.u64 %rd74, [%rd75];
	// end inline asm
	mov.b64 	{%r225, %r226}, %rd74;
	mov.b32 	%f281, %r226;
	mov.b32 	%f282, %r225;
	add.s64 	%rd77, %rd75, 4096;
	// begin inline asm
	ld.global.nc.u64 %rd76, [%rd77];
	// end inline asm
	mov.b64 	{%r227, %r228}, %rd76;
	mov.b32 	%f283, %r228;
	mov.b32 	%f284, %r227;
	add.s64 	%rd79, %rd75, 8192;
	// begin inline asm
	ld.global.nc.u64 %rd78, [%rd79];
	// end inline asm
	mov.b64 	{%r229, %r230}, %rd78;
	mov.b32 	%f285, %r230;
	mov.b32 	%f286, %r229;
	add.s64 	%rd81, %rd75, 12288;
	// begin inline asm
	ld.global.nc.u64 %rd80, [%rd81];
	// end inline asm
	mov.b64 	{%r231, %r232}, %rd80;
	mov.b32 	%f287, %r232;
	mov.b32 	%f288, %r231;
	add.s64 	%rd83, %rd75, 16384;
	// begin inline asm
	ld.global.nc.u64 %rd82, [%rd83];
	// end inline asm
	mov.b64 	{%r233, %r234}, %rd82;
	mov.b32 	%f289, %r234;
	mov.b32 	%f290, %r233;
	add.s64 	%rd85, %rd75, 20480;
	// begin inline asm
	ld.global.nc.u64 %rd84, [%rd85];
	// end inline asm
	mov.b64 	{%r235, %r236}, %rd84;
	mov.b32 	%f291, %r236;
	mov.b32 	%f292, %r235;
	add.s64 	%rd87, %rd75, 24576;
	// begin inline asm
	ld.global.nc.u64 %rd86, [%rd87];
	// end inline asm
	mov.b64 	{%r237, %r238}, %rd86;
	mov.b32 	%f293, %r238;
	mov.b32 	%f294, %r237;
	add.s64 	%rd89, %rd75, 28672;
	// begin inline asm
	ld.global.nc.u64 %rd88, [%rd89];
	// end inline asm
	mov.b64 	{%r239, %r240}, %rd88;
	mov.b32 	%f295, %r240;
	mov.b32 	%f296, %r239;
	add.f32 	%f297, %f282, %f281;
	add.f32 	%f298, %f284, %f283;
	add.f32 	%f299, %f286, %f285;
	add.f32 	%f300, %f288, %f287;
	add.f32 	%f301, %f290, %f289;
	add.f32 	%f302, %f292, %f291;
	add.f32 	%f303, %f294, %f293;
	add.f32 	%f304, %f296, %f295;
	add.f32 	%f305, %f297, %f298;
	add.f32 	%f306, %f299, %f300;
	add.f32 	%f307, %f301, %f302;
	add.f32 	%f308, %f303, %f304;
	add.f32 	%f309, %f305, %f306;
	add.f32 	%f310, %f307, %f308;
	add.f32 	%f516, %f309, %f310;
	setp.lt.u32 	%p58, %r67, 16384;
	mov.b32 	%r387, 8192;
	@%p58 bra 	$L__BB18_26;
	add.s32 	%r14, %r67, -8192;
	mov.b32 	%r387, 8192;
$L__BB18_24:
	mul.wide.s32 	%rd107, %r387, 4;
	add.s64 	%rd92, %rd75, %rd107;
	// begin inline asm
	ld.global.nc.u64 %rd91, [%rd92];
	// end inline asm
	mov.b64 	{%r242, %r243}, %rd91;
	mov.b32 	%f311, %r243;
	mov.b32 	%f312, %r242;
	add.s64 	%rd94, %rd92, 4096;
	// begin inline asm
	ld.global.nc.u64 %rd93, [%rd94];
	// end inline asm
	mov.b64 	{%r244, %r245}, %rd93;
	mov.b32 	%f313, %r245;
	mov.b32 	%f314, %r244;
	add.s64 	%rd96, %rd92, 8192;
	// begin inline asm
	ld.global.nc.u64 %rd95, [%rd96];
	// end inline asm
	mov.b64 	{%r246, %r247}, %rd95;
	mov.b32 	%f315, %r247;
	mov.b32 	%f316, %r246;
	add.s64 	%rd98, %rd92, 12288;
	// begin inline asm
	ld.global.nc.u64 %rd97, [%rd98];
	// end inline asm
	mov.b64 	{%r248, %r249}, %rd97;
	mov.b32 	%f317, %r249;
	mov.b32 	%f318, %r248;
	add.s64 	%rd100, %rd92, 16384;
	// begin inline asm
	ld.global.nc.u64 %rd99, [%rd100];
	// end inline asm
	mov.b64 	{%r250, %r251}, %rd99;
	mov.b32 	%f319, %r251;
	mov.b32 	%f320, %r250;
	add.s64 	%rd102, %rd92, 20480;
	// begin inline asm
	ld.global.nc.u64 %rd101, [%rd102];
	// end inline asm
	mov.b64 	{%r252, %r253}, %rd101;
	mov.b32 	%f321, %r253;
	mov.b32 	%f322, %r252;
	add.s64 	%rd104, %rd92, 24576;
	// begin inline asm
	ld.global.nc.u64 %rd103, [%rd104];
	// end inline asm
	mov.b64 	{%r254, %r255}, %rd103;
	mov.b32 	%f323, %r255;
	mov.b32 	%f324, %r254;
	add.s64 	%rd106, %rd92, 28672;
	// begin inline asm
	ld.global.nc.u64 %rd105, [%rd106];
	// end inline asm
	mov.b64 	{%r256, %r257}, %rd105;
	mov.b32 	%f325, %r257;
	mov.b32 	%f326, %r256;
	add.f32 	%f327, %f516, %f312;
	add.f32 	%f328, %f311, %f314;
	add.f32 	%f329, %f313, %f316;
	add.f32 	%f330, %f315, %f318;
	add.f32 	%f331, %f317, %f320;
	add.f32 	%f332, %f319, %f322;
	add.f32 	%f333, %f321, %f324;
	add.f32 	%f334, %f323, %f326;
	add.f32 	%f335, %f327, %f328;
	add.f32 	%f336, %f329, %f330;
	add.f32 	%f337, %f331, %f332;
	add.f32 	%f338, %f333, %f334;
	add.f32 	%f339, %f335, %f336;
	add.f32 	%f340, %f337, %f338;
	add.f32 	%f341, %f339, %f340;
	add.f32 	%f516, %f341, %f325;
	sub.s32 	%r258, %r67, %r387;
	setp.lt.s32 	%p59, %r258, 8192;
	@%p59 bra 	$L__BB18_34;
	add.s32 	%r387, %r387, 8192;
	setp.le.s32 	%p60, %r387, %r14;
	@%p60 bra 	$L__BB18_24;
$L__BB18_26:
	setp.le.s32 	%p61, %r67, %r387;
	@%p61 bra 	$L__BB18_34;
	sub.s32 	%r18, %r67, %r387;
	setp.ge.s32 	%p62, %r13, %r18;
	@%p62 bra 	$L__BB18_34;
	not.b32 	%r259, %r13;
	add.s32 	%r260, %r67, %r259;
	sub.s32 	%r19, %r260, %r387;
	and.b32  	%r261, %r19, 1536;
	setp.eq.s32 	%p63, %r261, 1536;
	mov.u32 	%r391, %r13;
	@%p63 bra 	$L__BB18_31;
	add.s32 	%r389, %r13, %r387;
	shr.u32 	%r262, %r19, 9;
	add.s32 	%r263, %r262, 1;
	and.b32  	%r264, %r263, 3;
	neg.s32 	%r388, %r264;
	mov.u32 	%r391, %r13;
$L__BB18_30:
	.pragma "nounroll";
	mul.wide.u32 	%rd109, %r389, 4;
	add.s64 	%rd108, %rd16, %rd109;
	// begin inline asm
	ld.global.nc.u32 %r265, [%rd108];
	// end inline asm
	mov.b32 	%f343, %r265;
	add.f32 	%f516, %f516, %f343;
	add.s32 	%r391, %r391, 512;
	add.s32 	%r389, %r389, 512;
	add.s32 	%r388, %r388, 1;
	setp.ne.s32 	%p64, %r388, 0;
	@%p64 bra 	$L__BB18_30;
$L__BB18_31:
	setp.lt.u32 	%p65, %r19, 1536;
	@%p65 bra 	$L__BB18_34;
	cvt.u64.u32 	%rd110, %r391;
	cvt.u64.u32 	%rd111, %r387;
	add.s64 	%rd112, %rd110, %rd111;
	shl.b64 	%rd113, %rd112, 2;
	add.s64 	%rd114, %rd113, %rd16;
	add.s64 	%rd130, %rd114, 4096;
	add.s32 	%r392, %r391, %r387;
$L__BB18_33:
	mul.wide.u32 	%rd119, %r392, 4;
	add.s64 	%rd115, %rd16, %rd119;
	// begin inline asm
	ld.global.nc.u32 %r266, [%rd115];
	// end inline asm
	mov.b32 	%f344, %r266;
	add.f32 	%f345, %f516, %f344;
	add.s64 	%rd116, %rd130, -2048;
	// begin inline asm
	ld.global.nc.u32 %r267, [%rd116];
	// end inline asm
	mov.b32 	%f346, %r267;
	add.f32 	%f347, %f345, %f346;
	// begin inline asm
	ld.global.nc.u32 %r268, [%rd130];
	// end inline asm
	mov.b32 	%f348, %r268;
	add.f32 	%f349, %f347, %f348;
	add.s64 	%rd118, %rd130, 2048;
	// begin inline asm
	ld.global.nc.u32 %r269, [%rd118];
	// end inline asm
	mov.b32 	%f350, %r269;
	add.f32 	%f516, %f349, %f350;
	add.s32 	%r391, %r391, 2048;
	add.s64 	%rd130, %rd130, 8192;
	add.s32 	%r392, %r392, 2048;
	setp.lt.s32 	%p66, %r391, %r18;
	@%p66 bra 	$L__BB18_33;
$L__BB18_34:
	// begin inline asm
	mov.u32 %r270, %laneid;
	// end inline asm
	mov.b32 	%r272, %f516;
	mov.b32 	%r273, 1;
	mov.b32 	%r294, 31;
	mov.b32 	%r295, -1;
	// begin inline asm
	shfl.sync.down.b32 %r271, %r272, %r273, %r294, %r295;
	// end inline asm
	setp.gt.s32 	%p67, %r270, 30;
	mov.b32 	%f351, %r271;
	add.f32 	%f352, %f516, %f351;
	selp.f32 	%f353, %f516, %f352, %p67;
	mov.b32 	%r277, %f353;
	mov.b32 	%r278, 2;
	// begin inline asm
	shfl.sync.down.b32 %r276, %r277, %r278, %r294, %r295;
	// end inline asm
	setp.gt.s32 	%p68, %r270, 29;
	mov.b32 	%f354, %r276;
	add.f32 	%f355, %f353, %f354;
	selp.f32 	%f356, %f353, %f355, %p68;
	mov.b32 	%r282, %f356;
	mov.b32 	%r283, 4;
	// begin inline asm
	shfl.sync.down.b32 %r281, %r282, %r283, %r294, %r295;
	// end inline asm
	setp.gt.s32 	%p69, %r270, 27;
	mov.b32 	%f357, %r281;
	add.f32 	%f358, %f356, %f357;
	selp.f32 	%f359, %f356, %f358, %p69;
	mov.b32 	%r287, %f359;
	mov.b32 	%r288, 8;
	// begin inline asm
	shfl.sync.down.b32 %r286, %r287, %r288, %r294, %r295;
	// end inline asm
	setp.gt.s32 	%p70, %r270, 23;
	mov.b32 	%f360, %r286;
	add.f32 	%f361, %f359, %f360;
	selp.f32 	%f362, %f359, %f361, %p70;
	mov.b32 	%r292, %f362;
	mov.b32 	%r293, 16;
	// begin inline asm
	shfl.sync.down.b32 %r291, %r292, %r293, %r294, %r295;
	// end inline asm
	setp.gt.s32 	%p71, %r270, 15;
	mov.b32 	%f363, %r291;
	add.f32 	%f26, %f362, %f363;
	selp.f32 	%f530, %f362, %f26, %p71;
	setp.ne.s32 	%p72, %r270, 0;
	@%p72 bra 	$L__BB18_36;
	shr.u32 	%r296, %r13, 3;
	and.b32  	%r297, %r296, 124;
	mov.u32 	%r298, _ZZN3cub18CUB_300001_SM_10006detail6reduce28DeviceReduceSingleTileKernelINS2_10policy_hubIfjN4cuda3std3__44plusIfEEE10Policy1000EPfSC_iS9_ffNS7_10__identityEEEvT0_T1_T2_T3_T4_T6_E12temp_storage;
	add.s32 	%r299, %r298, %r297;
	st.shared.f32 	[%r299+16], %f26;
$L__BB18_36:
	bar.sync 	0;
	setp.ne.s32 	%p73, %r13, 0;
	@%p73 bra 	$L__BB18_72;
	ld.shared.f32 	%f364, [_ZZN3cub18CUB_300001_SM_10006detail6reduce28DeviceReduceSingleTileKernelINS2_10policy_hubIfjN4cuda3std3__44plusIfEEE10Policy1000EPfSC_iS9_ffNS7_10__identityEEEvT0_T1_T2_T3_T4_T6_E12temp_storage+20];
	add.f32 	%f365, %f530, %f364;
	ld.shared.f32 	%f366, [_ZZN3cub18CUB_300001_SM_10006detail6reduce28DeviceReduceSingleTileKernelINS2_10policy_hubIfjN4cuda3std3__44plusIfEEE10Policy1000EPfSC_iS9_ffNS7_10__identityEEEvT0_T1_T2_T3_T4_T6_E12temp_storage+24];
	add.f32 	%f367, %f365, %f366;
	ld.shared.f32 	%f368, [_ZZN3cub18CUB_300001_SM_10006detail6reduce28DeviceReduceSingleTileKernelINS2_10policy_hubIfjN4cuda3std3__44plusIfEEE10Policy1000EPfSC_iS9_ffNS7_10__identityEEEvT0_T1_T2_T3_T4_T6_E12temp_storage+28];
	add.f32 	%f369, %f367, %f368;
	ld.shared.f32 	%f370, [_ZZN3cub18CUB_300001_SM_10006detail6reduce28DeviceReduceSingleTileKernelINS2_10policy_hubIfjN4cuda3std3__44plusIfEEE10Policy1000EPfSC_iS9_ffNS7_10__identityEEEvT0_T1_T2_T3_T4_T6_E12temp_storage+32];
	add.f32 	%f371, %f369, %f370;
	ld.shared.f32 	%f372, [_ZZN3cub18CUB_300001_SM_10006detail6reduce28DeviceReduceSingleTileKernelINS2_10policy_hubIfjN4cuda3std3__44plusIfEEE10Policy1000EPfSC_iS9_ffNS7_10__identityEEEvT0_T1_T2_T3_T4_T6_E12temp_storage+36];
	add.f32 	%f373, %f371, %f372;
	ld.shared.f32 	%f374, [_ZZN3cub18CUB_300001_SM_10006detail6reduce28DeviceReduceSingleTileKernelINS2_10policy_hubIfjN4cuda3std3__44plusIfEEE10Policy1000EPfSC_iS9_ffNS7_10__identityEEEvT0_T1_T2_T3_T4_T6_E12temp_storage+40];
	add.f32 	%f375, %f373, %f374;
	ld.shared.f32 	%f376, [_ZZN3cub18CUB_300001_SM_10006detail6reduce28DeviceReduceSingleTileKernelINS2_10policy_hubIfjN4cuda3std3__44plusIfEEE10Policy1000EPfSC_iS9_ffNS7_10__identityEEEvT0_T1_T2_T3_T4_T6_E12temp_storage+44];
	add.f32 	%f377, %f375, %f376;
	ld.shared.f32 	%f378, [_ZZN3cub18CUB_300001_SM_10006detail6reduce28DeviceReduceSingleTileKernelINS2_10policy_hubIfjN4cuda3std3__44plusIfEEE10Policy1000EPfSC_iS9_ffNS7_10__identityEEEvT0_T1_T2_T3_T4_T6_E12temp_storage+48];
	add.f32 	%f379, %f377, %f378;
	ld.shared.f32 	%f380, [_ZZN3cub18CUB_300001_SM_10006detail6reduce28DeviceReduceSingleTileKernelINS2_10policy_hubIfjN4cuda3std3__44plusIfEEE10Policy1000EPfSC_iS9_ffNS7_10__identityEEEvT0_T1_T2_T3_T4_T6_E12temp_storage+52];
	add.f32 	%f381, %f379, %f380;
	ld.shared.f32 	%f382, [_ZZN3cub18CUB_300001_SM_10006detail6reduce28DeviceReduceSingleTileKernelINS2_10policy_hubIfjN4cuda3std3__44plusIfEEE10Policy1000EPfSC_iS9_ffNS7_10__identityEEEvT0_T1_T2_T3_T4_T6_E12temp_storage+56];
	add.f32 	%f383, %f381, %f382;
	ld.shared.f32 	%f384, [_ZZN3cub18CUB_300001_SM_10006detail6reduce28DeviceReduceSingleTileKernelINS2_10policy_hubIfjN4cuda3std3__44plusIfEEE10Policy1000EPfSC_iS9_ffNS7_10__identityEEEvT0_T1_T2_T3_T4_T6_E12temp_storage+60];
	add.f32 	%f385, %f383, %f384;
	ld.shared.f32 	%f386, [_ZZN3cub18CUB_300001_SM_10006detail6reduce28DeviceReduceSingleTileKernelINS2_10policy_hubIfjN4cuda3std3__44plusIfEEE10Policy1000EPfSC_iS9_ffNS7_10__identityEEEvT0_T1_T2_T3_T4_T6_E12temp_storage+64];
	add.f32 	%f387, %f385, %f386;
	ld.shared.f32 	%f388, [_ZZN3cub18CUB_300001_SM_10006detail6reduce28DeviceReduceSingleTileKernelINS2_10policy_hubIfjN4cuda3std3__44plusIfEEE10Policy1000EPfSC_iS9_ffNS7_10__identityEEEvT0_T1_T2_T3_T4_T6_E12temp_storage+68];
	add.f32 	%f389, %f387, %f388;
	ld.shared.f32 	%f390, [_ZZN3cub18CUB_300001_SM_10006detail6reduce28DeviceReduceSingleTileKernelINS2_10policy_hubIfjN4cuda3std3__44plusIfEEE10Policy1000EPfSC_iS9_ffNS7_10__identityEEEvT0_T1_T2_T3_T4_T6_E12temp_storage+72];
	add.f32 	%f391, %f389, %f390;
	ld.shared.f32 	%f392, [_ZZN3cub18CUB_300001_SM_10006detail6reduce28DeviceReduceSingleTileKernelINS2_10policy_hubIfjN4cuda3std3__44plusIfEEE10Policy1000EPfSC_iS9_ffNS7_10__identityEEEvT0_T1_T2_T3_T4_T6_E12temp_storage+76];
	add.f32 	%f530, %f391, %f392;
	bra.uni 	$L__BB18_72;
$L__BB18_38:
	setp.gt.s32 	%p3, %r67, 8191;
	@%p3 bra 	$L__BB18_56;
	mov.u32 	%r34, %tid.x;
	setp.ge.s32 	%p20, %r34, %r67;
	mov.f32 	%f522, 0f00000000;
	mov.u32 	%r397, %r34;
	@%p20 bra 	$L__BB18_41;
	mul.wide.u32 	%rd66, %r34, 4;
	add.s64 	%rd65, %rd16, %rd66;
	// begin inline asm
	ld.global.nc.u32 %r144, [%rd65];
	// end inline asm
	mov.b32 	%f522, %r144;
	add.s32 	%r397, %r34, 512;
$L__BB18_41:
	setp.ge.s32 	%p21, %r397, %r67;
	@%p21 bra 	$L__BB18_47;
	not.b32 	%r145, %r397;
	add.s32 	%r37, %r67, %r145;
	and.b32  	%r146, %r37, 1536;
	setp.eq.s32 	%p22, %r146, 1536;
	@%p22 bra 	$L__BB18_45;
	mul.wide.u32 	%rd67, %r397, 4;
	add.s64 	%rd131, %rd16, %rd67;
	shr.u32 	%r147, %r37, 9;
	add.s32 	%r148, %r147, 1;
	and.b32  	%r149, %r148, 3;
	neg.s32 	%r395, %r149;
$L__BB18_44:
	.pragma "nounroll";
	// begin inline asm
	ld.global.nc.u32 %r150, [%rd131];
	// end inline asm
	mov.b32 	%f173, %r150;
	add.f32 	%f522, %f522, %f173;
	add.s32 	%r397, %r397, 512;
	add.s64 	%rd131, %rd131, 2048;
	add.s32 	%r395, %r395, 1;
	setp.ne.s32 	%p23, %r395, 0;
	@%p23 bra 	$L__BB18_44;
$L__BB18_45:
	setp.lt.u32 	%p24, %r37, 1536;
	@%p24 bra 	$L__BB18_47;
$L__BB18_46:
	mul.wide.s32 	%rd73, %r397, 4;
	add.s64 	%rd69, %rd16, %rd73;
	// begin inline asm
	ld.global.nc.u32 %r151, [%rd69];
	// end inline asm
	mov.b32 	%f174, %r151;
	add.f32 	%f175, %f522, %f174;
	add.s64 	%rd70, %rd69, 2048;
	// begin inline asm
	ld.global.nc.u32 %r152, [%rd70];
	// end inline asm
	mov.b32 	%f176, %r152;
	add.f32 	%f177, %f175, %f176;
	add.s64 	%rd71, %rd69, 4096;
	// begin inline asm
	ld.global.nc.u32 %r153, [%rd71];
	// end inline asm
	mov.b32 	%f178, %r153;
	add.f32 	%f179, %f177, %f178;
	add.s64 	%rd72, %rd69, 6144;
	// begin inline asm
	ld.global.nc.u32 %r154, [%rd72];
	// end inline asm
	mov.b32 	%f180, %r154;
	add.f32 	%f522, %f179, %f180;
	add.s32 	%r397, %r397, 2048;
	setp.lt.s32 	%p25, %r397, %r67;
	@%p25 bra 	$L__BB18_46;
$L__BB18_47:
	setp.lt.s32 	%p26, %r67, 512;
	@%p26 bra 	$L__BB18_52;
	// begin inline asm
	mov.u32 %r193, %laneid;
	// end inline asm
	mov.b32 	%r195, %f522;
	mov.b32 	%r196, 1;
	mov.b32 	%r217, 31;
	mov.b32 	%r218, -1;
	// begin inline asm
	shfl.sync.down.b32 %r194, %r195, %r196, %r217, %r218;
	// end inline asm
	setp.gt.s32 	%p50, %r193, 30;
	mov.b32 	%f239, %r194;
	add.f32 	%f240, %f522, %f239;
	selp.f32 	%f241, %f522, %f240, %p50;
	mov.b32 	%r200, %f241;
	mov.b32 	%r201, 2;
	// begin inline asm
	shfl.sync.down.b32 %r199, %r200, %r201, %r217, %r218;
	// end inline asm
	setp.gt.s32 	%p51, %r193, 29;
	mov.b32 	%f242, %r199;
	add.f32 	%f243, %f241, %f242;
	selp.f32 	%f244, %f241, %f243, %p51;
	mov.b32 	%r205, %f244;
	mov.b32 	%r206, 4;
	// begin inline asm
	shfl.sync.down.b32 %r204, %r205, %r206, %r217, %r218;
	// end inline asm
	setp.gt.s32 	%p52, %r193, 27;
	mov.b32 	%f245, %r204;
	add.f32 	%f246, %f244, %f245;
	selp.f32 	%f247, %f244, %f246, %p52;
	mov.b32 	%r210, %f247;
	mov.b32 	%r211, 8;
	// begin inline asm
	shfl.sync.down.b32 %r209, %r210, %r211, %r217, %r218;
	// end inline asm
	setp.gt.s32 	%p53, %r193, 23;
	mov.b32 	%f248, %r209;
	add.f32 	%f249, %f247, %f248;
	selp.f32 	%f250, %f247, %f249, %p53;
	mov.b32 	%r215, %f250;
	mov.b32 	%r216, 16;
	// begin inline asm
	shfl.sync.down.b32 %r214, %r215, %r216, %r217, %r218;
	// end inline asm
	setp.gt.s32 	%p54, %r193, 15;
	mov.b32 	%f251, %r214;
	add.f32 	%f38, %f250, %f251;
	selp.f32 	%f530, %f250, %f38, %p54;
	setp.ne.s32 	%p55, %r193, 0;
	@%p55 bra 	$L__BB18_50;
	shr.u32 	%r219, %r34, 3;
	and.b32  	%r220, %r219, 124;
	mov.u32 	%r221, _ZZN3cub18CUB_300001_SM_10006detail6reduce28DeviceReduceSingleTileKernelINS2_10policy_hubIfjN4cuda3std3__44plusIfEEE10Policy1000EPfSC_iS9_ffNS7_10__identityEEEvT0_T1_T2_T3_T4_T6_E12temp_storage;
	add.s32 	%r222, %r221, %r220;
	st.shared.f32 	[%r222+16], %f38;
$L__BB18_50:
	bar.sync 	0;
	setp.ne.s32 	%p56, %r34, 0;
	@%p56 bra 	$L__BB18_72;
	ld.shared.f32 	%f252, [_ZZN3cub18CUB_300001_SM_10006detail6reduce28DeviceReduceSingleTileKernelINS2_10policy_hubIfjN4cuda3std3__44plusIfEEE10Policy1000EPfSC_iS9_ffNS7_10__identityEEEvT0_T1_T2_T3_T4_T6_E12temp_storage+20];
	add.f32 	%f253, %f530, %f252;
	ld.shared.f32 	%f254, [_ZZN3cub18CUB_300001_SM_10006detail6reduce28DeviceReduceSingleTileKernelINS2_10policy_hubIfjN4cuda3std3__44plusIfEEE10Policy1000EPfSC_iS9_ffNS7_10__identityEEEvT0_T1_T2_T3_T4_T6_E12temp_storage+24];
	add.f32 	%f255, %f253, %f254;
	ld.shared.f32 	%f256, [_ZZN3cub18CUB_300001_SM_10006detail6reduce28DeviceReduceSingleTileKernelINS2_10policy_hubIfjN4cuda3std3__44plusIfEEE10Policy1000EPfSC_iS9_ffNS7_10__identityEEEvT0_T1_T2_T3_T4_T6_E12temp_storage+28];
	add.f32 	%f257, %f255, %f256;
	ld.shared.f32 	%f258, [_ZZN3cub18CUB_300001_SM_10006detail6reduce28DeviceReduceSingleTileKernelINS2_10policy_hubIfjN4cuda3std3__44plusIfEEE10Policy1000EPfSC_iS9_ffNS7_10__identityEEEvT0_T1_T2_T3_T4_T6_E12temp_storage+32];
	add.f32 	%f259, %f257, %f258;
	ld.shared.f32 	%f260, [_ZZN3cub18CUB_300001_SM_10006detail6reduce28DeviceReduceSingleTileKernelINS2_10policy_hubIfjN4cuda3std3__44plusIfEEE10Policy1000EPfSC_iS9_ffNS7_10__identityEEEvT0_T1_T2_T3_T4_T6_E12temp_storage+36];
	add.f32 	%f261, %f259, %f260;
	ld.shared.f32 	%f262, [_ZZN3cub18CUB_300001_SM_10006detail6reduce28DeviceReduceSingleTileKernelINS2_10policy_hubIfjN4cuda3std3__44plusIfEEE10Policy1000EPfSC_iS9_ffNS7_10__identityEEEvT0_T1_T2_T3_T4_T6_E12temp_storage+40];
	add.f32 	%f263, %f261, %f262;
	ld.shared.f32 	%f264, [_ZZN3cub18CUB_300001_SM_10006detail6reduce28DeviceReduceSingleTileKernelINS2_10policy_hubIfjN4cuda3std3__44plusIfEEE10Policy1000EPfSC_iS9_ffNS7_10__identityEEEvT0_T1_T2_T3_T4_T6_E12temp_storage+44];
	add.f32 	%f265, %f263, %f264;
	ld.shared.f32 	%f266, [_ZZN3cub18CUB_300001_SM_10006detail6reduce28DeviceReduceSingleTileKernelINS2_10policy_hubIfjN4cuda3std3__44plusIfEEE10Policy1000EPfSC_iS9_ffNS7_10__identityEEEvT0_T1_T2_T3_T4_T6_E12temp_storage+48];
	add.f32 	%f267, %f265, %f266;
	ld.shared.f32 	%f268, [_ZZN3cub18CUB_300001_SM_10006detail6reduce28DeviceReduceSingleTileKernelINS2_10policy_hubIfjN4cuda3std3__44plusIfEEE10Policy1000EPfSC_iS9_ffNS7_10__identityEEEvT0_T1_T2_T3_T4_T6_E12temp_storage+52];
	add.f32 	%f269, %f267, %f268;
	ld.shared.f32 	%f270, [_ZZN3cub18CUB_300001_SM_10006detail6reduce28DeviceReduceSingleTileKernelINS2_10policy_hubIfjN4cuda3std3__44plusIfEEE10Policy1000EPfSC_iS9_ffNS7_10__identityEEEvT0_T1_T2_T3_T4_T6_E12temp_storage+56];
	add.f32 	%f271, %f269, %f270;
	ld.shared.f32 	%f272, [_ZZN3cub18CUB_300001_SM_10006detail6reduce28DeviceReduceSingleTileKernelINS2_10policy_hubIfjN4cuda3std3__44plusIfEEE10Policy1000EPfSC_iS9_ffNS7_10__identityEEEvT0_T1_T2_T3_T4_T6_E12temp_storage+60];
	add.f32 	%f273, %f271, %f272;
	ld.shared.f32 	%f274, [_ZZN3cub18CUB_300001_SM_10006detail6reduce28DeviceReduceSingleTileKernelINS2_10policy_hubIfjN4cuda3std3__44plusIfEEE10Policy1000EPfSC_iS9_ffNS7_10__identityEEEvT0_T1_T2_T3_T4_T6_E12temp_storage+64];
	add.f32 	%f275, %f273, %f274;
	ld.shared.f32 	%f276, [_ZZN3cub18CUB_300001_SM_10006detail6reduce28DeviceReduceSingleTileKernelINS2_10policy_hubIfjN4cuda3std3__44plusIfEEE10Policy1000EPfSC_iS9_ffNS7_10__identityEEEvT0_T1_T2_T3_T4_T6_E12temp_storage+68];
	add.f32 	%f277, %f275, %f276;
	ld.shared.f32 	%f278, [_ZZN3cub18CUB_300001_SM_10006detail6reduce28DeviceReduceSingleTileKernelINS2_10policy_hubIfjN4cuda3std3__44plusIfEEE10Policy1000EPfSC_iS9_ffNS7_10__identityEEEvT0_T1_T2_T3_T4_T6_E12temp_storage+72];
	add.f32 	%f279, %f277, %f278;
	ld.shared.f32 	%f280, [_ZZN3cub18CUB_300001_SM_10006detail6reduce28DeviceReduceSingleTileKernelINS2_10policy_hubIfjN4cuda3std3__44plusIfEEE10Policy1000EPfSC_iS9_ffNS7_10__identityEEEvT0_T1_T2_T3_T4_T6_E12temp_storage+76];
	add.f32 	%f530, %f279, %f280;
	bra.uni 	$L__BB18_72;
$L__BB18_52:
	// begin inline asm
	mov.u32 %r155, %laneid;
	// end inline asm
	and.b32  	%r181, %r34, 992;
	add.s32 	%r182, %r181, 32;
	setp.gt.s32 	%p27, %r182, %r67;
	not.b32 	%r183, %r181;
	add.s32 	%r184, %r67, %r183;
	selp.b32 	%r179, %r184, 31, %p27;
	mov.b32 	%r157, %f522;
	mov.b32 	%r158, 1;
	mov.b32 	%r180, -1;
	// begin inline asm
	shfl.sync.down.b32 %r156, %r157, %r158, %r179, %r180;
	// end inline asm
	setp.lt.s32 	%p28, %r155, %r179;
	mov.b32 	%f181, %r156;
	add.f32 	%f182, %f522, %f181;
	selp.f32 	%f183, %f182, %f522, %p28;
	mov.b32 	%r162, %f183;
	mov.b32 	%r163, 2;
	// begin inline asm
	shfl.sync.down.b32 %r161, %r162, %r163, %r179, %r180;
	// end inline asm
	add.s32 	%r185, %r155, 2;
	setp.gt.s32 	%p29, %r185, %r179;
	mov.b32 	%f184, %r161;
	add.f32 	%f185, %f183, %f184;
	selp.f32 	%f186, %f183, %f185, %p29;
	mov.b32 	%r167, %f186;
	mov.b32 	%r168, 4;
	// begin inline asm
	shfl.sync.down.b32 %r166, %r167, %r168, %r179, %r180;
	// end inline asm
	add.s32 	%r186, %r155, 4;
	setp.gt.s32 	%p30, %r186, %r179;
	mov.b32 	%f187, %r166;
	add.f32 	%f188, %f186, %f187;
	selp.f32 	%f189, %f186, %f188, %p30;
	mov.b32 	%r172, %f189;
	mov.b32 	%r173, 8;
	// begin inline asm
	shfl.sync.down.b32 %r171, %r172, %r173, %r179, %r180;
	// end inline asm
	add.s32 	%r187, %r155, 8;
	setp.gt.s32 	%p31, %r187, %r179;
	mov.b32 	%f190, %r171;
	add.f32 	%f191, %f189, %f190;
	selp.f32 	%f192, %f189, %f191, %p31;
	mov.b32 	%r177, %f192;
	mov.b32 	%r178, 16;
	// begin inline asm
	shfl.sync.down.b32 %r176, %r177, %r178, %r179, %r180;
	// end inline asm
	add.s32 	%r188, %r155, 16;
	setp.gt.s32 	%p32, %r188, %r179;
	mov.b32 	%f193, %r176;
	add.f32 	%f194, %f192, %f193;
	selp.f32 	%f530, %f192, %f194, %p32;
	setp.ne.s32 	%p33, %r155, 0;
	@%p33 bra 	$L__BB18_54;
	shr.u32 	%r189, %r34, 3;
	and.b32  	%r190, %r189, 124;
	mov.u32 	%r191, _ZZN3cub18CUB_300001_SM_10006detail6reduce28DeviceReduceSingleTileKernelINS2_10policy_hubIfjN4cuda3std3__44plusIfEEE10Policy1000EPfSC_iS9_ffNS7_10__identityEEEvT0_T1_T2_T3_T4_T6_E12temp_storage;
	add.s32 	%r192, %r191, %r190;
	st.shared.f32 	[%r192+16], %f530;
$L__BB18_54:
	bar.sync 	0;
	setp.ne.s32 	%p34, %r34, 0;
	@%p34 bra 	$L__BB18_72;
	setp.gt.s32 	%p35, %r67, 32;
	ld.shared.f32 	%f195, [_ZZN3cub18CUB_300001_SM_10006detail6reduce28DeviceReduceSingleTileKernelINS2_10policy_hubIfjN4cuda3std3__44plusIfEEE10Policy1000EPfSC_iS9_ffNS7_10__identityEEEvT0_T1_T2_T3_T4_T6_E12temp_storage+20];
	add.f32 	%f196, %f530, %f195;
	selp.f32 	%f197, %f196, %f530, %p35;
	setp.gt.s32 	%p36, %r67, 64;
	ld.shared.f32 	%f198, [_ZZN3cub18CUB_300001_SM_10006detail6reduce28DeviceReduceSingleTileKernelINS2_10policy_hubIfjN4cuda3std3__44plusIfEEE10Policy1000EPfSC_iS9_ffNS7_10__identityEEEvT0_T1_T2_T3_T4_T6_E12temp_storage+24];
	add.f32 	%f199, %f198, %f197;
	selp.f32 	%f200, %f199, %f197, %p36;
	setp.gt.s32 	%p37, %r67, 96;
	ld.shared.f32 	%f201, [_ZZN3cub18CUB_300001_SM_10006detail6reduce28DeviceReduceSingleTileKernelINS2_10policy_hubIfjN4cuda3std3__44plusIfEEE10Policy1000EPfSC_iS9_ffNS7_10__identityEEEvT0_T1_T2_T3_T4_T6_E12temp_storage+28];
	add.f32 	%f202, %f201, %f200;
	selp.f32 	%f203, %f202, %f200, %p37;
	setp.gt.s32 	%p38, %r67, 128;
	ld.shared.f32 	%f204, [_ZZN3cub18CUB_300001_SM_10006detail6reduce28DeviceReduceSingleTileKernelINS2_10policy_hubIfjN4cuda3std3__44plusIfEEE10Policy1000EPfSC_iS9_ffNS7_10__identityEEEvT0_T1_T2_T3_T4_T6_E12temp_storage+32];
	add.f32 	%f205, %f204, %f203;
	selp.f32 	%f206, %f205, %f203, %p38;
	setp.gt.s32 	%p39, %r67, 160;
	ld.shared.f32 	%f207, [_ZZN3cub18CUB_300001_SM_10006detail6reduce28DeviceReduceSingleTileKernelINS2_10policy_hubIfjN4cuda3std3__44plusIfEEE10Policy1000EPfSC_iS9_ffNS7_10__identityEEEvT0_T1_T2_T3_T4_T6_E12temp_storage+36];
	add.f32 	%f208, %f207, %f206;
	selp.f32 	%f209, %f208, %f206, %p39;
	setp.gt.s32 	%p40, %r67, 192;
	ld.shared.f32 	%f210, [_ZZN3cub18CUB_300001_SM_10006detail6reduce28DeviceReduceSingleTileKernelINS2_10policy_hubIfjN4cuda3std3__44plusIfEEE10Policy1000EPfSC_iS9_ffNS7_10__identityEEEvT0_T1_T2_T3_T4_T6_E12temp_storage+40];
	add.f32 	%f211, %f210, %f209;
	selp.f32 	%f212, %f211, %f209, %p40;
	setp.gt.s32 	%p41, %r67, 224;
	ld.shared.f32 	%f213, [_ZZN3cub18CUB_300001_SM_10006detail6reduce28DeviceReduceSingleTileKernelINS2_10policy_hubIfjN4cuda3std3__44plusIfEEE10Policy1000EPfSC_iS9_ffNS7_10__identityEEEvT0_T1_T2_T3_T4_T6_E12temp_storage+44];
	add.f32 	%f214, %f213, %f212;
	selp.f32 	%f215, %f214, %f212, %p41;
	setp.gt.s32 	%p42, %r67, 256;
	ld.shared.f32 	%f216, [_ZZN3cub18CUB_300001_SM_10006detail6reduce28DeviceReduceSingleTileKernelINS2_10policy_hubIfjN4cuda3std3__44plusIfEEE10Policy1000EPfSC_iS9_ffNS7_10__identityEEEvT0_T1_T2_T3_T4_T6_E12temp_storage+48];
	add.f32 	%f217, %f216, %f215;
	selp.f32 	%f218, %f217, %f215, %p42;
	setp.gt.s32 	%p43, %r67, 288;
	ld.shared.f32 	%f219, [_ZZN3cub18CUB_300001_SM_10006detail6reduce28DeviceReduceSingleTileKernelINS2_10policy_hubIfjN4cuda3std3__44plusIfEEE10Policy1000EPfSC_iS9_ffNS7_10__identityEEEvT0_T1_T2_T3_T4_T6_E12temp_storage+52];
	add.f32 	%f220, %f219, %f218;
	selp.f32 	%f221, %f220, %f218, %p43;
	setp.gt.s32 	%p44, %r67, 320;
	ld.shared.f32 	%f222, [_ZZN3cub18CUB_300001_SM_10006detail6reduce28DeviceReduceSingleTileKernelINS2_10policy_hubIfjN4cuda3std3__44plusIfEEE10Policy1000EPfSC_iS9_ffNS7_10__identityEEEvT0_T1_T2_T3_T4_T6_E12temp_storage+56];
	add.f32 	%f223, %f222, %f221;
	selp.f32 	%f224, %f223, %f221, %p44;
	setp.gt.s32 	%p45, %r67, 352;
	ld.shared.f32 	%f225, [_ZZN3cub18CUB_300001_SM_10006detail6reduce28DeviceReduceSingleTileKernelINS2_10policy_hubIfjN4cuda3std3__44plusIfEEE10Policy1000EPfSC_iS9_ffNS7_10__identityEEEvT0_T1_T2_T3_T4_T6_E12temp_storage+60];
	add.f32 	%f226, %f225, %f224;
	selp.f32 	%f227, %f226, %f224, %p45;
	setp.gt.s32 	%p46, %r67, 384;
	ld.shared.f32 	%f228, [_ZZN3cub18CUB_300001_SM_10006detail6reduce28DeviceReduceSingleTileKernelINS2_10policy_hubIfjN4cuda3std3__44plusIfEEE10Policy1000EPfSC_iS9_ffNS7_10__identityEEEvT0_T1_T2_T3_T4_T6_E12temp_storage+64];
	add.f32 	%f229, %f228, %f227;
	selp.f32 	%f230, %f229, %f227, %p46;
	setp.gt.s32 	%p47, %r67, 416;
	ld.shared.f32 	%f231, [_ZZN3cub18CUB_300001_SM_10006detail6reduce28DeviceReduceSingleTileKernelINS2_10policy_hubIfjN4cuda3std3__44plusIfEEE10Policy1000EPfSC_iS9_ffNS7_10__identityEEEvT0_T1_T2_T3_T4_T6_E12temp_storage+68];
	add.f32 	%f232, %f231, %f230;
	selp.f32 	%f233, %f232, %f230, %p47;
	setp.gt.s32 	%p48, %r67, 448;
	ld.shared.f32 	%f234, [_ZZN3cub18CUB_300001_SM_10006detail6reduce28DeviceReduceSingleTileKernelINS2_10policy_hubIfjN4cuda3std3__44plusIfEEE10Policy1000EPfSC_iS9_ffNS7_10__identityEEEvT0_T1_T2_T3_T4_T6_E12temp_storage+72];
	add.f32 	%f235, %f234, %f233;
	selp.f32 	%f236, %f235, %f233, %p48;
	setp.gt.s32 	%p49, %r67, 480;
	ld.shared.f32 	%f237, [_ZZN3cub18CUB_300001_SM_10006detail6reduce28DeviceReduceSingleTileKernelINS2_10policy_hubIfjN4cuda3std3__44plusIfEEE10Policy1000EPfSC_iS9_ffNS7_10__identityEEEvT0_T1_T2_T3_T4_T6_E12temp_storage+76];
	add.f32 	%f238, %f237, %f236;
	selp.f32 	%f530, %f238, %f236, %p49;
	bra.uni 	$L__BB18_72;
$L__BB18_56:
	mov.u32 	%r46, %tid.x;
	mul.wide.u32 	%rd35, %r46, 4;
	add.s64 	%rd19, %rd16, %rd35;
	// begin inline asm
	ld.global.nc.u32 %r68, [%rd19];
	// end inline asm
	mov.b32 	%f59, %r68;
	add.s64 	%rd20, %rd19, 2048;
	// begin inline asm
	ld.global.nc.u32 %r69, [%rd20];
	// end inline asm
	mov.b32 	%f60, %r69;
	add.s64 	%rd21, %rd19, 4096;
	// begin inline asm
	ld.global.nc.u32 %r70, [%rd21];
	// end inline asm
	mov.b32 	%f61, %r70;
	add.s64 	%rd22, %rd19, 6144;
	// begin inline asm
	ld.global.nc.u32 %r71, [%rd22];
	// end inline asm
	mov.b32 	%f62, %r71;
	add.s64 	%rd23, %rd19, 8192;
	// begin inline asm
	ld.global.nc.u32 %r72, [%rd23];
	// end inline asm
	mov.b32 	%f63, %r72;
	add.s64 	%rd24, %rd19, 10240;
	// begin inline asm
	ld.global.nc.u32 %r73, [%rd24];
	// end inline asm
	mov.b32 	%f64, %r73;
	add.s64 	%rd25, %rd19, 12288;
	// begin inline asm
	ld.global.nc.u32 %r74, [%rd25];
	// end inline asm
	mov.b32 	%f65, %r74;
	add.s64 	%rd26, %rd19, 14336;
	// begin inline asm
	ld.global.nc.u32 %r75, [%rd26];
	// end inline asm
	mov.b32 	%f66, %r75;
	add.s64 	%rd27, %rd19, 16384;
	// begin inline asm
	ld.global.nc.u32 %r76, [%rd27];
	// end inline asm
	mov.b32 	%f67, %r76;
	add.s64 	%rd28, %rd19, 18432;
	// begin inline asm
	ld.global.nc.u32 %r77, [%rd28];
	// end inline asm
	mov.b32 	%f68, %r77;
	add.s64 	%rd29, %rd19, 20480;
	// begin inline asm
	ld.global.nc.u32 %r78, [%rd29];
	// end inline asm
	mov.b32 	%f69, %r78;
	add.s64 	%rd30, %rd19, 22528;
	// begin inline asm
	ld.global.nc.u32 %r79, [%rd30];
	// end inline asm
	mov.b32 	%f70, %r79;
	add.s64 	%rd31, %rd19, 24576;
	// begin inline asm
	ld.global.nc.u32 %r80, [%rd31];
	// end inline asm
	mov.b32 	%f71, %r80;
	add.s64 	%rd32, %rd19, 26624;
	// begin inline asm
	ld.global.nc.u32 %r81, [%rd32];
	// end inline asm
	mov.b32 	%f72, %r81;
	add.s64 	%rd33, %rd19, 28672;
	// begin inline asm
	ld.global.nc.u32 %r82, [%rd33];
	// end inline asm
	mov.b32 	%f73, %r82;
	add.s64 	%rd34, %rd19, 30720;
	// begin inline asm
	ld.global.nc.u32 %r83, [%rd34];
	// end inline asm
	mov.b32 	%f74, %r83;
	add.f32 	%f75, %f59, %f60;
	add.f32 	%f76, %f61, %f62;
	add.f32 	%f77, %f63, %f64;
	add.f32 	%f78, %f65, %f66;
	add.f32 	%f79, %f67, %f68;
	add.f32 	%f80, %f69, %f70;
	add.f32 	%f81, %f71, %f72;
	add.f32 	%f82, %f73, %f74;
	add.f32 	%f83, %f75, %f76;
	add.f32 	%f84, %f77, %f78;
	add.f32 	%f85, %f79, %f80;
	add.f32 	%f86, %f81, %f82;
	add.f32 	%f87, %f83, %f84;
	add.f32 	%f88, %f85, %f86;
	add.f32 	%f529, %f87, %f88;
	setp.lt.u32 	%p4, %r67, 16384;
	mov.b32 	%r400, 8192;
	@%p4 bra 	$L__BB18_60;
	add.s32 	%r47, %r67, -8192;
	mov.b32 	%r400, 8192;
$L__BB18_58:
	mul.wide.s32 	%rd52, %r400, 4;
	add.s64 	%rd36, %rd19, %rd52;
	// begin inline asm
	ld.global.nc.u32 %r86, [%rd36];
	// end inline asm
	mov.b32 	%f89, %r86;
	add.s64 	%rd37, %rd36, 2048;
	// begin inline asm
	ld.global.nc.u32 %r87, [%rd37];
	// end inline asm
	mov.b32 	%f90, %r87;
	add.s64 	%rd38, %rd36, 4096;
	// begin inline asm
	ld.global.nc.u32 %r88, [%rd38];
	// end inline asm
	mov.b32 	%f91, %r88;
	add.s64 	%rd39, %rd36, 6144;
	// begin inline asm
	ld.global.nc.u32 %r89, [%rd39];
	// end inline asm
	mov.b32 	%f92, %r89;
	add.s64 	%rd40, %rd36, 8192;
	// begin inline asm
	ld.global.nc.u32 %r90, [%rd40];
	// end inline asm
	mov.b32 	%f93, %r90;
	add.s64 	%rd41, %rd36, 10240;
	// begin inline asm
	ld.global.nc.u32 %r91, [%rd41];
	// end inline asm
	mov.b32 	%f94, %r91;
	add.s64 	%rd42, %rd36, 12288;
	// begin inline asm
	ld.global.nc.u32 %r92, [%rd42];
	// end inline asm
	mov.b32 	%f95, %r92;
	add.s64 	%rd43, %rd36, 14336;
	// begin inline asm
	ld.global.nc.u32 %r93, [%rd43];
	// end inline asm
	mov.b32 	%f96, %r93;
	add.s64 	%rd44, %rd36, 16384;
	// begin inline asm
	ld.global.nc.u32 %r94, [%rd44];
	// end inline asm
	mov.b32 	%f97, %r94;
	add.s64 	%rd45, %rd36, 18432;
	// begin inline asm
	ld.global.nc.u32 %r95, [%rd45];
	// end inline asm
	mov.b32 	%f98, %r95;
	add.s64 	%rd46, %rd36, 20480;
	// begin inline asm
	ld.global.nc.u32 %r96, [%rd46];
	// end inline asm
	mov.b32 	%f99, %r96;
	add.s64 	%rd47, %rd36, 22528;
	// begin inline asm
	ld.global.nc.u32 %r97, [%rd47];
	// end inline asm
	mov.b32 	%f100, %r97;
	add.s64 	%rd48, %rd36, 24576;
	// begin inline asm
	ld.global.nc.u32 %r98, [%rd48];
	// end inline asm
	mov.b32 	%f101, %r98;
	add.s64 	%rd49, %rd36, 26624;
	// begin inline asm
	ld.global.nc.u32 %r99, [%rd49];
	// end inline asm
	mov.b32 	%f102, %r99;
	add.s64 	%rd50, %rd36, 28672;
	// begin inline asm
	ld.global.nc.u32 %r100, [%rd50];
	// end inline asm
	mov.b32 	%f103, %r100;
	add.s64 	%rd51, %rd36, 30720;
	// begin inline asm
	ld.global.nc.u32 %r101, [%rd51];
	// end inline asm
	mov.b32 	%f104, %r101;
	add.f32 	%f105, %f529, %f89;
	add.f32 	%f106, %f90, %f91;
	add.f32 	%f107, %f92, %f93;
	add.f32 	%f108, %f94, %f95;
	add.f32 	%f109, %f96, %f97;
	add.f32 	%f110, %f98, %f99;
	add.f32 	%f111, %f100, %f101;
	add.f32 	%f112, %f102, %f103;
	add.f32 	%f113, %f105, %f106;
	add.f32 	%f114, %f107, %f108;
	add.f32 	%f115, %f109, %f110;
	add.f32 	%f116, %f111, %f112;
	add.f32 	%f117, %f113, %f114;
	add.f32 	%f118, %f115, %f116;
	add.f32 	%f119, %f117, %f118;
	add.f32 	%f529, %f119, %f104;
	sub.s32 	%r102, %r67, %r400;
	setp.lt.s32 	%p5, %r102, 8192;
	@%p5 bra 	$L__BB18_68;
	add.s32 	%r400, %r400, 8192;
	setp.le.s32 	%p6, %r400, %r47;
	@%p6 bra 	$L__BB18_58;
$L__BB18_60:
	setp.le.s32 	%p7, %r67, %r400;
	@%p7 bra 	$L__BB18_68;
	sub.s32 	%r51, %r67, %r400;
	setp.ge.s32 	%p8, %r46, %r51;
	@%p8 bra 	$L__BB18_68;
	not.b32 	%r103, %r46;
	add.s32 	%r104, %r67, %r103;
	sub.s32 	%r52, %r104, %r400;
	and.b32  	%r105, %r52, 1536;
	setp.eq.s32 	%p9, %r105, 1536;
	mov.u32 	%r404, %r46;
	@%p9 bra 	$L__BB18_65;
	add.s32 	%r402, %r46, %r400;
	shr.u32 	%r106, %r52, 9;
	add.s32 	%r107, %r106, 1;
	and.b32  	%r108, %r107, 3;
	neg.s32 	%r401, %r108;
	mov.u32 	%r404, %r46;
$L__BB18_64:
	.pragma "nounroll";
	mul.wide.u32 	%rd54, %r402, 4;
	add.s64 	%rd53, %rd16, %rd54;
	// begin inline asm
	ld.global.nc.u32 %r109, [%rd53];
	// end inline asm
	mov.b32 	%f121, %r109;
	add.f32 	%f529, %f529, %f121;
	add.s32 	%r404, %r404, 512;
	add.s32 	%r402, %r402, 512;
	add.s32 	%r401, %r401, 1;
	setp.ne.s32 	%p10, %r401, 0;
	@%p10 bra 	$L__BB18_64;
$L__BB18_65:
	setp.lt.u32 	%p11, %r52, 1536;
	@%p11 bra 	$L__BB18_68;
	cvt.u64.u32 	%rd55, %r404;
	cvt.u64.u32 	%rd56, %r400;
	add.s64 	%rd57, %rd55, %rd56;
	shl.b64 	%rd58, %rd57, 2;
	add.s64 	%rd59, %rd58, %rd16;
	add.s64 	%rd132, %rd59, 4096;
	add.s32 	%r405, %r404, %r400;
$L__BB18_67:
	mul.wide.u32 	%rd64, %r405, 4;
	add.s64 	%rd60, %rd16, %rd64;
	// begin inline asm
	ld.global.nc.u32 %r110, [%rd60];
	// end inline asm
	mov.b32 	%f122, %r110;
	add.f32 	%f123, %f529, %f122;
	add.s64 	%rd61, %rd132, -2048;
	// begin inline asm
	ld.global.nc.u32 %r111, [%rd61];
	// end inline asm
	mov.b32 	%f124, %r111;
	add.f32 	%f125, %f123, %f124;
	// begin inline asm
	ld.global.nc.u32 %r112, [%rd132];
	// end inline asm
	mov.b32 	%f126, %r112;
	add.f32 	%f127, %f125, %f126;
	add.s64 	%rd63, %rd132, 2048;
	// begin inline asm
	ld.global.nc.u32 %r113, [%rd63];
	// end inline asm
	mov.b32 	%f128, %r113;
	add.f32 	%f529, %f127, %f128;
	add.s32 	%r404, %r404, 2048;
	add.s64 	%rd132, %rd132, 8192;
	add.s32 	%r405, %r405, 2048;
	setp.lt.s32 	%p12, %r404, %r51;
	@%p12 bra 	$L__BB18_67;
$L__BB18_68:
	// begin inline asm
	mov.u32 %r114, %laneid;
	// end inline asm
	mov.b32 	%r116, %f529;
	mov.b32 	%r117, 1;
	mov.b32 	%r138, 31;
	mov.b32 	%r139, -1;
	// begin inline asm
	shfl.sync.down.b32 %r115, %r116, %r117, %r138, %r139;
	// end inline asm
	setp.gt.s32 	%p13, %r114, 30;
	mov.b32 	%f129, %r115;
	add.f32 	%f130, %f529, %f129;
	selp.f32 	%f131, %f529, %f130, %p13;
	mov.b32 	%r121, %f131;
	mov.b32 	%r122, 2;
	// begin inline asm
	shfl.sync.down.b32 %r120, %r121, %r122, %r138, %r139;
	// end inline asm
	setp.gt.s32 	%p14, %r114, 29;
	mov.b32 	%f132, %r120;
	add.f32 	%f133, %f131, %f132;
	selp.f32 	%f134, %f131, %f133, %p14;
	mov.b32 	%r126, %f134;
	mov.b32 	%r127, 4;
	// begin inline asm
	shfl.sync.down.b32 %r125, %r126, %r127, %r138, %r139;
	// end inline asm
	setp.gt.s32 	%p15, %r114, 27;
	mov.b32 	%f135, %r125;
	add.f32 	%f136, %f134, %f135;
	selp.f32 	%f137, %f134, %f136, %p15;
	mov.b32 	%r131, %f137;
	mov.b32 	%r132, 8;
	// begin inline asm
	shfl.sync.down.b32 %r130, %r131, %r132, %r138, %r139;
	// end inline asm
	setp.gt.s32 	%p16, %r114, 23;
	mov.b32 	%f138, %r130;
	add.f32 	%f139, %f137, %f138;
	selp.f32 	%f140, %f137, %f139, %p16;
	mov.b32 	%r136, %f140;
	mov.b32 	%r137, 16;
	// begin inline asm
	shfl.sync.down.b32 %r135, %r136, %r137, %r138, %r139;
	// end inline asm
	setp.gt.s32 	%p17, %r114, 15;
	mov.b32 	%f141, %r135;
	add.f32 	%f54, %f140, %f141;
	selp.f32 	%f530, %f140, %f54, %p17;
	setp.ne.s32 	%p18, %r114, 0;
	@%p18 bra 	$L__BB18_70;
	shr.u32 	%r140, %r46, 3;
	and.b32  	%r141, %r140, 124;
	mov.u32 	%r142, _ZZN3cub18CUB_300001_SM_10006detail6reduce28DeviceReduceSingleTileKernelINS2_10policy_hubIfjN4cuda3std3__44plusIfEEE10Policy1000EPfSC_iS9_ffNS7_10__identityEEEvT0_T1_T2_T3_T4_T6_E12temp_storage;
	add.s32 	%r143, %r142, %r141;
	st.shared.f32 	[%r143+16], %f54;
$L__BB18_70:
	bar.sync 	0;
	setp.ne.s32 	%p19, %r46, 0;
	@%p19 bra 	$L__BB18_72;
	ld.shared.f32 	%f142, [_ZZN3cub18CUB_300001_SM_10006detail6reduce28DeviceReduceSingleTileKernelINS2_10policy_hubIfjN4cuda3std3__44plusIfEEE10Policy1000EPfSC_iS9_ffNS7_10__identityEEEvT0_T1_T2_T3_T4_T6_E12temp_storage+20];
	add.f32 	%f143, %f530, %f142;
	ld.shared.f32 	%f144, [_ZZN3cub18CUB_300001_SM_10006detail6reduce28DeviceReduceSingleTileKernelINS2_10policy_hubIfjN4cuda3std3__44plusIfEEE10Policy1000EPfSC_iS9_ffNS7_10__identityEEEvT0_T1_T2_T3_T4_T6_E12temp_storage+24];
	add.f32 	%f145, %f143, %f144;
	ld.shared.f32 	%f146, [_ZZN3cub18CUB_300001_SM_10006detail6reduce28DeviceReduceSingleTileKernelINS2_10policy_hubIfjN4cuda3std3__44plusIfEEE10Policy1000EPfSC_iS9_ffNS7_10__identityEEEvT0_T1_T2_T3_T4_T6_E12temp_storage+28];
	add.f32 	%f147, %f145, %f146;
	ld.shared.f32 	%f148, [_ZZN3cub18CUB_300001_SM_10006detail6reduce28DeviceReduceSingleTileKernelINS2_10policy_hubIfjN4cuda3std3__44plusIfEEE10Policy1000EPfSC_iS9_ffNS7_10__identityEEEvT0_T1_T2_T3_T4_T6_E12temp_storage+32];
	add.f32 	%f149, %f147, %f148;
	ld.shared.f32 	%f150, [_ZZN3cub18CUB_300001_SM_10006detail6reduce28DeviceReduceSingleTileKernelINS2_10policy_hubIfjN4cuda3std3__44plusIfEEE10Policy1000EPfSC_iS9_ffNS7_10__identityEEEvT0_T1_T2_T3_T4_T6_E12temp_storage+36];
	add.f32 	%f151, %f149, %f150;
	ld.shared.f32 	%f152, [_ZZN3cub18CUB_300001_SM_10006detail6reduce28DeviceReduceSingleTileKernelINS2_10policy_hubIfjN4cuda3std3__44plusIfEEE10Policy1000EPfSC_iS9_ffNS7_10__identityEEEvT0_T1_T2_T3_T4_T6_E12temp_storage+40];
	add.f32 	%f153, %f151, %f152;
	ld.shared.f32 	%f154, [_ZZN3cub18CUB_300001_SM_10006detail6reduce28DeviceReduceSingleTileKernelINS2_10policy_hubIfjN4cuda3std3__44plusIfEEE10Policy1000EPfSC_iS9_ffNS7_10__identityEEEvT0_T1_T2_T3_T4_T6_E12temp_storage+44];
	add.f32 	%f155, %f153, %f154;
	ld.shared.f32 	%f156, [_ZZN3cub18CUB_300001_SM_10006detail6reduce28DeviceReduceSingleTileKernelINS2_10policy_hubIfjN4cuda3std3__44plusIfEEE10Policy1000EPfSC_iS9_ffNS7_10__identityEEEvT0_T1_T2_T3_T4_T6_E12temp_storage+48];
	add.f32 	%f157, %f155, %f156;
	ld.shared.f32 	%f158, [_ZZN3cub18CUB_300001_SM_10006detail6reduce28DeviceReduceSingleTileKernelINS2_10policy_hubIfjN4cuda3std3__44plusIfEEE10Policy1000EPfSC_iS9_ffNS7_10__identityEEEvT0_T1_T2_T3_T4_T6_E12temp_storage+52];
	add.f32 	%f159, %f157, %f158;
	ld.shared.f32 	%f160, [_ZZN3cub18CUB_300001_SM_10006detail6reduce28DeviceReduceSingleTileKernelINS2_10policy_hubIfjN4cuda3std3__44plusIfEEE10Policy1000EPfSC_iS9_ffNS7_10__identityEEEvT0_T1_T2_T3_T4_T6_E12temp_storage+56];
	add.f32 	%f161, %f159, %f160;
	ld.shared.f32 	%f162, [_ZZN3cub18CUB_300001_SM_10006detail6reduce28DeviceReduceSingleTileKernelINS2_10policy_hubIfjN4cuda3std3__44plusIfEEE10Policy1000EPfSC_iS9_ffNS7_10__identityEEEvT0_T1_T2_T3_T4_T6_E12temp_storage+60];
	add.f32 	%f163, %f161, %f162;
	ld.shared.f32 	%f164, [_ZZN3cub18CUB_300001_SM_10006detail6reduce28DeviceReduceSingleTileKernelINS2_10policy_hubIfjN4cuda3std3__44plusIfEEE10Policy1000EPfSC_iS9_ffNS7_10__identityEEEvT0_T1_T2_T3_T4_T6_E12temp_storage+64];
	add.f32 	%f165, %f163, %f164;
	ld.shared.f32 	%f166, [_ZZN3cub18CUB_300001_SM_10006detail6reduce28DeviceReduceSingleTileKernelINS2_10policy_hubIfjN4cuda3std3__44plusIfEEE10Policy1000EPfSC_iS9_ffNS7_10__identityEEEvT0_T1_T2_T3_T4_T6_E12temp_storage+68];
	add.f32 	%f167, %f165, %f166;
	ld.shared.f32 	%f168, [_ZZN3cub18CUB_300001_SM_10006detail6reduce28DeviceReduceSingleTileKernelINS2_10policy_hubIfjN4cuda3std3__44plusIfEEE10Policy1000EPfSC_iS9_ffNS7_10__identityEEEvT0_T1_T2_T3_T4_T6_E12temp_storage+72];
	add.f32 	%f169, %f167, %f168;
	ld.shared.f32 	%f170, [_ZZN3cub18CUB_300001_SM_10006detail6reduce28DeviceReduceSingleTileKernelINS2_10policy_hubIfjN4cuda3std3__44plusIfEEE10Policy1000EPfSC_iS9_ffNS7_10__identityEEEvT0_T1_T2_T3_T4_T6_E12temp_storage+76];
	add.f32 	%f530, %f169, %f170;
$L__BB18_72:
	mov.u32 	%r379, %tid.x;
	setp.ne.s32 	%p111, %r379, 0;
	@%p111 bra 	$L__BB18_74;
	add.f32 	%f503, %f58, %f530;
	st.global.f32 	[%rd1], %f503;
$L__BB18_74:
	ret;

}
	// .globl	_ZN3cub18CUB_300001_SM_10006detail6reduce28DeviceReduceSingleTileKernelINS2_10policy_hubIfyN4cuda3std3__44plusIfEEE10Policy1000EN6thrust24THRUST_300001_SM_1000_NS10device_ptrIfEEPfyS9_ffNS7_10__identityEEEvT0_T1_T2_T3_T4_T6_
.visible .entry _ZN3cub18CUB_300001_SM_10006detail6reduce28DeviceReduceSingleTileKernelINS2_10policy_hubIfyN4cuda3std3__44plusIfEEE10Policy1000EN6thrust24THRUST_300001_SM_1000_NS10device_ptrIfEEPfyS9_ffNS7_10__identityEEEvT0_T1_T2_T3_T4_T6_(
	.param .align 8 .b8 _ZN3cub18CUB_300001_SM_10006detail6reduce28DeviceReduceSingleTileKernelINS2_10policy_hubIfyN4cuda3std3__44plusIfEEE10Policy1000EN6thrust24THRUST_300001_SM_1000_NS10device_ptrIfEEPfyS9_ffNS7_10__identityEEEvT0_T1_T2_T3_T4_T6__param_0[8],
	.param .u64 .ptr .align 1 _ZN3cub18CUB_300001_SM_10006detail6reduce28DeviceReduceSingleTileKernelINS2_10policy_hubIfyN4cuda3std3__44plusIfEEE10Policy1000EN6thrust24THRUST_300001_SM_1000_NS10device_ptrIfEEPfyS9_ffNS7_10__identityEEEvT0_T1_T2_T3_T4_T6__param_1,
	.param .u64 _ZN3cub18CUB_300001_SM_10006detail6reduce28DeviceReduceSingleTileKernelINS2_10policy_hubIfyN4cuda3std3__44plusIfEEE10Policy1000EN6thrust24THRUST_300001_SM_1000_NS10device_ptrIfEEPfyS9_ffNS7_10__identityEEEvT0_T1_T2_T3_T4_T6__param_2,
	.param .align 1 .b8 _ZN3cub18CUB_300001_SM_10006detail6reduce28DeviceReduceSingleTileKernelINS2_10policy_hubIfyN4cuda3std3__44plusIfEEE10Policy1000EN6thrust24THRUST_300001_SM_1000_NS10device_ptrIfEEPfyS9_ffNS7_10__identityEEEvT0_T1_T2_T3_T4_T6__param_3[1],
	.param .f32 _ZN3cub18CUB_300001_SM_10006detail6reduce28DeviceReduceSingleTileKernelINS2_10policy_hubIfyN4cuda3std3__44plusIfEEE10Policy1000EN6thrust24THRUST_300001_SM_1000_NS10device_ptrIfEEPfyS9_ffNS7_10__identityEEEvT0_T1_T2_T3_T4_T6__param_4,
	.param .align 1 .b8 _ZN3cub18CUB_300001_SM_10006detail6reduce28DeviceReduceSingleTileKernelINS2_10policy_hubIfyN4cuda3std3__44plusIfEEE10Policy1000EN6thrust24THRUST_300001_SM_1000_NS10device_ptrIfEEPfyS9_ffNS7_10__identityEEEvT0_T1_T2_T3_T4_T6__param_5[1]
)
.maxntid 256
.minnctapersm 1
{
	.reg .pred 	%p<59>;
	.reg .b32 	%r<171>;
	.reg .b32 	%f<328>;
	.reg .b64 	%rd<56>;
	// demoted variable
	.shared .align 4 .b8 _ZZN3cub18CUB_300001_SM_10006detail6reduce28DeviceReduceSingleTileKernelINS2_10policy_hubIfyN4cuda3std3__44plusIfEEE10Policy1000EN6thrust24THRUST_300001_SM_1000_NS10device_ptrIfEEPfyS9_ffNS7_10__identityEEEvT0_T1_T2_T3_T4_T6_E12temp_storage[44];
	ld.param.u64 	%rd18, [_ZN3cub18CUB_300001_SM_10006detail6reduce28DeviceReduceSingleTileKernelINS2_10policy_hubIfyN4cuda3std3__44plusIfEEE10Policy1000EN6thrust24THRUST_300001_SM_1000_NS10device_ptrIfEEPfyS9_ffNS7_10__identityEEEvT0_T1_T2_T3_T4_T6__param_0];
	ld.param.u64 	%rd20, [_ZN3cub18CUB_300001_SM_10006detail6reduce28DeviceReduceSingleTileKernelINS2_10policy_hubIfyN4cuda3std3__44plusIfEEE10Policy1000EN6thrust24THRUST_300001_SM_1000_NS10device_ptrIfEEPfyS9_ffNS7_10__identityEEEvT0_T1_T2_T3_T4_T6__param_1];
	ld.param.u64 	%rd19, [_ZN3cub18CUB_300001_SM_10006detail6reduce28DeviceReduceSingleTileKernelINS2_10policy_hubIfyN4cuda3std3__44plusIfEEE10Policy1000EN6thrust24THRUST_300001_SM_1000_NS10device_ptrIfEEPfyS9_ffNS7_10__identityEEEvT0_T1_T2_T3_T4_T6__param_2];
	ld.param.f32 	%f42, [_ZN3cub18CUB_300001_SM_10006detail6reduce28DeviceReduceSingleTileKernelINS2_10policy_hubIfyN4cuda3std3__44plusIfEEE10Policy1000EN6thrust24THRUST_300001_SM_1000_NS10device_ptrIfEEPfyS9_ffNS7_10__identityEEEvT0_T1_T2_T3_T4_T6__param_4];
	cvta.to.global.u64 	%rd1, %rd20;
	setp.ne.s64 	%p1, %rd19, 0;
	@%p1 bra 	$L__BB19_3;
	mov.u32 	%r156, %tid.x;
	setp.ne.s32 	%p58, %r156, 0;
	@%p58 bra 	$L__BB19_51;
	st.global.f32 	[%rd1], %f42;
	bra.uni 	$L__BB19_51;
$L__BB19_3:
	cvta.to.global.u64 	%rd2, %rd18;
	setp.gt.u64 	%p2, %rd19, 4095;
	@%p2 bra 	$L__BB19_28;
	cvt.u32.u64 	%r1, %rd19;
	mov.u32 	%r2, %tid.x;
	setp.ge.u32 	%p24, %r2, %r1;
	mov.f32 	%f315, 0f00000000;
	mov.u32 	%r160, %r2;
	@%p24 bra 	$L__BB19_6;
	mul.wide.u32 	%rd41, %r2, 4;
	add.s64 	%rd42, %rd2, %rd41;
	ld.global.f32 	%f315, [%rd42];
	add.s32 	%r160, %r2, 256;
$L__BB19_6:
	setp.ge.u32 	%p25, %r160, %r1;
	@%p25 bra 	$L__BB19_19;
	not.b32 	%r83, %r160;
	add.s32 	%r84, %r83, %r1;
	shr.u32 	%r85, %r84, 8;
	add.s32 	%r5, %r85, 1;
	and.b32  	%r6, %r5, 15;
	setp.lt.u32 	%p26, %r84, 3840;
	@%p26 bra 	$L__BB19_10;
	and.b32  	%r86, %r5, 33554416;
	neg.s32 	%r158, %r86;
	mul.wide.u32 	%rd43, %r160, 4;
	add.s64 	%rd44, %rd43, %rd2;
	add.s64 	%rd51, %rd44, 8192;
$L__BB19_9:
	.pragma "nounroll";
	ld.global.f32 	%f189, [%rd51+-8192];
	add.f32 	%f190, %f315, %f189;
	ld.global.f32 	%f191, [%rd51+-7168];
	add.f32 	%f192, %f190, %f191;
	ld.global.f32 	%f193, [%rd51+-6144];
	add.f32 	%f194, %f192, %f193;
	ld.global.f32 	%f195, [%rd51+-5120];
	add.f32 	%f196, %f194, %f195;
	ld.global.f32 	%f197, [%rd51+-4096];
	add.f32 	%f198, %f196, %f197;
	ld.global.f32 	%f199, [%rd51+-3072];
	add.f32 	%f200, %f198, %f199;
	ld.global.f32 	%f201, [%rd51+-2048];
	add.f32 	%f202, %f200, %f201;
	ld.global.f32 	%f203, [%rd51+-1024];
	add.f32 	%f204, %f202, %f203;
	ld.global.f32 	%f205, [%rd51];
	add.f32 	%f206, %f204, %f205;
	ld.global.f32 	%f207, [%rd51+1024];
	add.f32 	%f208, %f206, %f207;
	ld.global.f32 	%f209, [%rd51+2048];
	add.f32 	%f210, %f208, %f209;
	ld.global.f32 	%f211, [%rd51+3072];
	add.f32 	%f212, %f210, %f211;
	ld.global.f32 	%f213, [%rd51+4096];
	add.f32 	%f214, %f212, %f213;
	ld.global.f32 	%f215, [%rd51+5120];
	add.f32 	%f216, %f214, %f215;
	ld.global.f32 	%f217, [%rd51+6144];
	add.f32 	%f218, %f216, %f217;
	ld.global.f32 	%f219, [%rd51+7168];
	add.f32 	%f315, %f218, %f219;
	add.s32 	%r160, %r160, 4096;
	add.s32 	%r158, %r158, 16;
	add.s64 	%rd51, %rd51, 16384;
	setp.ne.s32 	%p27, %r158, 0;
	@%p27 bra 	$L__BB19_9;
$L__BB19_10:
	setp.eq.s32 	%p28, %r6, 0;
	@%p28 bra 	$L__BB19_19;
	and.b32  	%r13, %r5, 7;
	setp.lt.u32 	%p29, %r6, 8;
	@%p29 bra 	$L__BB19_13;
	mul.wide.s32 	%rd45, %r160, 4;
	add.s64 	%rd46, %rd2, %rd45;
	ld.global.f32 	%f221, [%rd46];
	add.f32 	%f222, %f315, %f221;
	ld.global.f32 	%f223, [%rd46+1024];
	add.f32 	%f224, %f222, %f223;
	ld.global.f32 	%f225, [%rd46+2048];
	add.f32 	%f226, %f224, %f225;
	ld.global.f32 	%f227, [%rd46+3072];
	add.f32 	%f228, %f226, %f227;
	ld.global.f32 	%f229, [%rd46+4096];
	add.f32 	%f230, %f228, %f229;
	ld.global.f32 	%f231, [%rd46+5120];
	add.f32 	%f232, %f230, %f231;
	ld.global.f32 	%f233, [%rd46+6144];
	add.f32 	%f234, %f232, %f233;
	ld.global.f32 	%f235, [%rd46+7168];
	add.f32 	%f315, %f234, %f235;
	add.s32 	%r160, %r160, 2048;
$L__BB19_13:
	setp.eq.s32 	%p30, %r13, 0;
	@%p30 bra 	$L__BB19_19;
	and.b32  	%r16, %r5, 3;
	setp.lt.u32 	%p31, %r13, 4;
	@%p31 bra 	$L__BB19_16;
	mul.wide.s32 	%rd47, %r160, 4;
	add.s64 	%rd48, %rd2, %rd47;
	ld.global.f32 	%f237, [%rd48];
	add.f32 	%f238, %f315, %f237;
	ld.global.f32 	%f239, [%rd48+1024];
	add.f32 	%f240, %f238, %f239;
	ld.global.f32 	%f241, [%rd48+2048];
	add.f32 	%f242, %f240, %f241;
	ld.global.f32 	%f243, [%rd48+3072];
	add.f32 	%f315, %f242, %f243;
	add.s32 	%r160, %r160, 1024;
$L__BB19_16:
	setp.eq.s32 	%p32, %r16, 0;
	@%p32 bra 	$L__BB19_19;
	neg.s32 	%r163, %r16;
$L__BB19_18:
	.pragma "nounroll";
	mul.wide.s32 	%rd49, %r160, 4;
	add.s64 	%rd50, %rd2, %rd49;
	ld.global.f32 	%f244, [%rd50];
	add.f32 	%f315, %f315, %f244;
	add.s32 	%r160, %r160, 256;
	add.s32 	%r163, %r163, 1;
	setp.ne.s32 	%p33, %r163, 0;
	@%p33 bra 	$L__BB19_18;
$L__BB19_19:
	setp.lt.u64 	%p34, %rd19, 256;
	@%p34 bra 	$L__BB19_24;
	// begin inline asm
	mov.u32 %r125, %laneid;
	// end inline asm
	mov.b32 	%r127, %f315;
	mov.b32 	%r128, 1;
	mov.b32 	%r149, 31;
	mov.b32 	%r150, -1;
	// begin inline asm
	shfl.sync.down.b32 %r126, %r127, %r128, %r149, %r150;
	// end inline asm
	setp.gt.s32 	%p50, %r125, 30;
	mov.b32 	%f279, %r126;
	add.f32 	%f280, %f315, %f279;
	selp.f32 	%f281, %f315, %f280, %p50;
	mov.b32 	%r132, %f281;
	mov.b32 	%r133, 2;
	// begin inline asm
	shfl.sync.down.b32 %r131, %r132, %r133, %r149, %r150;
	// end inline asm
	setp.gt.s32 	%p51, %r125, 29;
	mov.b32 	%f282, %r131;
	add.f32 	%f283, %f281, %f282;
	selp.f32 	%f284, %f281, %f283, %p51;
	mov.b32 	%r137, %f284;
	mov.b32 	%r138, 4;
	// begin inline asm
	shfl.sync.down.b32 %r136, %r137, %r138, %r149, %r150;
	// end inline asm
	setp.gt.s32 	%p52, %r125, 27;
	mov.b32 	%f285, %r136;
	add.f32 	%f286, %f284, %f285;
	selp.f32 	%f287, %f284, %f286, %p52;
	mov.b32 	%r142, %f287;
	mov.b32 	%r143, 8;
	// begin inline asm
	shfl.sync.down.b32 %r141, %r142, %r143, %r149, %r150;
	// end inline asm
	setp.gt.s32 	%p53, %r125, 23;
	mov.b32 	%f288, %r141;
	add.f32 	%f289, %f287, %f288;
	selp.f32 	%f290, %f287, %f289, %p53;
	mov.b32 	%r147, %f290;
	mov.b32 	%r148, 16;
	// begin inline asm
	shfl.sync.down.b32 %r146, %r147, %r148, %r149, %r150;
	// end inline asm
	setp.gt.s32 	%p54, %r125, 15;
	mov.b32 	%f291, %r146;
	add.f32 	%f16, %f290, %f291;
	selp.f32 	%f327, %f290, %f16, %p54;
	setp.ne.s32 	%p55, %r125, 0;
	@%p55 bra 	$L__BB19_22;
	shr.u32 	%r151, %r2, 3;
	and.b32  	%r152, %r151, 124;
	mov.u32 	%r153, _ZZN3cub18CUB_300001_SM_10006detail6reduce28DeviceReduceSingleTileKernelINS2_10policy_hubIfyN4cuda3std3__44plusIfEEE10Policy1000EN6thrust24THRUST_300001_SM_1000_NS10device_ptrIfEEPfyS9_ffNS7_10__identityEEEvT0_T1_T2_T3_T4_T6_E12temp_storage;
	add.s32 	%r154, %r153, %r152;
	st.shared.f32 	[%r154+8], %f16;
$L__BB19_22:
	bar.sync 	0;
	setp.ne.s32 	%p56, %r2, 0;
	@%p56 bra 	$L__BB19_49;
	ld.shared.f32 	%f292, [_ZZN3cub18CUB_300001_SM_10006detail6reduce28DeviceReduceSingleTileKernelINS2_10policy_hubIfyN4cuda3std3__44plusIfEEE10Policy1000EN6thrust24THRUST_300001_SM_1000_NS10device_ptrIfEEPfyS9_ffNS7_10__identityEEEvT0_T1_T2_T3_T4_T6_E12temp_storage+12];
	add.f32 	%f293, %f327, %f292;
	ld.shared.f32 	%f294, [_ZZN3cub18CUB_300001_SM_10006detail6reduce28DeviceReduceSingleTileKernelINS2_10policy_hubIfyN4cuda3std3__44plusIfEEE10Policy1000EN6thrust24THRUST_300001_SM_1000_NS10device_ptrIfEEPfyS9_ffNS7_10__identityEEEvT0_T1_T2_T3_T4_T6_E12temp_storage+16];
	add.f32 	%f295, %f293, %f294;
	ld.shared.f32 	%f296, [_ZZN3cub18CUB_300001_SM_10006detail6reduce28DeviceReduceSingleTileKernelINS2_10policy_hubIfyN4cuda3std3__44plusIfEEE10Policy1000EN6thrust24THRUST_300001_SM_1000_NS10device_ptrIfEEPfyS9_ffNS7_10__identityEEEvT0_T1_T2_T3_T4_T6_E12temp_storage+20];
	add.f32 	%f297, %f295, %f296;
	ld.shared.f32 	%f298, [_ZZN3cub18CUB_300001_SM_10006detail6reduce28DeviceReduceSingleTileKernelINS2_10policy_hubIfyN4cuda3std3__44plusIfEEE10Policy1000EN6thrust24THRUST_300001_SM_1000_NS10device_ptrIfEEPfyS9_ffNS7_10__identityEEEvT0_T1_T2_T3_T4_T6_E12temp_storage+24];
	add.f32 	%f299, %f297, %f298;
	ld.shared.f32 	%f300, [_ZZN3cub18CUB_300001_SM_10006detail6reduce28DeviceReduceSingleTileKernelINS2_10policy_hubIfyN4cuda3std3__44plusIfEEE10Policy1000EN6thrust24THRUST_300001_SM_1000_NS10device_ptrIfEEPfyS9_ffNS7_10__identityEEEvT0_T1_T2_T3_T4_T6_E12temp_storage+28];
	add.f32 	%f301, %f299, %f300;
	ld.shared.f32 	%f302, [_ZZN3cub18CUB_300001_SM_10006detail6reduce28DeviceReduceSingleTileKernelINS2_10policy_hubIfyN4cuda3std3__44plusIfEEE10Policy1000EN6thrust24THRUST_300001_SM_1000_NS10device_ptrIfEEPfyS9_ffNS7_10__identityEEEvT0_T1_T2_T3_T4_T6_E12temp_storage+32];
	add.f32 	%f303, %f301, %f302;
	ld.shared.f32 	%f304, [_ZZN3cub18CUB_300001_SM_10006detail6reduce28DeviceReduceSingleTileKernelINS2_10policy_hubIfyN4cuda3std3__44plusIfEEE10Policy1000EN6thrust24THRUST_300001_SM_1000_NS10device_ptrIfEEPfyS9_ffNS7_10__identityEEEvT0_T1_T2_T3_T4_T6_E12temp_storage+36];
	add.f32 	%f327, %f303, %f304;
	bra.uni 	$L__BB19_49;
$L__BB19_24:
	// begin inline asm
	mov.u32 %r87, %laneid;
	// end inline asm
	and.b32  	%r113, %r2, 992;
	add.s32 	%r114, %r113, 32;
	setp.gt.u32 	%p35, %r114, %r1;
	not.b32 	%r115, %r113;
	add.s32 	%r116, %r1, %r115;
	selp.b32 	%r111, %r116, 31, %p35;
	mov.b32 	%r89, %f315;
	mov.b32 	%r90, 1;
	mov.b32 	%r112, -1;
	// begin inline asm
	shfl.sync.down.b32 %r88, %r89, %r90, %r111, %r112;
	// end inline asm
	setp.lt.s32 	%p36, %r87, %r111;
	mov.b32 	%f245, %r88;
	add.f32 	%f246, %f315, %f245;
	selp.f32 	%f247, %f246, %f315, %p36;
	mov.b32 	%r94, %f247;
	mov.b32 	%r95, 2;
	// begin inline asm
	shfl.sync.down.b32 %r93, %r94, %r95, %r111, %r112;
	// end inline asm
	add.s32 	%r117, %r87, 2;
	setp.gt.s32 	%p37, %r117, %r111;
	mov.b32 	%f248, %r93;
	add.f32 	%f249, %f247, %f248;
	selp.f32 	%f250, %f247, %f249, %p37;
	mov.b32 	%r99, %f250;
	mov.b32 	%r100, 4;
	// begin inline asm
	shfl.sync.down.b32 %r98, %r99, %r100, %r111, %r112;
	// end inline asm
	add.s32 	%r118, %r87, 4;
	setp.gt.s32 	%p38, %r118, %r111;
	mov.b32 	%f251, %r98;
	add.f32 	%f252, %f250, %f251;
	selp.f32 	%f253, %f250, %f252, %p38;
	mov.b32 	%r104, %f253;
	mov.b32 	%r105, 8;
	// begin inline asm
	shfl.sync.down.b32 %r103, %r104, %r105, %r111, %r112;
	// end inline asm
	add.s32 	%r119, %r87, 8;
	setp.gt.s32 	%p39, %r119, %r111;
	mov.b32 	%f254, %r103;
	add.f32 	%f255, %f253, %f254;
	selp.f32 	%f256, %f253, %f255, %p39;
	mov.b32 	%r109, %f256;
	mov.b32 	%r110, 16;
	// begin inline asm
	shfl.sync.down.b32 %r108, %r109, %r110, %r111, %r112;
	// end inline asm
	add.s32 	%r120, %r87, 16;
	setp.gt.s32 	%p40, %r120, %r111;
	mov.b32 	%f257, %r108;
	add.f32 	%f258, %f256, %f257;
	selp.f32 	%f327, %f256, %f258, %p40;
	setp.ne.s32 	%p41, %r87, 0;
	@%p41 bra 	$L__BB19_26;
	shr.u32 	%r121, %r2, 3;
	and.b32  	%r122, %r121, 124;
	mov.u32 	%r123, _ZZN3cub18CUB_300001_SM_10006detail6reduce28DeviceReduceSingleTileKernelINS2_10policy_hubIfyN4cuda3std3__44plusIfEEE10Policy1000EN6thrust24THRUST_300001_SM_1000_NS10device_ptrIfEEPfyS9_ffNS7_10__identityEEEvT0_T1_T2_T3_T4_T6_E12temp_storage;
	add.s32 	%r124, %r123, %r122;
	st.shared.f32 	[%r124+8], %f327;
$L__BB19_26:
	bar.sync 	0;
	setp.ne.s32 	%p42, %r2, 0;
	@%p42 bra 	$L__BB19_49;
	setp.gt.u64 	%p43, %rd19, 32;
	ld.shared.f32 	%f259, [_ZZN3cub18CUB_300001_SM_10006detail6reduce28DeviceReduceSingleTileKernelINS2_10policy_hubIfyN4cuda3std3__44plusIfEEE10Policy1000EN6thrust24THRUST_300001_SM_1000_NS10device_ptrIfEEPfyS9_ffNS7_10__identityEEEvT0_T1_T2_T3_T4_T6_E12temp_storage+12];
	add.f32 	%f260, %f327, %f259;
	selp.f32 	%f261, %f260, %f327, %p43;
	setp.gt.u64 	%p44, %rd19, 64;
	ld.shared.f32 	%f262, [_ZZN3cub18CUB_300001_SM_10006detail6reduce28DeviceReduceSingleTileKernelINS2_10policy_hubIfyN4cuda3std3__44plusIfEEE10Policy1000EN6thrust24THRUST_300001_SM_1000_NS10device_ptrIfEEPfyS9_ffNS7_10__identityEEEvT0_T1_T2_T3_T4_T6_E12temp_storage+16];
	add.f32 	%f263, %f262, %f261;
	selp.f32 	%f264, %f263, %f261, %p44;
	setp.gt.u64 	%p45, %rd19, 96;
	ld.shared.f32 	%f265, [_ZZN3cub18CUB_300001_SM_10006detail6reduce28DeviceReduceSingleTileKernelINS2_10policy_hubIfyN4cuda3std3__44plusIfEEE10Policy1000EN6thrust24THRUST_300001_SM_1000_NS10device_ptrIfEEPfyS9_ffNS7_10__identityEEEvT0_T1_T2_T3_T4_T6_E12temp_storage+20];
	add.f32 	%f266, %f265, %f264;
	selp.f32 	%f267, %f266, %f264, %p45;
	setp.gt.u64 	%p46, %rd19, 128;
	ld.shared.f32 	%f268, [_ZZN3cub18CUB_300001_SM_10006detail6reduce28DeviceReduceSingleTileKernelINS2_10policy_hubIfyN4cuda3std3__44plusIfEEE10Policy1000EN6thrust24THRUST_300001_SM_1000_NS10device_ptrIfEEPfyS9_ffNS7_10__identityEEEvT0_T1_T2_T3_T4_T6_E12temp_storage+24];
	add.f32 	%f269, %f268, %f267;
	selp.f32 	%f270, %f269, %f267, %p46;
	setp.gt.u64 	%p47, %rd19, 160;
	ld.shared.f32 	%f271, [_ZZN3cub18CUB_300001_SM_10006detail6reduce28DeviceReduceSingleTileKernelINS2_10policy_hubIfyN4cuda3std3__44plusIfEEE10Policy1000EN6thrust24THRUST_300001_SM_1000_NS10device_ptrIfEEPfyS9_ffNS7_10__identityEEEvT0_T1_T2_T3_T4_T6_E12temp_storage+28];
	add.f32 	%f272, %f271, %f270;
	selp.f32 	%f273, %f272, %f270, %p47;
	setp.gt.u64 	%p48, %rd19, 192;
	ld.shared.f32 	%f274, [_ZZN3cub18CUB_300001_SM_10006detail6reduce28DeviceReduceSingleTileKernelINS2_10policy_hubIfyN4cuda3std3__44plusIfEEE10Policy1000EN6thrust24THRUST_300001_SM_1000_NS10device_ptrIfEEPfyS9_ffNS7_10__identityEEEvT0_T1_T2_T3_T4_T6_E12temp_storage+32];
	add.f32 	%f275, %f274, %f273;
	selp.f32 	%f276, %f275, %f273, %p48;
	setp.gt.u64 	%p49, %rd19, 224;
	ld.shared.f32 	%f277, [_ZZN3cub18CUB_300001_SM_10006detail6reduce28DeviceReduceSingleTileKernelINS2_10policy_hubIfyN4cuda3std3__44plusIfEEE10Policy1000EN6thrust24THRUST_300001_SM_1000_NS10device_ptrIfEEPfyS9_ffNS7_10__identityEEEvT0_T1_T2_T3_T4_T6_E12temp_storage+36];
	add.f32 	%f278, %f277, %f276;
	selp.f32 	%f327, %f278, %f276, %p49;
	bra.uni 	$L__BB19_49;
$L__BB19_28:
	mov.u32 	%r24, %tid.x;
	cvt.u64.u32 	%rd6, %r24;
	mul.wide.u32 	%rd22, %r24, 4;
	add.s64 	%rd7, %rd2, %rd22;
	ld.global.f32 	%f43, [%rd7];
	ld.global.f32 	%f44, [%rd7+1024];
	ld.global.f32 	%f45, [%rd7+2048];
	ld.global.f32 	%f46, [%rd7+3072];
	ld.global.f32 	%f47, [%rd7+4096];
	ld.global.f32 	%f48, [%rd7+5120];
	ld.global.f32 	%f49, [%rd7+6144];
	ld.global.f32 	%f50, [%rd7+7168];
	ld.global.f32 	%f51, [%rd7+8192];
	ld.global.f32 	%f52, [%rd7+9216];
	ld.global.f32 	%f53, [%rd7+10240];
	ld.global.f32 	%f54, [%rd7+11264];
	ld.global.f32 	%f55, [%rd7+12288];
	ld.global.f32 	%f56, [%rd7+13312];
	ld.global.f32 	%f57, [%rd7+14336];
	ld.global.f32 	%f58, [%rd7+15360];
	add.f32 	%f59, %f43, %f44;
	add.f32 	%f60, %f45, %f46;
	add.f32 	%f61, %f47, %f48;
	add.f32 	%f62, %f49, %f50;
	add.f32 	%f63, %f51, %f52;
	add.f32 	%f64, %f53, %f54;
	add.f32 	%f65, %f55, %f56;
	add.f32 	%f66, %f57, %f58;
	add.f32 	%f67, %f59, %f60;
	add.f32 	%f68, %f61, %f62;
	add.f32 	%f69, %f63, %f64;
	add.f32 	%f70, %f65, %f66;
	add.f32 	%f71, %f67, %f68;
	add.f32 	%f72, %f69, %f70;
	add.f32 	%f326, %f71, %f72;
	add.s64 	%rd8, %rd19, -4096;
	setp.lt.u64 	%p3, %rd8, 4096;
	mov.b64 	%rd53, 4096;
	@%p3 bra 	$L__BB19_32;
	mov.b64 	%rd53, 4096;
$L__BB19_30:
	shl.b64 	%rd24, %rd53, 2;
	add.s64 	%rd25, %rd7, %rd24;
	ld.global.f32 	%f73, [%rd25];
	ld.global.f32 	%f74, [%rd25+1024];
	ld.global.f32 	%f75, [%rd25+2048];
	ld.global.f32 	%f76, [%rd25+3072];
	ld.global.f32 	%f77, [%rd25+4096];
	ld.global.f32 	%f78, [%rd25+5120];
	ld.global.f32 	%f79, [%rd25+6144];
	ld.global.f32 	%f80, [%rd25+7168];
	ld.global.f32 	%f81, [%rd25+8192];
	ld.global.f32 	%f82, [%rd25+9216];
	ld.global.f32 	%f83, [%rd25+10240];
	ld.global.f32 	%f84, [%rd25+11264];
	ld.global.f32 	%f85, [%rd25+12288];
	ld.global.f32 	%f86, [%rd25+13312];
	ld.global.f32 	%f87, [%rd25+14336];
	ld.global.f32 	%f88, [%rd25+15360];
	add.f32 	%f89, %f326, %f73;
	add.f32 	%f90, %f74, %f75;
	add.f32 	%f91, %f76, %f77;
	add.f32 	%f92, %f78, %f79;
	add.f32 	%f93, %f80, %f81;
	add.f32 	%f94, %f82, %f83;
	add.f32 	%f95, %f84, %f85;
	add.f32 	%f96, %f86, %f87;
	add.f32 	%f97, %f89, %f90;
	add.f32 	%f98, %f91, %f92;
	add.f32 	%f99, %f93, %f94;
	add.f32 	%f100, %f95, %f96;
	add.f32 	%f101, %f97, %f98;
	add.f32 	%f102, %f99, %f100;
	add.f32 	%f103, %f101, %f102;
	add.f32 	%f326, %f103, %f88;
	sub.s64 	%rd26, %rd19, %rd53;
	setp.lt.u64 	%p4, %rd26, 4096;
	@%p4 bra 	$L__BB19_45;
	add.s64 	%rd53, %rd53, 4096;
	setp.le.u64 	%p5, %rd53, %rd8;
	@%p5 bra 	$L__BB19_30;
$L__BB19_32:
	setp.le.u64 	%p6, %rd19, %rd53;
	cvt.u32.u64 	%r42, %rd53;
	cvt.u32.u64 	%r43, %rd19;
	sub.s32 	%r44, %r43, %r42;
	setp.ge.s32 	%p7, %r24, %r44;
	or.pred  	%p8, %p6, %p7;
	@%p8 bra 	$L__BB19_45;
	not.b32 	%r47, %r24;
	add.s32 	%r48, %r47, %r43;
	sub.s32 	%r50, %r48, %r42;
	shr.u32 	%r51, %r50, 8;
	add.s32 	%r25, %r51, 1;
	and.b32  	%r26, %r25, 15;
	setp.lt.u32 	%p9, %r50, 3840;
	mov.u32 	%r167, %r24;
	@%p9 bra 	$L__BB19_36;
	and.b32  	%r52, %r25, 33554416;
	neg.s32 	%r165, %r52;
	add.s64 	%rd27, %rd53, %rd6;
	shl.b64 	%rd28, %rd27, 2;
	add.s64 	%rd29, %rd28, %rd2;
	add.s64 	%rd54, %rd29, 8192;
	mov.u32 	%r167, %r24;
$L__BB19_35:
	.pragma "nounroll";
	ld.global.f32 	%f105, [%rd54+-8192];
	add.f32 	%f106, %f326, %f105;
	ld.global.f32 	%f107, [%rd54+-7168];
	add.f32 	%f108, %f106, %f107;
	ld.global.f32 	%f109, [%rd54+-6144];
	add.f32 	%f110, %f108, %f109;
	ld.global.f32 	%f111, [%rd54+-5120];
	add.f32 	%f112, %f110, %f111;
	ld.global.f32 	%f113, [%rd54+-4096];
	add.f32 	%f114, %f112, %f113;
	ld.global.f32 	%f115, [%rd54+-3072];
	add.f32 	%f116, %f114, %f115;
	ld.global.f32 	%f117, [%rd54+-2048];
	add.f32 	%f118, %f116, %f117;
	ld.global.f32 	%f119, [%rd54+-1024];
	add.f32 	%f120, %f118, %f119;
	ld.global.f32 	%f121, [%rd54];
	add.f32 	%f122, %f120, %f121;
	ld.global.f32 	%f123, [%rd54+1024];
	add.f32 	%f124, %f122, %f123;
	ld.global.f32 	%f125, [%rd54+2048];
	add.f32 	%f126, %f124, %f125;
	ld.global.f32 	%f127, [%rd54+3072];
	add.f32 	%f128, %f126, %f127;
	ld.global.f32 	%f129, [%rd54+4096];
	add.f32 	%f130, %f128, %f129;
	ld.global.f32 	%f131, [%rd54+5120];
	add.f32 	%f132, %f130, %f131;
	ld.global.f32 	%f133, [%rd54+6144];
	add.f32 	%f134, %f132, %f133;
	ld.global.f32 	%f135, [%rd54+7168];
	add.f32 	%f326, %f134, %f135;
	add.s32 	%r167, %r167, 4096;
	add.s32 	%r165, %r165, 16;
	add.s64 	%rd54, %rd54, 16384;
	setp.ne.s32 	%p10, %r165, 0;
	@%p10 bra 	$L__BB19_35;
$L__BB19_36:
	setp.eq.s32 	%p11, %r26, 0;
	@%p11 bra 	$L__BB19_45;
	and.b32  	%r33, %r25, 7;
	setp.lt.u32 	%p12, %r26, 8;
	@%p12 bra 	$L__BB19_39;
	cvt.u64.u32 	%rd30, %r167;
	add.s64 	%rd31, %rd53, %rd30;
	shl.b64 	%rd32, %rd31, 2;
	add.s64 	%rd33, %rd2, %rd32;
	ld.global.f32 	%f137, [%rd33];
	add.f32 	%f138, %f326, %f137;
	ld.global.f32 	%f139, [%rd33+1024];
	add.f32 	%f140, %f138, %f139;
	ld.global.f32 	%f141, [%rd33+2048];
	add.f32 	%f142, %f140, %f141;
	ld.global.f32 	%f143, [%rd33+3072];
	add.f32 	%f144, %f142, %f143;
	ld.global.f32 	%f145, [%rd33+4096];
	add.f32 	%f146, %f144, %f145;
	ld.global.f32 	%f147, [%rd33+5120];
	add.f32 	%f148, %f146, %f147;
	ld.global.f32 	%f149, [%rd33+6144];
	add.f32 	%f150, %f148, %f149;
	ld.global.f32 	%f151, [%rd33+7168];
	add.f32 	%f326, %f150, %f151;
	add.s32 	%r167, %r167, 2048;
$L__BB19_39:
	setp.eq.s32 	%p13, %r33, 0;
	@%p13 bra 	$L__BB19_45;
	and.b32  	%r36, %r25, 3;
	setp.lt.u32 	%p14, %r33, 4;
	@%p14 bra 	$L__BB19_42;
	cvt.u64.u32 	%rd34, %r167;
	add.s64 	%rd35, %rd53, %rd34;
	shl.b64 	%rd36, %rd35, 2;
	add.s64 	%rd37, %rd2, %rd36;
	ld.global.f32 	%f153, [%rd37];
	add.f32 	%f154, %f326, %f153;
	ld.global.f32 	%f155, [%rd37+1024];
	add.f32 	%f156, %f154, %f155;
	ld.global.f32 	%f157, [%rd37+2048];
	add.f32 	%f158, %f156, %f157;
	ld.global.f32 	%f159, [%rd37+3072];
	add.f32 	%f326, %f158, %f159;
	add.s32 	%r167, %r167, 1024;
$L__BB19_42:
	setp.eq.s32 	%p15, %r36, 0;
	@%p15 bra 	$L__BB19_45;
	cvt.u64.u32 	%rd38, %r167;
	add.s64 	%rd39, %rd53, %rd38;
	shl.b64 	%rd40, %rd39, 2;
	add.s64 	%rd55, %rd2, %rd40;
	neg.s32 	%r170, %r36;
$L__BB19_44:
	.pragma "nounroll";
	ld.global.f32 	%f160, [%rd55];
	add.f32 	%f326, %f326, %f160;
	add.s64 	%rd55, %rd55, 1024;
	add.s32 	%r170, %r170, 1;
	setp.ne.s32 	%p16, %r170, 0;
	@%p16 bra 	$L__BB19_44;
$L__BB19_45:
	// begin inline asm
	mov.u32 %r53, %laneid;
	// end inline asm
	mov.b32 	%r55, %f326;
	mov.b32 	%r56, 1;
	mov.b32 	%r77, 31;
	mov.b32 	%r78, -1;
	// begin inline asm
	shfl.sync.down.b32 %r54, %r55, %r56, %r77, %r78;
	// end inline asm
	setp.gt.s32 	%p17, %r53, 30;
	mov.b32 	%f161, %r54;
	add.f32 	%f162, %f326, %f161;
	selp.f32 	%f163, %f326, %f162, %p17;
	mov.b32 	%r60, %f163;
	mov.b32 	%r61, 2;
	// begin inline asm
	shfl.sync.down.b32 %r59, %r60, %r61, %r77, %r78;
	// end inline asm
	setp.gt.s32 	%p18, %r53, 29;
	mov.b32 	%f164, %r59;
	add.f32 	%f165, %f163, %f164;
	selp.f32 	%f166, %f163, %f165, %p18;
	mov.b32 	%r65, %f166;
	mov.b32 	%r66, 4;
	// begin inline asm
	shfl.sync.down.b32 %r64, %r65, %r66, %r77, %r78;
	// end inline asm
	setp.gt.s32 	%p19, %r53, 27;
	mov.b32 	%f167, %r64;
	add.f32 	%f168, %f166, %f167;
	selp.f32 	%f169, %f166, %f168, %p19;
	mov.b32 	%r70, %f169;
	mov.b32 	%r71, 8;
	// begin inline asm
	shfl.sync.down.b32 %r69, %r70, %r71, %r77, %r78;
	// end inline asm
	setp.gt.s32 	%p20, %r53, 23;
	mov.b32 	%f170, %r69;
	add.f32 	%f171, %f169, %f170;
	selp.f32 	%f172, %f169, %f171, %p20;
	mov.b32 	%r75, %f172;
	mov.b32 	%r76, 16;
	// begin inline asm
	shfl.sync.down.b32 %r74, %r75, %r76, %r77, %r78;
	// end inline asm
	setp.gt.s32 	%p21, %r53, 15;
	mov.b32 	%f173, %r74;
	add.f32 	%f38, %f172, %f173;
	selp.f32 	%f327, %f172, %f38, %p21;
	setp.ne.s32 	%p22, %r53, 0;
	@%p22 bra 	$L__BB19_47;
	shr.u32 	%r79, %r24, 3;
	and.b32  	%r80, %r79, 124;
	mov.u32 	%r81, _ZZN3cub18CUB_300001_SM_10006detail6reduce28DeviceReduceSingleTileKernelINS2_10policy_hubIfyN4cuda3std3__44plusIfEEE10Policy1000EN6thrust24THRUST_300001_SM_1000_NS10device_ptrIfEEPfyS9_ffNS7_10__identityEEEvT0_T1_T2_T3_T4_T6_E12temp_storage;
	add.s32 	%r82, %r81, %r80;
	st.shared.f32 	[%r82+8], %f38;
$L__BB19_47:
	bar.sync 	0;
	setp.ne.s32 	%p23, %r24, 0;
	@%p23 bra 	$L__BB19_49;
	ld.shared.f32 	%f174, [_ZZN3cub18CUB_300001_SM_10006detail6reduce28DeviceReduceSingleTileKernelINS2_10policy_hubIfyN4cuda3std3__44plusIfEEE10Policy1000EN6thrust24THRUST_300001_SM_1000_NS10device_ptrIfEEPfyS9_ffNS7_10__identityEEEvT0_T1_T2_T3_T4_T6_E12temp_storage+12];
	add.f32 	%f175, %f327, %f174;
	ld.shared.f32 	%f176, [_ZZN3cub18CUB_300001_SM_10006detail6reduce28DeviceReduceSingleTileKernelINS2_10policy_hubIfyN4cuda3std3__44plusIfEEE10Policy1000EN6thrust24THRUST_300001_SM_1000_NS10device_ptrIfEEPfyS9_ffNS7_10__identityEEEvT0_T1_T2_T3_T4_T6_E12temp_storage+16];
	add.f32 	%f177, %f175, %f176;
	ld.shared.f32 	%f178, [_ZZN3cub18CUB_300001_SM_10006detail6reduce28DeviceReduceSingleTileKernelINS2_10policy_hubIfyN4cuda3std3__44plusIfEEE10Policy1000EN6thrust24THRUST_300001_SM_1000_NS10device_ptrIfEEPfyS9_ffNS7_10__identityEEEvT0_T1_T2_T3_T4_T6_E12temp_storage+20];
	add.f32 	%f179, %f177, %f178;
	ld.shared.f32 	%f180, [_ZZN3cub18CUB_300001_SM_10006detail6reduce28DeviceReduceSingleTileKernelINS2_10policy_hubIfyN4cuda3std3__44plusIfEEE10Policy1000EN6thrust24THRUST_300001_SM_1000_NS10device_ptrIfEEPfyS9_ffNS7_10__identityEEEvT0_T1_T2_T3_T4_T6_E12temp_storage+24];
	add.f32 	%f181, %f179, %f180;
	ld.shared.f32 	%f182, [_ZZN3cub18CUB_300001_SM_10006detail6reduce28DeviceReduceSingleTileKernelINS2_10policy_hubIfyN4cuda3std3__44plusIfEEE10Policy1000EN6thrust24THRUST_300001_SM_1000_NS10device_ptrIfEEPfyS9_ffNS7_10__identityEEEvT0_T1_T2_T3_T4_T6_E12temp_storage+28];
	add.f32 	%f183, %f181, %f182;
	ld.shared.f32 	%f184, [_ZZN3cub18CUB_300001_SM_10006detail6reduce28DeviceReduceSingleTileKernelINS2_10policy_hubIfyN4cuda3std3__44plusIfEEE10Policy1000EN6thrust24THRUST_300001_SM_1000_NS10device_ptrIfEEPfyS9_ffNS7_10__identityEEEvT0_T1_T2_T3_T4_T6_E12temp_storage+32];
	add.f32 	%f185, %f183, %f184;
	ld.shared.f32 	%f186, [_ZZN3cub18CUB_300001_SM_10006detail6reduce28DeviceReduceSingleTileKernelINS2_10policy_hubIfyN4cuda3std3__44plusIfEEE10Policy1000EN6thrust24THRUST_300001_SM_1000_NS10device_ptrIfEEPfyS9_ffNS7_10__identityEEEvT0_T1_T2_T3_T4_T6_E12temp_storage+36];
	add.f32 	%f327, %f185, %f186;
$L__BB19_49:
	mov.u32 	%r155, %tid.x;
	setp.ne.s32 	%p57, %r155, 0;
	@%p57 bra 	$L__BB19_51;
	add.f32 	%f305, %f42, %f327;
	st.global.f32 	[%rd1], %f305;
$L__BB19_51:
	ret;

}
	// .globl	_ZN3cub18CUB_300001_SM_10006detail6reduce18DeviceReduceKernelINS2_10policy_hubIfyN4cuda3std3__44plusIfEEE10Policy1000EN6thrust24THRUST_300001_SM_1000_NS10device_ptrIfEEyS9_fNS7_10__identityEEEvT0_PT3_T1_NS0_13GridEvenShareISK_EET2_T4_
.visible .entry _ZN3cub18CUB_300001_SM_10006detail6reduce18DeviceReduceKernelINS2_10policy_hubIfyN4cuda3std3__44plusIfEEE10Policy1000EN6thrust24THRUST_300001_SM_1000_NS10device_ptrIfEEyS9_fNS7_10__identityEEEvT0_PT3_T1_NS0_13GridEvenShareISK_EET2_T4_(
	.param .align 8 .b8 _ZN3cub18CUB_300001_SM_10006detail6reduce18DeviceReduceKernelINS2_10policy_hubIfyN4cuda3std3__44plusIfEEE10Policy1000EN6thrust24THRUST_300001_SM_1000_NS10device_ptrIfEEyS9_fNS7_10__identityEEEvT0_PT3_T1_NS0_13GridEvenShareISK_EET2_T4__param_0[8],
	.param .u64 .ptr .align 1 _ZN3cub18CUB_300001_SM_10006detail6reduce18DeviceReduceKernelINS2_10policy_hubIfyN4cuda3std3__44plusIfEEE10Policy1000EN6thrust24THRUST_300001_SM_1000_NS10device_ptrIfEEyS9_fNS7_10__identityEEEvT0_PT3_T1_NS0_13GridEvenShareISK_EET2_T4__param_1,
	.param .u64 _ZN3cub18CUB_300001_SM_10006detail6reduce18DeviceReduceKernelINS2_10policy_hubIfyN4cuda3std3__44plusIfEEE10Policy1000EN6thrust24THRUST_300001_SM_1000_NS10device_ptrIfEEyS9_fNS7_10__identityEEEvT0_PT3_T1_NS0_13GridEvenShareISK_EET2_T4__param_2,
	.param .align 8 .b8 _ZN3cub18CUB_300001_SM_10006detail6reduce18DeviceReduceKernelINS2_10policy_hubIfyN4cuda3std3__44plusIfEEE10Policy1000EN6thrust24THRUST_300001_SM_1000_NS10device_ptrIfEEyS9_fNS7_10__identityEEEvT0_PT3_T1_NS0_13GridEvenShareISK_EET2_T4__param_3[72],
	.param .align 1 .b8 _ZN3cub18CUB_300001_SM_10006detail6reduce18DeviceReduceKernelINS2_10policy_hubIfyN4cuda3std3__44plusIfEEE10Policy1000EN6thrust24THRUST_300001_SM_1000_NS10device_ptrIfEEyS9_fNS7_10__identityEEEvT0_PT3_T1_NS0_13GridEvenShareISK_EET2_T4__param_4[1],
	.param .align 1 .b8 _ZN3cub18CUB_300001_SM_10006detail6reduce18DeviceReduceKernelINS2_10policy_hubIfyN4cuda3std3__44plusIfEEE10Policy1000EN6thrust24THRUST_300001_SM_1000_NS10device_ptrIfEEyS9_fNS7_10__identityEEEvT0_PT3_T1_NS0_13GridEvenShareISK_EET2_T4__param_5[1]
)
.maxntid 256
{
	.reg .pred 	%p<57>;
	.reg .b16 	%rs<4>;
	.reg .b32 	%r<206>;
	.reg .b32 	%f<324>;
	.reg .b64 	%rd<78>;
	// demoted variable
	.shared .align 4 .b8 _ZZN3cub18CUB_300001_SM_10006detail6reduce18DeviceReduceKernelINS2_10policy_hubIfyN4cuda3std3__44plusIfEEE10Policy1000EN6thrust24THRUST_300001_SM_1000_NS10device_ptrIfEEyS9_fNS7_10__identityEEEvT0_PT3_T1_NS0_13GridEvenShareISK_EET2_T4_E12temp_storage[44];
	ld.param.u64 	%rd1, [_ZN3cub18CUB_300001_SM_10006detail6reduce18DeviceReduceKernelINS2_10policy_hubIfyN4cuda3std3__44plusIfEEE10Policy1000EN6thrust24THRUST_300001_SM_1000_NS10device_ptrIfEEyS9_fNS7_10__identityEEEvT0_PT3_T1_NS0_13GridEvenShareISK_EET2_T4__param_3+32];
	ld.param.u32 	%r1, [_ZN3cub18CUB_300001_SM_10006detail6reduce18DeviceReduceKernelINS2_10policy_hubIfyN4cuda3std3__44plusIfEEE10Policy1000EN6thrust24THRUST_300001_SM_1000_NS10device_ptrIfEEyS9_fNS7_10__identityEEEvT0_PT3_T1_NS0_13GridEvenShareISK_EET2_T4__param_3+40];
	ld.param.u64 	%rd25, [_ZN3cub18CUB_300001_SM_10006detail6reduce18DeviceReduceKernelINS2_10policy_hubIfyN4cuda3std3__44plusIfEEE10Policy1000EN6thrust24THRUST_300001_SM_1000_NS10device_ptrIfEEyS9_fNS7_10__identityEEEvT0_PT3_T1_NS0_13GridEvenShareISK_EET2_T4__param_0];
	cvta.to.global.u64 	%rd2, %rd25;
	mov.u32 	%r2, %ctaid.x;
	shl.b32 	%r50, %r1, 12;
	cvt.s64.s32 	%rd3, %r50;
	shl.b32 	%r51, %r2, 12;
	cvt.u64.u32 	%rd4, %r51;
	sub.s64 	%rd5, %rd1, %rd4;
	setp.gt.u64 	%p1, %rd5, 4095;
	@%p1 bra 	$L__BB20_25;
	cvt.u32.u64 	%r112, %rd4;
	cvt.u32.u64 	%r3, %rd1;
	sub.s32 	%r4, %r3, %r112;
	mov.u32 	%r5, %tid.x;
	setp.ge.s32 	%p23, %r5, %r4;
	mov.f32 	%f312, 0f00000000;
	mov.u32 	%r193, %r5;
	@%p23 bra 	$L__BB20_3;
	add.s32 	%r114, %r112, %r5;
	mul.wide.u32 	%rd51, %r114, 4;
	add.s64 	%rd52, %rd2, %rd51;
	ld.global.f32 	%f312, [%rd52];
	add.s32 	%r193, %r5, 256;
$L__BB20_3:
	setp.ge.s32 	%p24, %r193, %r4;
	@%p24 bra 	$L__BB20_16;
	not.b32 	%r116, %r193;
	add.s32 	%r117, %r116, %r3;
	sub.s32 	%r118, %r117, %r112;
	shr.u32 	%r119, %r118, 8;
	add.s32 	%r8, %r119, 1;
	and.b32  	%r9, %r8, 15;
	setp.lt.u32 	%p25, %r118, 3840;
	@%p25 bra 	$L__BB20_7;
	and.b32  	%r120, %r8, 33554416;
	neg.s32 	%r191, %r120;
	mul.wide.u32 	%rd53, %r2, 16384;
	mul.wide.u32 	%rd54, %r193, 4;
	or.b64  	%rd55, %rd53, %rd54;
	add.s64 	%rd56, %rd55, %rd2;
	add.s64 	%rd72, %rd56, 8192;
$L__BB20_6:
	.pragma "nounroll";
	ld.global.f32 	%f187, [%rd72+-8192];
	add.f32 	%f188, %f312, %f187;
	ld.global.f32 	%f189, [%rd72+-7168];
	add.f32 	%f190, %f188, %f189;
	ld.global.f32 	%f191, [%rd72+-6144];
	add.f32 	%f192, %f190, %f191;
	ld.global.f32 	%f193, [%rd72+-5120];
	add.f32 	%f194, %f192, %f193;
	ld.global.f32 	%f195, [%rd72+-4096];
	add.f32 	%f196, %f194, %f195;
	ld.global.f32 	%f197, [%rd72+-3072];
	add.f32 	%f198, %f196, %f197;
	ld.global.f32 	%f199, [%rd72+-2048];
	add.f32 	%f200, %f198, %f199;
	ld.global.f32 	%f201, [%rd72+-1024];
	add.f32 	%f202, %f200, %f201;
	ld.global.f32 	%f203, [%rd72];
	add.f32 	%f204, %f202, %f203;
	ld.global.f32 	%f205, [%rd72+1024];
	add.f32 	%f206, %f204, %f205;
	ld.global.f32 	%f207, [%rd72+2048];
	add.f32 	%f208, %f206, %f207;
	ld.global.f32 	%f209, [%rd72+3072];
	add.f32 	%f210, %f208, %f209;
	ld.global.f32 	%f211, [%rd72+4096];
	add.f32 	%f212, %f210, %f211;
	ld.global.f32 	%f213, [%rd72+5120];
	add.f32 	%f214, %f212, %f213;
	ld.global.f32 	%f215, [%rd72+6144];
	add.f32 	%f216, %f214, %f215;
	ld.global.f32 	%f217, [%rd72+7168];
	add.f32 	%f312, %f216, %f217;
	add.s32 	%r193, %r193, 4096;
	add.s32 	%r191, %r191, 16;
	add.s64 	%rd72, %rd72, 16384;
	setp.ne.s32 	%p26, %r191, 0;
	@%p26 bra 	$L__BB20_6;
$L__BB20_7:
	setp.eq.s32 	%p27, %r9, 0;
	@%p27 bra 	$L__BB20_16;
	and.b32  	%r16, %r8, 7;
	setp.lt.u32 	%p28, %r9, 8;
	@%p28 bra 	$L__BB20_10;
	cvt.s64.s32 	%rd57, %r193;
	add.s64 	%rd58, %rd57, %rd4;
	shl.b64 	%rd59, %rd58, 2;
	add.s64 	%rd60, %rd2, %rd59;
	ld.global.f32 	%f219, [%rd60];
	add.f32 	%f220, %f312, %f219;
	ld.global.f32 	%f221, [%rd60+1024];
	add.f32 	%f222, %f220, %f221;
	ld.global.f32 	%f223, [%rd60+2048];
	add.f32 	%f224, %f222, %f223;
	ld.global.f32 	%f225, [%rd60+3072];
	add.f32 	%f226, %f224, %f225;
	ld.global.f32 	%f227, [%rd60+4096];
	add.f32 	%f228, %f226, %f227;
	ld.global.f32 	%f229, [%rd60+5120];
	add.f32 	%f230, %f228, %f229;
	ld.global.f32 	%f231, [%rd60+6144];
	add.f32 	%f232, %f230, %f231;
	ld.global.f32 	%f233, [%rd60+7168];
	add.f32 	%f312, %f232, %f233;
	add.s32 	%r193, %r193, 2048;
$L__BB20_10:
	setp.eq.s32 	%p29, %r16, 0;
	@%p29 bra 	$L__BB20_16;
	and.b32  	%r19, %r8, 3;
	setp.lt.u32 	%p30, %r16, 4;
	@%p30 bra 	$L__BB20_13;
	cvt.s64.s32 	%rd61, %r193;
	add.s64 	%rd62, %rd61, %rd4;
	shl.b64 	%rd63, %rd62, 2;
	add.s64 	%rd64, %rd2, %rd63;
	ld.global.f32 	%f235, [%rd64];
	add.f32 	%f236, %f312, %f235;
	ld.global.f32 	%f237, [%rd64+1024];
	add.f32 	%f238, %f236, %f237;
	ld.global.f32 	%f239, [%rd64+2048];
	add.f32 	%f240, %f238, %f239;
	ld.global.f32 	%f241, [%rd64+3072];
	add.f32 	%f312, %f240, %f241;
	add.s32 	%r193, %r193, 1024;
$L__BB20_13:
	setp.eq.s32 	%p31, %r19, 0;
	@%p31 bra 	$L__BB20_16;
	mul.wide.u32 	%rd65, %r2, 16384;
	add.s64 	%rd9, %rd2, %rd65;
	neg.s32 	%r196, %r19;
$L__BB20_15:
	.pragma "nounroll";
	mul.wide.s32 	%rd66, %r193, 4;
	add.s64 	%rd67, %rd9, %rd66;
	ld.global.f32 	%f242, [%rd67];
	add.f32 	%f312, %f312, %f242;
	add.s32 	%r193, %r193, 256;
	add.s32 	%r196, %r196, 1;
	setp.ne.s32 	%p32, %r196, 0;
	@%p32 bra 	$L__BB20_15;
$L__BB20_16:
	setp.lt.s32 	%p33, %r4, 256;
	@%p33 bra 	$L__BB20_21;
	// begin inline asm
	mov.u32 %r159, %laneid;
	// end inline asm
	mov.b32 	%r161, %f312;
	mov.b32 	%r162, 1;
	mov.b32 	%r183, 31;
	mov.b32 	%r184, -1;
	// begin inline asm
	shfl.sync.down.b32 %r160, %r161, %r162, %r183, %r184;
	// end inline asm
	setp.gt.s32 	%p49, %r159, 30;
	mov.b32 	%f277, %r160;
	add.f32 	%f278, %f312, %f277;
	selp.f32 	%f279, %f312, %f278, %p49;
	mov.b32 	%r166, %f279;
	mov.b32 	%r167, 2;
	// begin inline asm
	shfl.sync.down.b32 %r165, %r166, %r167, %r183, %r184;
	// end inline asm
	setp.gt.s32 	%p50, %r159, 29;
	mov.b32 	%f280, %r165;
	add.f32 	%f281, %f279, %f280;
	selp.f32 	%f282, %f279, %f281, %p50;
	mov.b32 	%r171, %f282;
	mov.b32 	%r172, 4;
	// begin inline asm
	shfl.sync.down.b32 %r170, %r171, %r172, %r183, %r184;
	// end inline asm
	setp.gt.s32 	%p51, %r159, 27;
	mov.b32 	%f283, %r170;
	add.f32 	%f284, %f282, %f283;
	selp.f32 	%f285, %f282, %f284, %p51;
	mov.b32 	%r176, %f285;
	mov.b32 	%r177, 8;
	// begin inline asm
	shfl.sync.down.b32 %r175, %r176, %r177, %r183, %r184;
	// end inline asm
	setp.gt.s32 	%p52, %r159, 23;
	mov.b32 	%f286, %r175;
	add.f32 	%f287, %f285, %f286;
	selp.f32 	%f288, %f285, %f287, %p52;
	mov.b32 	%r181, %f288;
	mov.b32 	%r182, 16;
	// begin inline asm
	shfl.sync.down.b32 %r180, %r181, %r182, %r183, %r184;
	// end inline asm
	setp.gt.s32 	%p53, %r159, 15;
	mov.b32 	%f289, %r180;
	add.f32 	%f16, %f288, %f289;
	selp.f32 	%f323, %f288, %f16, %p53;
	setp.ne.s32 	%p54, %r159, 0;
	@%p54 bra 	$L__BB20_19;
	shr.u32 	%r185, %r5, 3;
	and.b32  	%r186, %r185, 124;
	mov.u32 	%r187, _ZZN3cub18CUB_300001_SM_10006detail6reduce18DeviceReduceKernelINS2_10policy_hubIfyN4cuda3std3__44plusIfEEE10Policy1000EN6thrust24THRUST_300001_SM_1000_NS10device_ptrIfEEyS9_fNS7_10__identityEEEvT0_PT3_T1_NS0_13GridEvenShareISK_EET2_T4_E12temp_storage;
	add.s32 	%r188, %r187, %r186;
	st.shared.f32 	[%r188+8], %f16;
$L__BB20_19:
	bar.sync 	0;
	setp.ne.s32 	%p55, %r5, 0;
	@%p55 bra 	$L__BB20_46;
	ld.shared.f32 	%f290, [_ZZN3cub18CUB_300001_SM_10006detail6reduce18DeviceReduceKernelINS2_10policy_hubIfyN4cuda3std3__44plusIfEEE10Policy1000EN6thrust24THRUST_300001_SM_1000_NS10device_ptrIfEEyS9_fNS7_10__identityEEEvT0_PT3_T1_NS0_13GridEvenShareISK_EET2_T4_E12temp_storage+12];
	add.f32 	%f291, %f323, %f290;
	ld.shared.f32 	%f292, [_ZZN3cub18CUB_300001_SM_10006detail6reduce18DeviceReduceKernelINS2_10policy_hubIfyN4cuda3std3__44plusIfEEE10Policy1000EN6thrust24THRUST_300001_SM_1000_NS10device_ptrIfEEyS9_fNS7_10__identityEEEvT0_PT3_T1_NS0_13GridEvenShareISK_EET2_T4_E12temp_storage+16];
	add.f32 	%f293, %f291, %f292;
	ld.shared.f32 	%f294, [_ZZN3cub18CUB_300001_SM_10006detail6reduce18DeviceReduceKernelINS2_10policy_hubIfyN4cuda3std3__44plusIfEEE10Policy1000EN6thrust24THRUST_300001_SM_1000_NS10device_ptrIfEEyS9_fNS7_10__identityEEEvT0_PT3_T1_NS0_13GridEvenShareISK_EET2_T4_E12temp_storage+20];
	add.f32 	%f295, %f293, %f294;
	ld.shared.f32 	%f296, [_ZZN3cub18CUB_300001_SM_10006detail6reduce18DeviceReduceKernelINS2_10policy_hubIfyN4cuda3std3__44plusIfEEE10Policy1000EN6thrust24THRUST_300001_SM_1000_NS10device_ptrIfEEyS9_fNS7_10__identityEEEvT0_PT3_T1_NS0_13GridEvenShareISK_EET2_T4_E12temp_storage+24];
	add.f32 	%f297, %f295, %f296;
	ld.shared.f32 	%f298, [_ZZN3cub18CUB_300001_SM_10006detail6reduce18DeviceReduceKernelINS2_10policy_hubIfyN4cuda3std3__44plusIfEEE10Policy1000EN6thrust24THRUST_300001_SM_1000_NS10device_ptrIfEEyS9_fNS7_10__identityEEEvT0_PT3_T1_NS0_13GridEvenShareISK_EET2_T4_E12temp_storage+28];
	add.f32 	%f299, %f297, %f298;
	ld.shared.f32 	%f300, [_ZZN3cub18CUB_300001_SM_10006detail6reduce18DeviceReduceKernelINS2_10policy_hubIfyN4cuda3std3__44plusIfEEE10Policy1000EN6thrust24THRUST_300001_SM_1000_NS10device_ptrIfEEyS9_fNS7_10__identityEEEvT0_PT3_T1_NS0_13GridEvenShareISK_EET2_T4_E12temp_storage+32];
	add.f32 	%f301, %f299, %f300;
	ld.shared.f32 	%f302, [_ZZN3cub18CUB_300001_SM_10006detail6reduce18DeviceReduceKernelINS2_10policy_hubIfyN4cuda3std3__44plusIfEEE10Policy1000EN6thrust24THRUST_300001_SM_1000_NS10device_ptrIfEEyS9_fNS7_10__identityEEEvT0_PT3_T1_NS0_13GridEvenShareISK_EET2_T4_E12temp_storage+36];
	add.f32 	%f323, %f301, %f302;
	bra.uni 	$L__BB20_46;
$L__BB20_21:
	// begin inline asm
	mov.u32 %r121, %laneid;
	// end inline asm
	and.b32  	%r147, %r5, 992;
	add.s32 	%r148, %r147, 32;
	setp.gt.s32 	%p34, %r148, %r4;
	not.b32 	%r149, %r147;
	add.s32 	%r150, %r4, %r149;
	selp.b32 	%r145, %r150, 31, %p34;
	mov.b32 	%r123, %f312;
	mov.b32 	%r124, 1;
	mov.b32 	%r146, -1;
	// begin inline asm
	shfl.sync.down.b32 %r122, %r123, %r124, %r145, %r146;
	// end inline asm
	setp.lt.s32 	%p35, %r121, %r145;
	mov.b32 	%f243, %r122;
	add.f32 	%f244, %f312, %f243;
	selp.f32 	%f245, %f244, %f312, %p35;
	mov.b32 	%r128, %f245;
	mov.b32 	%r129, 2;
	// begin inline asm
	shfl.sync.down.b32 %r127, %r128, %r129, %r145, %r146;
	// end inline asm
	add.s32 	%r151, %r121, 2;
	setp.gt.s32 	%p36, %r151, %r145;
	mov.b32 	%f246, %r127;
	add.f32 	%f247, %f245, %f246;
	selp.f32 	%f248, %f245, %f247, %p36;
	mov.b32 	%r133, %f248;
	mov.b32 	%r134, 4;
	// begin inline asm
	shfl.sync.down.b32 %r132, %r133, %r134, %r145, %r146;
	// end inline asm
	add.s32 	%r152, %r121, 4;
	setp.gt.s32 	%p37, %r152, %r145;
	mov.b32 	%f249, %r132;
	add.f32 	%f250, %f248, %f249;
	selp.f32 	%f251, %f248, %f250, %p37;
	mov.b32 	%r138, %f251;
	mov.b32 	%r139, 8;
	// begin inline asm
	shfl.sync.down.b32 %r137, %r138, %r139, %r145, %r146;
	// end inline asm
	add.s32 	%r153, %r121, 8;
	setp.gt.s32 	%p38, %r153, %r145;
	mov.b32 	%f252, %r137;
	add.f32 	%f253, %f251, %f252;
	selp.f32 	%f254, %f251, %f253, %p38;
	mov.b32 	%r143, %f254;
	mov.b32 	%r144, 16;
	// begin inline asm
	shfl.sync.down.b32 %r142, %r143, %r144, %r145, %r146;
	// end inline asm
	add.s32 	%r154, %r121, 16;
	setp.gt.s32 	%p39, %r154, %r145;
	mov.b32 	%f255, %r142;
	add.f32 	%f256, %f254, %f255;
	selp.f32 	%f323, %f254, %f256, %p39;
	setp.ne.s32 	%p40, %r121, 0;
	@%p40 bra 	$L__BB20_23;
	shr.u32 	%r155, %r5, 3;
	and.b32  	%r156, %r155, 124;
	mov.u32 	%r157, _ZZN3cub18CUB_300001_SM_10006detail6reduce18DeviceReduceKernelINS2_10policy_hubIfyN4cuda3std3__44plusIfEEE10Policy1000EN6thrust24THRUST_300001_SM_1000_NS10device_ptrIfEEyS9_fNS7_10__identityEEEvT0_PT3_T1_NS0_13GridEvenShareISK_EET2_T4_E12temp_storage;
	add.s32 	%r158, %r157, %r156;
	st.shared.f32 	[%r158+8], %f323;
$L__BB20_23:
	bar.sync 	0;
	setp.ne.s32 	%p41, %r5, 0;
	@%p41 bra 	$L__BB20_46;
	setp.gt.s32 	%p42, %r4, 32;
	ld.shared.f32 	%f257, [_ZZN3cub18CUB_300001_SM_10006detail6reduce18DeviceReduceKernelINS2_10policy_hubIfyN4cuda3std3__44plusIfEEE10Policy1000EN6thrust24THRUST_300001_SM_1000_NS10device_ptrIfEEyS9_fNS7_10__identityEEEvT0_PT3_T1_NS0_13GridEvenShareISK_EET2_T4_E12temp_storage+12];
	add.f32 	%f258, %f323, %f257;
	selp.f32 	%f259, %f258, %f323, %p42;
	setp.gt.s32 	%p43, %r4, 64;
	ld.shared.f32 	%f260, [_ZZN3cub18CUB_300001_SM_10006detail6reduce18DeviceReduceKernelINS2_10policy_hubIfyN4cuda3std3__44plusIfEEE10Policy1000EN6thrust24THRUST_300001_SM_1000_NS10device_ptrIfEEyS9_fNS7_10__identityEEEvT0_PT3_T1_NS0_13GridEvenShareISK_EET2_T4_E12temp_storage+16];
	add.f32 	%f261, %f260, %f259;
	selp.f32 	%f262, %f261, %f259, %p43;
	setp.gt.s32 	%p44, %r4, 96;
	ld.shared.f32 	%f263, [_ZZN3cub18CUB_300001_SM_10006detail6reduce18DeviceReduceKernelINS2_10policy_hubIfyN4cuda3std3__44plusIfEEE10Policy1000EN6thrust24THRUST_300001_SM_1000_NS10device_ptrIfEEyS9_fNS7_10__identityEEEvT0_PT3_T1_NS0_13GridEvenShareISK_EET2_T4_E12temp_storage+20];
	add.f32 	%f264, %f263, %f262;
	selp.f32 	%f265, %f264, %f262, %p44;
	setp.gt.s32 	%p45, %r4, 128;
	ld.shared.f32 	%f266, [_ZZN3cub18CUB_300001_SM_10006detail6reduce18DeviceReduceKernelINS2_10policy_hubIfyN4cuda3std3__44plusIfEEE10Policy1000EN6thrust24THRUST_300001_SM_1000_NS10device_ptrIfEEyS9_fNS7_10__identityEEEvT0_PT3_T1_NS0_13GridEvenShareISK_EET2_T4_E12temp_storage+24];
	add.f32 	%f267, %f266, %f265;
	selp.f32 	%f268, %f267, %f265, %p45;
	setp.gt.s32 	%p46, %r4, 160;
	ld.shared.f32 	%f269, [_ZZN3cub18CUB_300001_SM_10006detail6reduce18DeviceReduceKernelINS2_10policy_hubIfyN4cuda3std3__44plusIfEEE10Policy1000EN6thrust24THRUST_300001_SM_1000_NS10device_ptrIfEEyS9_fNS7_10__identityEEEvT0_PT3_T1_NS0_13GridEvenShareISK_EET2_T4_E12temp_storage+28];
	add.f32 	%f270, %f269, %f268;
	selp.f32 	%f271, %f270, %f268, %p46;
	setp.gt.s32 	%p47, %r4, 192;
	ld.shared.f32 	%f272, [_ZZN3cub18CUB_300001_SM_10006detail6reduce18DeviceReduceKernelINS2_10policy_hubIfyN4cuda3std3__44plusIfEEE10Policy1000EN6thrust24THRUST_300001_SM_1000_NS10device_ptrIfEEyS9_fNS7_10__identityEEEvT0_PT3_T1_NS0_13GridEvenShareISK_EET2_T4_E12temp_storage+32];
	add.f32 	%f273, %f272, %f271;
	selp.f32 	%f274, %f273, %f271, %p47;
	setp.gt.s32 	%p48, %r4, 224;
	ld.shared.f32 	%f275, [_ZZN3cub18CUB_300001_SM_10006detail6reduce18DeviceReduceKernelINS2_10policy_hubIfyN4cuda3std3__44plusIfEEE10Policy1000EN6thrust24THRUST_300001_SM_1000_NS10device_ptrIfEEyS9_fNS7_10__identityEEEvT0_PT3_T1_NS0_13GridEvenShareISK_EET2_T4_E12temp_storage+36];
	add.f32 	%f276, %f275, %f274;
	selp.f32 	%f323, %f276, %f274, %p48;
	bra.uni 	$L__BB20_46;
$L__BB20_25:
	cvt.u32.u64 	%r52, %rd4;
	mov.u32 	%r27, %tid.x;
	add.s32 	%r53, %r27, %r52;
	mul.wide.u32 	%rd26, %r53, 4;
	add.s64 	%rd27, %rd2, %rd26;
	ld.global.f32 	%f41, [%rd27];
	ld.global.f32 	%f42, [%rd27+1024];
	ld.global.f32 	%f43, [%rd27+2048];
	ld.global.f32 	%f44, [%rd27+3072];
	ld.global.f32 	%f45, [%rd27+4096];
	ld.global.f32 	%f46, [%rd27+5120];
	ld.global.f32 	%f47, [%rd27+6144];
	ld.global.f32 	%f48, [%rd27+7168];
	ld.global.f32 	%f49, [%rd27+8192];
	ld.global.f32 	%f50, [%rd27+9216];
	ld.global.f32 	%f51, [%rd27+10240];
	ld.global.f32 	%f52, [%rd27+11264];
	ld.global.f32 	%f53, [%rd27+12288];
	ld.global.f32 	%f54, [%rd27+13312];
	ld.global.f32 	%f55, [%rd27+14336];
	ld.global.f32 	%f56, [%rd27+15360];
	add.f32 	%f57, %f41, %f42;
	add.f32 	%f58, %f43, %f44;
	add.f32 	%f59, %f45, %f46;
	add.f32 	%f60, %f47, %f48;
	add.f32 	%f61, %f49, %f50;
	add.f32 	%f62, %f51, %f52;
	add.f32 	%f63, %f53, %f54;
	add.f32 	%f64, %f55, %f56;
	add.f32 	%f65, %f57, %f58;
	add.f32 	%f66, %f59, %f60;
	add.f32 	%f67, %f61, %f62;
	add.f32 	%f68, %f63, %f64;
	add.f32 	%f69, %f65, %f66;
	add.f32 	%f70, %f67, %f68;
	add.f32 	%f322, %f69, %f70;
	setp.lt.u64 	%p2, %rd5, %rd3;
	@%p2 bra 	$L__BB20_42;
	cvt.u32.u64 	%r55, %rd3;
	cvt.u64.u32 	%rd28, %r27;
	add.s64 	%rd74, %rd4, %rd3;
	cvt.u32.u64 	%r28, %rd1;
	not.b32 	%r57, %r27;
	add.s32 	%r58, %r57, %r28;
	sub.s32 	%r59, %r58, %r55;
	sub.s32 	%r198, %r59, %r52;
	add.s64 	%rd29, %rd74, %rd28;
	shl.b64 	%rd30, %rd29, 2;
	add.s64 	%rd31, %rd30, %rd2;
	add.s64 	%rd73, %rd31, 8192;
	mov.b32 	%r199, 0;
	shl.b32 	%r60, %r1, 12;
	mov.u64 	%rd75, %rd4;
$L__BB20_27:
	cvt.s64.s32 	%rd15, %r60;
	add.s64 	%rd75, %rd75, %rd15;
	add.s64 	%rd32, %rd1, -4096;
	setp.gt.u64 	%p3, %rd75, %rd32;
	@%p3 bra 	$L__BB20_29;
	shl.b32 	%r61, %r1, 12;
	cvt.s64.s32 	%rd33, %r61;
	cvt.u64.u32 	%rd34, %r27;
	add.s64 	%rd35, %rd75, %rd34;
	shl.b64 	%rd36, %rd35, 2;
	add.s64 	%rd37, %rd2, %rd36;
	ld.global.f32 	%f71, [%rd37];
	ld.global.f32 	%f72, [%rd37+1024];
	ld.global.f32 	%f73, [%rd37+2048];
	ld.global.f32 	%f74, [%rd37+3072];
	ld.global.f32 	%f75, [%rd37+4096];
	ld.global.f32 	%f76, [%rd37+5120];
	ld.global.f32 	%f77, [%rd37+6144];
	ld.global.f32 	%f78, [%rd37+7168];
	ld.global.f32 	%f79, [%rd37+8192];
	ld.global.f32 	%f80, [%rd37+9216];
	ld.global.f32 	%f81, [%rd37+10240];
	ld.global.f32 	%f82, [%rd37+11264];
	ld.global.f32 	%f83, [%rd37+12288];
	ld.global.f32 	%f84, [%rd37+13312];
	ld.global.f32 	%f85, [%rd37+14336];
	ld.global.f32 	%f86, [%rd37+15360];
	add.f32 	%f87, %f322, %f71;
	add.f32 	%f88, %f72, %f73;
	add.f32 	%f89, %f74, %f75;
	add.f32 	%f90, %f76, %f77;
	add.f32 	%f91, %f78, %f79;
	add.f32 	%f92, %f80, %f81;
	add.f32 	%f93, %f82, %f83;
	add.f32 	%f94, %f84, %f85;
	add.f32 	%f95, %f87, %f88;
	add.f32 	%f96, %f89, %f90;
	add.f32 	%f97, %f91, %f92;
	add.f32 	%f98, %f93, %f94;
	add.f32 	%f99, %f95, %f96;
	add.f32 	%f100, %f97, %f98;
	add.f32 	%f101, %f99, %f100;
	add.f32 	%f322, %f101, %f86;
	sub.s64 	%rd38, %rd1, %rd75;
	setp.lt.u64 	%p4, %rd38, %rd33;
	add.s32 	%r199, %r199, 1;
	add.s64 	%rd74, %rd74, %rd33;
	sub.s32 	%r198, %r198, %r61;
	mul.wide.s32 	%rd39, %r61, 4;
	add.s64 	%rd73, %rd73, %rd39;
	@%p4 bra 	$L__BB20_42;
	bra.uni 	$L__BB20_27;
$L__BB20_29:
	setp.le.u64 	%p5, %rd1, %rd75;
	cvt.u32.u64 	%r62, %rd75;
	cvt.u32.u64 	%r63, %rd1;
	sub.s32 	%r64, %r63, %r62;
	setp.ge.s32 	%p6, %r27, %r64;
	or.pred  	%p7, %p5, %p6;
	@%p7 bra 	$L__BB20_42;
	cvt.u32.u64 	%r66, %rd15;
	cvt.u32.u64 	%r67, %rd4;
	not.b32 	%r68, %r27;
	add.s32 	%r69, %r68, %r28;
	add.s32 	%r70, %r66, %r67;
	sub.s32 	%r71, %r69, %r70;
	mul.lo.s32 	%r72, %r1, %r199;
	shl.b32 	%r73, %r72, 12;
	sub.s32 	%r74, %r71, %r73;
	shr.u32 	%r75, %r74, 8;
	add.s32 	%r34, %r75, 1;
	and.b32  	%r35, %r34, 15;
	setp.lt.u32 	%p8, %r74, 3840;
	mov.u32 	%r202, %r27;
	@%p8 bra 	$L__BB20_33;
	shr.u32 	%r76, %r198, 8;
	add.s32 	%r77, %r76, 1;
	and.b32  	%r78, %r77, 33554416;
	neg.s32 	%r200, %r78;
	mov.u32 	%r202, %r27;
$L__BB20_32:
	.pragma "nounroll";
	ld.global.f32 	%f103, [%rd73+-8192];
	add.f32 	%f104, %f322, %f103;
	ld.global.f32 	%f105, [%rd73+-7168];
	add.f32 	%f106, %f104, %f105;
	ld.global.f32 	%f107, [%rd73+-6144];
	add.f32 	%f108, %f106, %f107;
	ld.global.f32 	%f109, [%rd73+-5120];
	add.f32 	%f110, %f108, %f109;
	ld.global.f32 	%f111, [%rd73+-4096];
	add.f32 	%f112, %f110, %f111;
	ld.global.f32 	%f113, [%rd73+-3072];
	add.f32 	%f114, %f112, %f113;
	ld.global.f32 	%f115, [%rd73+-2048];
	add.f32 	%f116, %f114, %f115;
	ld.global.f32 	%f117, [%rd73+-1024];
	add.f32 	%f118, %f116, %f117;
	ld.global.f32 	%f119, [%rd73];
	add.f32 	%f120, %f118, %f119;
	ld.global.f32 	%f121, [%rd73+1024];
	add.f32 	%f122, %f120, %f121;
	ld.global.f32 	%f123, [%rd73+2048];
	add.f32 	%f124, %f122, %f123;
	ld.global.f32 	%f125, [%rd73+3072];
	add.f32 	%f126, %f124, %f125;
	ld.global.f32 	%f127, [%rd73+4096];
	add.f32 	%f128, %f126, %f127;
	ld.global.f32 	%f129, [%rd73+5120];
	add.f32 	%f130, %f128, %f129;
	ld.global.f32 	%f131, [%rd73+6144];
	add.f32 	%f132, %f130, %f131;
	ld.global.f32 	%f133, [%rd73+7168];
	add.f32 	%f322, %f132, %f133;
	add.s32 	%r202, %r202, 4096;
	add.s32 	%r200, %r200, 16;
	add.s64 	%rd73, %rd73, 16384;
	setp.ne.s32 	%p9, %r200, 0;
	@%p9 bra 	$L__BB20_32;
$L__BB20_33:
	setp.eq.s32 	%p10, %r35, 0;
	@%p10 bra 	$L__BB20_42;
	and.b32  	%r42, %r34, 7;
	setp.lt.u32 	%p11, %r35, 8;
	@%p11 bra 	$L__BB20_36;
	cvt.u64.u32 	%rd40, %r202;
	add.s64 	%rd41, %rd75, %rd40;
	shl.b64 	%rd42, %rd41, 2;
	add.s64 	%rd43, %rd2, %rd42;
	ld.global.f32 	%f135, [%rd43];
	add.f32 	%f136, %f322, %f135;
	ld.global.f32 	%f137, [%rd43+1024];
	add.f32 	%f138, %f136, %f137;
	ld.global.f32 	%f139, [%rd43+2048];
	add.f32 	%f140, %f138, %f139;
	ld.global.f32 	%f141, [%rd43+3072];
	add.f32 	%f142, %f140, %f141;
	ld.global.f32 	%f143, [%rd43+4096];
	add.f32 	%f144, %f142, %f143;
	ld.global.f32 	%f145, [%rd43+5120];
	add.f32 	%f146, %f144, %f145;
	ld.global.f32 	%f147, [%rd43+6144];
	add.f32 	%f148, %f146, %f147;
	ld.global.f32 	%f149, [%rd43+7168];
	add.f32 	%f322, %f148, %f149;
	add.s32 	%r202, %r202, 2048;
$L__BB20_36:
	setp.eq.s32 	%p12, %r42, 0;
	@%p12 bra 	$L__BB20_42;
	setp.lt.u32 	%p13, %r42, 4;
	@%p13 bra 	$L__BB20_39;
	cvt.u64.u32 	%rd44, %r202;
	add.s64 	%rd45, %rd75, %rd44;
	shl.b64 	%rd46, %rd45, 2;
	add.s64 	%rd47, %rd2, %rd46;
	ld.global.f32 	%f151, [%rd47];
	add.f32 	%f152, %f322, %f151;
	ld.global.f32 	%f153, [%rd47+1024];
	add.f32 	%f154, %f152, %f153;
	ld.global.f32 	%f155, [%rd47+2048];
	add.f32 	%f156, %f154, %f155;
	ld.global.f32 	%f157, [%rd47+3072];
	add.f32 	%f322, %f156, %f157;
	add.s32 	%r202, %r202, 1024;
$L__BB20_39:
	and.b32  	%r79, %r34, 3;
	setp.eq.s32 	%p14, %r79, 0;
	@%p14 bra 	$L__BB20_42;
	cvt.u64.u32 	%rd48, %r202;
	add.s64 	%rd49, %rd48, %rd74;
	shl.b64 	%rd50, %rd49, 2;
	add.s64 	%rd77, %rd2, %rd50;
	cvt.u16.u32 	%rs1, %r198;
	shr.u16 	%rs2, %rs1, 8;
	add.s16 	%rs3, %rs2, 1;
	cvt.u32.u16 	%r80, %rs3;
	and.b32  	%r81, %r80, 3;
	neg.s32 	%r205, %r81;
$L__BB20_41:
	.pragma "nounroll";
	ld.global.f32 	%f158, [%rd77];
	add.f32 	%f322, %f322, %f158;
	add.s64 	%rd77, %rd77, 1024;
	add.s32 	%r205, %r205, 1;
	setp.ne.s32 	%p15, %r205, 0;
	@%p15 bra 	$L__BB20_41;
$L__BB20_42:
	// begin inline asm
	mov.u32 %r82, %laneid;
	// end inline asm
	mov.b32 	%r84, %f322;
	mov.b32 	%r85, 1;
	mov.b32 	%r106, 31;
	mov.b32 	%r107, -1;
	// begin inline asm
	shfl.sync.down.b32 %r83, %r84, %r85, %r106, %r107;
	// end inline asm
	setp.gt.s32 	%p16, %r82, 30;
	mov.b32 	%f159, %r83;
	add.f32 	%f160, %f322, %f159;
	selp.f32 	%f161, %f322, %f160, %p16;
	mov.b32 	%r89, %f161;
	mov.b32 	%r90, 2;
	// begin inline asm
	shfl.sync.down.b32 %r88, %r89, %r90, %r106, %r107;
	// end inline asm
	setp.gt.s32 	%p17, %r82, 29;
	mov.b32 	%f162, %r88;
	add.f32 	%f163, %f161, %f162;
	selp.f32 	%f164, %f161, %f163, %p17;
	mov.b32 	%r94, %f164;
	mov.b32 	%r95, 4;
	// begin inline asm
	shfl.sync.down.b32 %r93, %r94, %r95, %r106, %r107;
	// end inline asm
	setp.gt.s32 	%p18, %r82, 27;
	mov.b32 	%f165, %r93;
	add.f32 	%f166, %f164, %f165;
	selp.f32 	%f167, %f164, %f166, %p18;
	mov.b32 	%r99, %f167;
	mov.b32 	%r100, 8;
	// begin inline asm
	shfl.sync.down.b32 %r98, %r99, %r100, %r106, %r107;
	// end inline asm
	setp.gt.s32 	%p19, %r82, 23;
	mov.b32 	%f168, %r98;
	add.f32 	%f169, %f167, %f168;
	selp.f32 	%f170, %f167, %f169, %p19;
	mov.b32 	%r104, %f170;
	mov.b32 	%r105, 16;
	// begin inline asm
	shfl.sync.down.b32 %r103, %r104, %r105, %r106, %r107;
	// end inline asm
	setp.gt.s32 	%p20, %r82, 15;
	mov.b32 	%f171, %r103;
	add.f32 	%f37, %f170, %f171;
	selp.f32 	%f323, %f170, %f37, %p20;
	setp.ne.s32 	%p21, %r82, 0;
	@%p21 bra 	$L__BB20_44;
	shr.u32 	%r108, %r27, 3;
	and.b32  	%r109, %r108, 124;
	mov.u32 	%r110, _ZZN3cub18CUB_300001_SM_10006detail6reduce18DeviceReduceKernelINS2_10policy_hubIfyN4cuda3std3__44plusIfEEE10Policy1000EN6thrust24THRUST_300001_SM_1000_NS10device_ptrIfEEyS9_fNS7_10__identityEEEvT0_PT3_T1_NS0_13GridEvenShareISK_EET2_T4_E12temp_storage;
	add.s32 	%r111, %r110, %r109;
	st.shared.f32 	[%r111+8], %f37;
$L__BB20_44:
	bar.sync 	0;
	setp.ne.s32 	%p22, %r27, 0;
	@%p22 bra 	$L__BB20_46;
	ld.shared.f32 	%f172, [_ZZN3cub18CUB_300001_SM_10006detail6reduce18DeviceReduceKernelINS2_10policy_hubIfyN4cuda3std3__44plusIfEEE10Policy1000EN6thrust24THRUST_300001_SM_1000_NS10device_ptrIfEEyS9_fNS7_10__identityEEEvT0_PT3_T1_NS0_13GridEvenShareISK_EET2_T4_E12temp_storage+12];
	add.f32 	%f173, %f323, %f172;
	ld.shared.f32 	%f174, [_ZZN3cub18CUB_300001_SM_10006detail6reduce18DeviceReduceKernelINS2_10policy_hubIfyN4cuda3std3__44plusIfEEE10Policy1000EN6thrust24THRUST_300001_SM_1000_NS10device_ptrIfEEyS9_fNS7_10__identityEEEvT0_PT3_T1_NS0_13GridEvenShareISK_EET2_T4_E12temp_storage+16];
	add.f32 	%f175, %f173, %f174;
	ld.shared.f32 	%f176, [_ZZN3cub18CUB_300001_SM_10006detail6reduce18DeviceReduceKernelINS2_10policy_hubIfyN4cuda3std3__44plusIfEEE10Policy1000EN6thrust24THRUST_300001_SM_1000_NS10device_ptrIfEEyS9_fNS7_10__identityEEEvT0_PT3_T1_NS0_13GridEvenShareISK_EET2_T4_E12temp_storage+20];
	add.f32 	%f177, %f175, %f176;
	ld.shared.f32 	%f178, [_ZZN3cub18CUB_300001_SM_10006detail6reduce18DeviceReduceKernelINS2_10policy_hubIfyN4cuda3std3__44plusIfEEE10Policy1000EN6thrust24THRUST_300001_SM_1000_NS10device_ptrIfEEyS9_fNS7_10__identityEEEvT0_PT3_T1_NS0_13GridEvenShareISK_EET2_T4_E12temp_storage+24];
	add.f32 	%f179, %f177, %f178;
	ld.shared.f32 	%f180, [_ZZN3cub18CUB_300001_SM_10006detail6reduce18DeviceReduceKernelINS2_10policy_hubIfyN4cuda3std3__44plusIfEEE10Policy1000EN6thrust24THRUST_300001_SM_1000_NS10device_ptrIfEEyS9_fNS7_10__identityEEEvT0_PT3_T1_NS0_13GridEvenShareISK_EET2_T4_E12temp_storage+28];
	add.f32 	%f181, %f179, %f180;
	ld.shared.f32 	%f182, [_ZZN3cub18CUB_300001_SM_10006detail6reduce18DeviceReduceKernelINS2_10policy_hubIfyN4cuda3std3__44plusIfEEE10Policy1000EN6thrust24THRUST_300001_SM_1000_NS10device_ptrIfEEyS9_fNS7_10__identityEEEvT0_PT3_T1_NS0_13GridEvenShareISK_EET2_T4_E12temp_storage+32];
	add.f32 	%f183, %f181, %f182;
	ld.shared.f32 	%f184, [_ZZN3cub18CUB_300001_SM_10006detail6reduce18DeviceReduceKernelINS2_10policy_hubIfyN4cuda3std3__44plusIfEEE10Policy1000EN6thrust24THRUST_300001_SM_1000_NS10device_ptrIfEEyS9_fNS7_10__identityEEEvT0_PT3_T1_NS0_13GridEvenShareISK_EET2_T4_E12temp_storage+36];
	add.f32 	%f323, %f183, %f184;
$L__BB20_46:
	mov.u32 	%r189, %tid.x;
	setp.ne.s32 	%p56, %r189, 0;
	@%p56 bra 	$L__BB20_48;
	ld.param.u64 	%rd71, [_ZN3cub18CUB_300001_SM_10006detail6reduce18DeviceReduceKernelINS2_10policy_hubIfyN4cuda3std3__44plusIfEEE10Policy1000EN6thrust24THRUST_300001_SM_1000_NS10device_ptrIfEEyS9_fNS7_10__identityEEEvT0_PT3_T1_NS0_13GridEvenShareISK_EET2_T4__param_1];
	cvta.to.global.u64 	%rd68, %rd71;
	mul.wide.u32 	%rd69, %r2, 4;
	add.s64 	%rd70, %rd68, %rd69;
	st.global.f32 	[%rd70], %f323;
$L__BB20_48:
	ret;

}
	// .globl	_ZN3cub18CUB_300001_SM_10006detail6reduce28DeviceReduceSingleTileKernelINS2_10policy_hubIfyN4cuda3std3__44plusIfEEE10Policy1000EPfSC_iS9_ffNS7_10__identityEEEvT0_T1_T2_T3_T4_T6_
.visible .entry _ZN3cub18CUB_300001_SM_10006detail6reduce28DeviceReduceSingleTileKernelINS2_10policy_hubIfyN4cuda3std3__44plusIfEEE10Policy1000EPfSC_iS9_ffNS7_10__identityEEEvT0_T1_T2_T3_T4_T6_(
	.param .u64 .ptr .align 1 _ZN3cub18CUB_300001_SM_10006detail6reduce28DeviceReduceSingleTileKernelINS2_10policy_hubIfyN4cuda3std3__44plusIfEEE10Policy1000EPfSC_iS9_ffNS7_10__identityEEEvT0_T1_T2_T3_T4_T6__param_0,
	.param .u64 .ptr .align 1 _ZN3cub18CUB_300001_SM_10006detail6reduce28DeviceReduceSingleTileKernelINS2_10policy_hubIfyN4cuda3std3__44plusIfEEE10Policy1000EPfSC_iS9_ffNS7_10__identityEEEvT0_T1_T2_T3_T4_T6__param_1,
	.param .u32 _ZN3cub18CUB_300001_SM_10006detail6reduce28DeviceReduceSingleTileKernelINS2_10policy_hubIfyN4cuda3std3__44plusIfEEE10Policy1000EPfSC_iS9_ffNS7_10__identityEEEvT0_T1_T2_T3_T4_T6__param_2,
	.param .align 1 .b8 _ZN3cub18CUB_300001_SM_10006detail6reduce28DeviceReduceSingleTileKernelINS2_10policy_hubIfyN4cuda3std3__44plusIfEEE10Policy1000EPfSC_iS9_ffNS7_10__identityEEEvT0_T1_T2_T3_T4_T6__param_3[1],
	.param .f32 _ZN3cub18CUB_300001_SM_10006detail6reduce28DeviceReduceSingleTileKernelINS2_10policy_hubIfyN4cuda3std3__44plusIfEEE10Policy1000EPfSC_iS9_ffNS7_10__identityEEEvT0_T1_T2_T3_T4_T6__param_4,
	.param .align 1 .b8 _ZN3cub18CUB_300001_SM_10006detail6reduce28DeviceReduceSingleTileKernelINS2_10policy_hubIfyN4cuda3std3__44plusIfEEE10Policy1000EPfSC_iS9_ffNS7_10__identityEEEvT0_T1_T2_T3_T4_T6__param_5[1]
)
.maxntid 256
.minnctapersm 1
{
	.reg .pred 	%p<97>;
	.reg .b32 	%r<407>;
	.reg .b32 	%f<419>;
	.reg .b64 	%rd<125>;
	// demoted variable
	.shared .align 4 .b8 _ZZN3cub18CUB_300001_SM_10006detail6reduce28DeviceReduceSingleTileKernelINS2_10policy_hubIfyN4cuda3std3__44plusIfEEE10Policy1000EPfSC_iS9_ffNS7_10__identityEEEvT0_T1_T2_T3_T4_T6_E12temp_storage[44];
	ld.param.u64 	%rd16, [_ZN3cub18CUB_300001_SM_10006detail6reduce28DeviceReduceSingleTileKernelINS2_10policy_hubIfyN4cuda3std3__44plusIfEEE10Policy1000EPfSC_iS9_ffNS7_10__identityEEEvT0_T1_T2_T3_T4_T6__param_0];
	ld.param.u64 	%rd17, [_ZN3cub18CUB_300001_SM_10006detail6reduce28DeviceReduceSingleTileKernelINS2_10policy_hubIfyN4cuda3std3__44plusIfEEE10Policy1000EPfSC_iS9_ffNS7_10__identityEEEvT0_T1_T2_T3_T4_T6__param_1];
	ld.param.u32 	%r67, [_ZN3cub18CUB_300001_SM_10006detail6reduce28DeviceReduceSingleTileKernelINS2_10policy_hubIfyN4cuda3std3__44plusIfEEE10Policy1000EPfSC_iS9_ffNS7_10__identityEEEvT0_T1_T2_T3_T4_T6__param_2];
	ld.param.f32 	%f58, [_ZN3cub18CUB_300001_SM_10006detail6reduce28DeviceReduceSingleTileKernelINS2_10policy_hubIfyN4cuda3std3__44plusIfEEE10Policy1000EPfSC_iS9_ffNS7_10__identityEEEvT0_T1_T2_T3_T4_T6__param_4];
	cvta.to.global.u64 	%rd1, %rd17;
	setp.ne.s32 	%p1, %r67, 0;
	@%p1 bra 	$L__BB21_3;
	mov.u32 	%r380, %tid.x;
	setp.ne.s32 	%p96, %r380, 0;
	@%p96 bra 	$L__BB21_74;
	st.global.f32 	[%rd1], %f58;
	bra.uni 	$L__BB21_74;
$L__BB21_3:
	and.b64  	%rd18, %rd16, 15;
	setp.ne.s64 	%p2, %rd18, 0;
	@%p2 bra 	$L__BB21_38;
	setp.gt.s32 	%p49, %r67, 4095;
	@%p49 bra 	$L__BB21_22;
	mov.u32 	%r1, %tid.x;
	setp.ge.s32 	%p66, %r1, %r67;
	mov.f32 	%f397, 0f00000000;
	mov.u32 	%r384, %r1;
	@%p66 bra 	$L__BB21_7;
	mul.wide.u32 	%rd113, %r1, 4;
	add.s64 	%rd112, %rd16, %rd113;
	// begin inline asm
	ld.global.nc.u32 %r300, [%rd112];
	// end inline asm
	mov.b32 	%f397, %r300;
	add.s32 	%r384, %r1, 256;
$L__BB21_7:
	setp.ge.s32 	%p67, %r384, %r67;
	@%p67 bra 	$L__BB21_13;
	not.b32 	%r301, %r384;
	add.s32 	%r4, %r67, %r301;
	and.b32  	%r302, %r4, 768;
	setp.eq.s32 	%p68, %r302, 768;
	@%p68 bra 	$L__BB21_11;
	mul.wide.u32 	%rd114, %r384, 4;
	add.s64 	%rd121, %rd16, %rd114;
	shr.u32 	%r303, %r4, 8;
	add.s32 	%r304, %r303, 1;
	and.b32  	%r305, %r304, 3;
	neg.s32 	%r382, %r305;
$L__BB21_10:
	.pragma "nounroll";
	// begin inline asm
	ld.global.nc.u32 %r306, [%rd121];
	// end inline asm
	mov.b32 	%f323, %r306;
	add.f32 	%f397, %f397, %f323;
	add.s32 	%r384, %r384, 256;
	add.s64 	%rd121, %rd121, 1024;
	add.s32 	%r382, %r382, 1;
	setp.ne.s32 	%p69, %r382, 0;
	@%p69 bra 	$L__BB21_10;
$L__BB21_11:
	setp.lt.u32 	%p70, %r4, 768;
	@%p70 bra 	$L__BB21_13;
$L__BB21_12:
	mul.wide.s32 	%rd120, %r384, 4;
	add.s64 	%rd116, %rd16, %rd120;
	// begin inline asm
	ld.global.nc.u32 %r307, [%rd116];
	// end inline asm
	mov.b32 	%f324, %r307;
	add.f32 	%f325, %f397, %f324;
	add.s64 	%rd117, %rd116, 1024;
	// begin inline asm
	ld.global.nc.u32 %r308, [%rd117];
	// end inline asm
	mov.b32 	%f326, %r308;
	add.f32 	%f327, %f325, %f326;
	add.s64 	%rd118, %rd116, 2048;
	// begin inline asm
	ld.global.nc.u32 %r309, [%rd118];
	// end inline asm
	mov.b32 	%f328, %r309;
	add.f32 	%f329, %f327, %f328;
	add.s64 	%rd119, %rd116, 3072;
	// begin inline asm
	ld.global.nc.u32 %r310, [%rd119];
	// end inline asm
	mov.b32 	%f330, %r310;
	add.f32 	%f397, %f329, %f330;
	add.s32 	%r384, %r384, 1024;
	setp.lt.s32 	%p71, %r384, %r67;
	@%p71 bra 	$L__BB21_12;
$L__BB21_13:
	setp.lt.s32 	%p72, %r67, 256;
	@%p72 bra 	$L__BB21_18;
	// begin inline asm
	mov.u32 %r349, %laneid;
	// end inline asm
	mov.b32 	%r351, %f397;
	mov.b32 	%r352, 1;
	mov.b32 	%r373, 31;
	mov.b32 	%r374, -1;
	// begin inline asm
	shfl.sync.down.b32 %r350, %r351, %r352, %r373, %r374;
	// end inline asm
	setp.gt.s32 	%p88, %r349, 30;
	mov.b32 	%f365, %r350;
	add.f32 	%f366, %f397, %f365;
	selp.f32 	%f367, %f397, %f366, %p88;
	mov.b32 	%r356, %f367;
	mov.b32 	%r357, 2;
	// begin inline asm
	shfl.sync.down.b32 %r355, %r356, %r357, %r373, %r374;
	// end inline asm
	setp.gt.s32 	%p89, %r349, 29;
	mov.b32 	%f368, %r355;
	add.f32 	%f369, %f367, %f368;
	selp.f32 	%f370, %f367, %f369, %p89;
	mov.b32 	%r361, %f370;
	mov.b32 	%r362, 4;
	// begin inline asm
	shfl.sync.down.b32 %r360, %r361, %r362, %r373, %r374;
	// end inline asm
	setp.gt.s32 	%p90, %r349, 27;
	mov.b32 	%f371, %r360;
	add.f32 	%f372, %f370, %f371;
	selp.f32 	%f373, %f370, %f372, %p90;
	mov.b32 	%r366, %f373;
	mov.b32 	%r367, 8;
	// begin inline asm
	shfl.sync.down.b32 %r365, %r366, %r367, %r373, %r374;
	// end inline asm
	setp.gt.s32 	%p91, %r349, 23;
	mov.b32 	%f374, %r365;
	add.f32 	%f375, %f373, %f374;
	selp.f32 	%f376, %f373, %f375, %p91;
	mov.b32 	%r371, %f376;
	mov.b32 	%r372, 16;
	// begin inline asm
	shfl.sync.down.b32 %r370, %r371, %r372, %r373, %r374;
	// end inline asm
	setp.gt.s32 	%p92, %r349, 15;
	mov.b32 	%f377, %r370;
	add.f32 	%f10, %f376, %f377;
	selp.f32 	%f418, %f376, %f10, %p92;
	setp.ne.s32 	%p93, %r349, 0;
	@%p93 bra 	$L__BB21_16;
	shr.u32 	%r375, %r1, 3;
	and.b32  	%r376, %r375, 124;
	mov.u32 	%r377, _ZZN3cub18CUB_300001_SM_10006detail6reduce28DeviceReduceSingleTileKernelINS2_10policy_hubIfyN4cuda3std3__44plusIfEEE10Policy1000EPfSC_iS9_ffNS7_10__identityEEEvT0_T1_T2_T3_T4_T6_E12temp_storage;
	add.s32 	%r378, %r377, %r376;
	st.shared.f32 	[%r378+8], %f10;
$L__BB21_16:
	bar.sync 	0;
	setp.ne.s32 	%p94, %r1, 0;
	@%p94 bra 	$L__BB21_72;
	ld.shared.f32 	%f378, [_ZZN3cub18CUB_300001_SM_10006detail6reduce28DeviceReduceSingleTileKernelINS2_10policy_hubIfyN4cuda3std3__44plusIfEEE10Policy1000EPfSC_iS9_ffNS7_10__identityEEEvT0_T1_T2_T3_T4_T6_E12temp_storage+12];
	add.f32 	%f379, %f418, %f378;
	ld.shared.f32 	%f380, [_ZZN3cub18CUB_300001_SM_10006detail6reduce28DeviceReduceSingleTileKernelINS2_10policy_hubIfyN4cuda3std3__44plusIfEEE10Policy1000EPfSC_iS9_ffNS7_10__identityEEEvT0_T1_T2_T3_T4_T6_E12temp_storage+16];
	add.f32 	%f381, %f379, %f380;
	ld.shared.f32 	%f382, [_ZZN3cub18CUB_300001_SM_10006detail6reduce28DeviceReduceSingleTileKernelINS2_10policy_hubIfyN4cuda3std3__44plusIfEEE10Policy1000EPfSC_iS9_ffNS7_10__identityEEEvT0_T1_T2_T3_T4_T6_E12temp_storage+20];
	add.f32 	%f383, %f381, %f382;
	ld.shared.f32 	%f384, [_ZZN3cub18CUB_300001_SM_10006detail6reduce28DeviceReduceSingleTileKernelINS2_10policy_hubIfyN4cuda3std3__44plusIfEEE10Policy1000EPfSC_iS9_ffNS7_10__identityEEEvT0_T1_T2_T3_T4_T6_E12temp_storage+24];
	add.f32 	%f385, %f383, %f384;
	ld.shared.f32 	%f386, [_ZZN3cub18CUB_300001_SM_10006detail6reduce28DeviceReduceSingleTileKernelINS2_10policy_hubIfyN4cuda3std3__44plusIfEEE10Policy1000EPfSC_iS9_ffNS7_10__identityEEEvT0_T1_T2_T3_T4_T6_E12temp_storage+28];
	add.f32 	%f387, %f385, %f386;
	ld.shared.f32 	%f388, [_ZZN3cub18CUB_300001_SM_10006detail6reduce28DeviceReduceSingleTileKernelINS2_10policy_hubIfyN4cuda3std3__44plusIfEEE10Policy1000EPfSC_iS9_ffNS7_10__identityEEEvT0_T1_T2_T3_T4_T6_E12temp_storage+32];
	add.f32 	%f389, %f387, %f388;
	ld.shared.f32 	%f390, [_ZZN3cub18CUB_300001_SM_10006detail6reduce28DeviceReduceSingleTileKernelINS2_10policy_hubIfyN4cuda3std3__44plusIfEEE10Policy1000EPfSC_iS9_ffNS7_10__identityEEEvT0_T1_T2_T3_T4_T6_E12temp_storage+36];
	add.f32 	%f418, %f389, %f390;
	bra.uni 	$L__BB21_72;
$L__BB21_18:
	// begin inline asm
	mov.u32 %r311, %laneid;
	// end inline asm
	and.b32  	%r337, %r1, 992;
	add.s32 	%r338, %r337, 32;
	setp.gt.s32 	%p73, %r338, %r67;
	not.b32 	%r339, %r337;
	add.s32 	%r340, %r67, %r339;
	selp.b32 	%r335, %r340, 31, %p73;
	mov.b32 	%r313, %f397;
	mov.b32 	%r314, 1;
	mov.b32 	%r336, -1;
	// begin inline asm
	shfl.sync.down.b32 %r312, %r313, %r314, %r335, %r336;
	// end inline asm
	setp.lt.s32 	%p74, %r311, %r335;
	mov.b32 	%f331, %r312;
	add.f32 	%f332, %f397, %f331;
	selp.f32 	%f333, %f332, %f397, %p74;
	mov.b32 	%r318, %f333;
	mov.b32 	%r319, 2;
	// begin inline asm
	shfl.sync.down.b32 %r317, %r318, %r319, %r335, %r336;
	// end inline asm
	add.s32 	%r341, %r311, 2;
	setp.gt.s32 	%p75, %r341, %r335;
	mov.b32 	%f334, %r317;
	add.f32 	%f335, %f333, %f334;
	selp.f32 	%f336, %f333, %f335, %p75;
	mov.b32 	%r323, %f336;
	mov.b32 	%r324, 4;
	// begin inline asm
	shfl.sync.down.b32 %r322, %r323, %r324, %r335, %r336;
	// end inline asm
	add.s32 	%r342, %r311, 4;
	setp.gt.s32 	%p76, %r342, %r335;
	mov.b32 	%f337, %r322;
	add.f32 	%f338, %f336, %f337;
	selp.f32 	%f339, %f336, %f338, %p76;
	mov.b32 	%r328, %f339;
	mov.b32 	%r329, 8;
	// begin inline asm
	shfl.sync.down.b32 %r327, %r328, %r329, %r335, %r336;
	// end inline asm
	add.s32 	%r343, %r311, 8;
	setp.gt.s32 	%p77, %r343, %r335;
	mov.b32 	%f340, %r327;
	add.f32 	%f341, %f339, %f340;
	selp.f32 	%f342, %f339, %f341, %p77;
	mov.b32 	%r333, %f342;
	mov.b32 	%r334, 16;
	// begin inline asm
	shfl.sync.down.b32 %r332, %r333, %r334, %r335, %r336;
	// end inline asm
	add.s32 	%r344, %r311, 16;
	setp.gt.s32 	%p78, %r344, %r335;
	mov.b32 	%f343, %r332;
	add.f32 	%f344, %f342, %f343;
	selp.f32 	%f418, %f342, %f344, %p78;
	setp.ne.s32 	%p79, %r311, 0;
	@%p79 bra 	$L__BB21_20;
	shr.u32 	%r345, %r1, 3;
	and.b32  	%r346, %r345, 124;
	mov.u32 	%r347, _ZZN3cub18CUB_300001_SM_10006detail6reduce28DeviceReduceSingleTileKernelINS2_10policy_hubIfyN4cuda3std3__44plusIfEEE10Policy1000EPfSC_iS9_ffNS7_10__identityEEEvT0_T1_T2_T3_T4_T6_E12temp_storage;
	add.s32 	%r348, %r347, %r346;
	st.shared.f32 	[%r348+8], %f418;
$L__BB21_20:
	bar.sync 	0;
	setp.ne.s32 	%p80, %r1, 0;
	@%p80 bra 	$L__BB21_72;
	setp.gt.s32 	%p81, %r67, 32;
	ld.shared.f32 	%f345, [_ZZN3cub18CUB_300001_SM_10006detail6reduce28DeviceReduceSingleTileKernelINS2_10policy_hubIfyN4cuda3std3__44plusIfEEE10Policy1000EPfSC_iS9_ffNS7_10__identityEEEvT0_T1_T2_T3_T4_T6_E12temp_storage+12];
	add.f32 	%f346, %f418, %f345;
	selp.f32 	%f347, %f346, %f418, %p81;
	setp.gt.s32 	%p82, %r67, 64;
	ld.shared.f32 	%f348, [_ZZN3cub18CUB_300001_SM_10006detail6reduce28DeviceReduceSingleTileKernelINS2_10policy_hubIfyN4cuda3std3__44plusIfEEE10Policy1000EPfSC_iS9_ffNS7_10__identityEEEvT0_T1_T2_T3_T4_T6_E12temp_storage+16];
	add.f32 	%f349, %f348, %f347;
	selp.f32 	%f350, %f349, %f347, %p82;
	setp.gt.s32 	%p83, %r67, 96;
	ld.shared.f32 	%f351, [_ZZN3cub18CUB_300001_SM_10006detail6reduce28DeviceReduceSingleTileKernelINS2_10policy_hubIfyN4cuda3std3__44plusIfEEE10Policy1000EPfSC_iS9_ffNS7_10__identityEEEvT0_T1_T2_T3_T4_T6_E12temp_storage+20];
	add.f32 	%f352, %f351, %f350;
	selp.f32 	%f353, %f352, %f350, %p83;
	setp.gt.s32 	%p84, %r67, 128;
	ld.shared.f32 	%f354, [_ZZN3cub18CUB_300001_SM_10006detail6reduce28DeviceReduceSingleTileKernelINS2_10policy_hubIfyN4cuda3std3__44plusIfEEE10Policy1000EPfSC_iS9_ffNS7_10__identityEEEvT0_T1_T2_T3_T4_T6_E12temp_storage+24];
	add.f32 	%f355, %f354, %f353;
	selp.f32 	%f356, %f355, %f353, %p84;
	setp.gt.s32 	%p85, %r67, 160;
	ld.shared.f32 	%f357, [_ZZN3cub18CUB_300001_SM_10006detail6reduce28DeviceReduceSingleTileKernelINS2_10policy_hubIfyN4cuda3std3__44plusIfEEE10Policy1000EPfSC_iS9_ffNS7_10__identityEEEvT0_T1_T2_T3_T4_T6_E12temp_storage+28];
	add.f32 	%f358, %f357, %f356;
	selp.f32 	%f359, %f358, %f356, %p85;
	setp.gt.s32 	%p86, %r67, 192;
	ld.shared.f32 	%f360, [_ZZN3cub18CUB_300001_SM_10006detail6reduce28DeviceReduceSingleTileKernelINS2_10policy_hubIfyN4cuda3std3__44plusIfEEE10Policy1000EPfSC_iS9_ffNS7_10__identityEEEvT0_T1_T2_T3_T4_T6_E12temp_storage+32];
	add.f32 	%f361, %f360, %f359;
	selp.f32 	%f362, %f361, %f359, %p86;
	setp.gt.s32 	%p87, %r67, 224;
	ld.shared.f32 	%f363, [_ZZN3cub18CUB_300001_SM_10006detail6reduce28DeviceReduceSingleTileKernelINS2_10policy_hubIfyN4cuda3std3__44plusIfEEE10Policy1000EPfSC_iS9_ffNS7_10__identityEEEvT0_T1_T2_T3_T4_T6_E12temp_storage+36];
	add.f32 	%f364, %f363, %f362;
	selp.f32 	%f418, %f364, %f362, %p87;
	bra.uni 	$L__BB21_72;
$L__BB21_22:
	mov.u32 	%r13, %tid.x;
	shl.b32 	%r224, %r13, 2;
	mul.wide.u32 	%rd86, %r224, 4;
	add.s64 	%rd76, %rd16, %rd86;
	// begin inline asm
	ld.global.nc.v2.u64 {%rd74, %rd75}, [%rd76];
	// end inline asm
	mov.b64 	{%r225, %r226}, %rd75;
	mov.b64 	{%r227, %r228}, %rd74;
	mov.b32 	%f225, %r228;
	mov.b32 	%f226, %r227;
	mov.b32 	%f227, %r226;
	mov.b32 	%f228, %r225;
	add.s64 	%rd79, %rd76, 4096;
	// begin inline asm
	ld.global.nc.v2.u64 {%rd77, %rd78}, [%rd79];
	// end inline asm
	mov.b64 	{%r229, %r230}, %rd78;
	mov.b64 	{%r231, %r232}, %rd77;
	mov.b32 	%f229, %r232;
	mov.b32 	%f230, %r231;
	mov.b32 	%f231, %r230;
	mov.b32 	%f232, %r229;
	add.s64 	%rd82, %rd76, 8192;
	// begin inline asm
	ld.global.nc.v2.u64 {%rd80, %rd81}, [%rd82];
	// end inline asm
	mov.b64 	{%r233, %r234}, %rd81;
	mov.b64 	{%r235, %r236}, %rd80;
	mov.b32 	%f233, %r236;
	mov.b32 	%f234, %r235;
	mov.b32 	%f235, %r234;
	mov.b32 	%f236, %r233;
	add.s64 	%rd85, %rd76, 12288;
	// begin inline asm
	ld.global.nc.v2.u64 {%rd83, %rd84}, [%rd85];
	// end inline asm
	mov.b64 	{%r237, %r238}, %rd84;
	mov.b64 	{%r239, %r240}, %rd83;
	mov.b32 	%f237, %r240;
	mov.b32 	%f238, %r239;
	mov.b32 	%f239, %r238;
	mov.b32 	%f240, %r237;
	add.f32 	%f241, %f226, %f225;
	add.f32 	%f242, %f228, %f227;
	add.f32 	%f243, %f230, %f229;
	add.f32 	%f244, %f232, %f231;
	add.f32 	%f245, %f234, %f233;
	add.f32 	%f246, %f236, %f235;
	add.f32 	%f247, %f238, %f237;
	add.f32 	%f248, %f240, %f239;
	add.f32 	%f249, %f241, %f242;
	add.f32 	%f250, %f243, %f244;
	add.f32 	%f251, %f245, %f246;
	add.f32 	%f252, %f247, %f248;
	add.f32 	%f253, %f249, %f250;
	add.f32 	%f254, %f251, %f252;
	add.f32 	%f404, %f253, %f254;
	setp.lt.u32 	%p50, %r67, 8192;
	mov.b32 	%r387, 4096;
	@%p50 bra 	$L__BB21_26;
	add.s32 	%r14, %r67, -4096;
	mov.b32 	%r387, 4096;
$L__BB21_24:
	mul.wide.s32 	%rd99, %r387, 4;
	add.s64 	%rd89, %rd76, %rd99;
	// begin inline asm
	ld.global.nc.v2.u64 {%rd87, %rd88}, [%rd89];
	// end inline asm
	mov.b64 	{%r242, %r243}, %rd88;
	mov.b64 	{%r244, %r245}, %rd87;
	mov.b32 	%f255, %r245;
	mov.b32 	%f256, %r244;
	mov.b32 	%f257, %r243;
	mov.b32 	%f258, %r242;
	add.s64 	%rd92, %rd89, 4096;
	// begin inline asm
	ld.global.nc.v2.u64 {%rd90, %rd91}, [%rd92];
	// end inline asm
	mov.b64 	{%r246, %r247}, %rd91;
	mov.b64 	{%r248, %r249}, %rd90;
	mov.b32 	%f259, %r249;
	mov.b32 	%f260, %r248;
	mov.b32 	%f261, %r247;
	mov.b32 	%f262, %r246;
	add.s64 	%rd95, %rd89, 8192;
	// begin inline asm
	ld.global.nc.v2.u64 {%rd93, %rd94}, [%rd95];
	// end inline asm
	mov.b64 	{%r250, %r251}, %rd94;
	mov.b64 	{%r252, %r253}, %rd93;
	mov.b32 	%f263, %r253;
	mov.b32 	%f264, %r252;
	mov.b32 	%f265, %r251;
	mov.b32 	%f266, %r250;
	add.s64 	%rd98, %rd89, 12288;
	// begin inline asm
	ld.global.nc.v2.u64 {%rd96, %rd97}, [%rd98];
	// end inline asm
	mov.b64 	{%r254, %r255}, %rd97;
	mov.b64 	{%r256, %r257}, %rd96;
	mov.b32 	%f267, %r257;
	mov.b32 	%f268, %r256;
	mov.b32 	%f269, %r255;
	mov.b32 	%f270, %r254;
	add.f32 	%f271, %f404, %f256;
	add.f32 	%f272, %f255, %f258;
	add.f32 	%f273, %f257, %f260;
	add.f32 	%f274, %f259, %f262;
	add.f32 	%f275, %f261, %f264;
	add.f32 	%f276, %f263, %f266;
	add.f32 	%f277, %f265, %f268;
	add.f32 	%f278, %f267, %f270;
	add.f32 	%f279, %f271, %f272;
	add.f32 	%f280, %f273, %f274;
	add.f32 	%f281, %f275, %f276;
	add.f32 	%f282, %f277, %f278;
	add.f32 	%f283, %f279, %f280;
	add.f32 	%f284, %f281, %f282;
	add.f32 	%f285, %f283, %f284;
	add.f32 	%f404, %f285, %f269;
	sub.s32 	%r258, %r67, %r387;
	setp.lt.s32 	%p51, %r258, 4096;
	@%p51 bra 	$L__BB21_34;
	add.s32 	%r387, %r387, 4096;
	setp.le.s32 	%p52, %r387, %r14;
	@%p52 bra 	$L__BB21_24;
$L__BB21_26:
	setp.le.s32 	%p53, %r67, %r387;
	@%p53 bra 	$L__BB21_34;
	sub.s32 	%r18, %r67, %r387;
	setp.ge.s32 	%p54, %r13, %r18;
	@%p54 bra 	$L__BB21_34;
	not.b32 	%r259, %r13;
	add.s32 	%r260, %r67, %r259;
	sub.s32 	%r19, %r260, %r387;
	and.b32  	%r261, %r19, 768;
	setp.eq.s32 	%p55, %r261, 768;
	mov.u32 	%r391, %r13;
	@%p55 bra 	$L__BB21_31;
	add.s32 	%r389, %r13, %r387;
	shr.u32 	%r262, %r19, 8;
	add.s32 	%r263, %r262, 1;
	and.b32  	%r264, %r263, 3;
	neg.s32 	%r388, %r264;
	mov.u32 	%r391, %r13;
$L__BB21_30:
	.pragma "nounroll";
	mul.wide.u32 	%rd101, %r389, 4;
	add.s64 	%rd100, %rd16, %rd101;
	// begin inline asm
	ld.global.nc.u32 %r265, [%rd100];
	// end inline asm
	mov.b32 	%f287, %r265;
	add.f32 	%f404, %f404, %f287;
	add.s32 	%r391, %r391, 256;
	add.s32 	%r389, %r389, 256;
	add.s32 	%r388, %r388, 1;
	setp.ne.s32 	%p56, %r388, 0;
	@%p56 bra 	$L__BB21_30;
$L__BB21_31:
	setp.lt.u32 	%p57, %r19, 768;
	@%p57 bra 	$L__BB21_34;
	cvt.u64.u32 	%rd102, %r391;
	cvt.u64.u32 	%rd103, %r387;
	add.s64 	%rd104, %rd102, %rd103;
	shl.b64 	%rd105, %rd104, 2;
	add.s64 	%rd106, %rd105, %rd16;
	add.s64 	%rd122, %rd106, 2048;
	add.s32 	%r392, %r391, %r387;
$L__BB21_33:
	mul.wide.u32 	%rd111, %r392, 4;
	add.s64 	%rd107, %rd16, %rd111;
	// begin inline asm
	ld.global.nc.u32 %r266, [%rd107];
	// end inline asm
	mov.b32 	%f288, %r266;
	add.f32 	%f289, %f404, %f288;
	add.s64 	%rd108, %rd122, -1024;
	// begin inline asm
	ld.global.nc.u32 %r267, [%rd108];
	// end inline asm
	mov.b32 	%f290, %r267;
	add.f32 	%f291, %f289, %f290;
	// begin inline asm
	ld.global.nc.u32 %r268, [%rd122];
	// end inline asm
	mov.b32 	%f292, %r268;
	add.f32 	%f293, %f291, %f292;
	add.s64 	%rd110, %rd122, 1024;
	// begin inline asm
	ld.global.nc.u32 %r269, [%rd110];
	// end inline asm
	mov.b32 	%f294, %r269;
	add.f32 	%f404, %f293, %f294;
	add.s32 	%r391, %r391, 1024;
	add.s64 	%rd122, %rd122, 4096;
	add.s32 	%r392, %r392, 1024;
	setp.lt.s32 	%p58, %r391, %r18;
	@%p58 bra 	$L__BB21_33;
$L__BB21_34:
	// begin inline asm
	mov.u32 %r270, %laneid;
	// end inline asm
	mov.b32 	%r272, %f404;
	mov.b32 	%r273, 1;
	mov.b32 	%r294, 31;
	mov.b32 	%r295, -1;
	// begin inline asm
	shfl.sync.down.b32 %r271, %r272, %r273, %r294, %r295;
	// end inline asm
	setp.gt.s32 	%p59, %r270, 30;
	mov.b32 	%f295, %r271;
	add.f32 	%f296, %f404, %f295;
	selp.f32 	%f297, %f404, %f296, %p59;
	mov.b32 	%r277, %f297;
	mov.b32 	%r278, 2;
	// begin inline asm
	shfl.sync.down.b32 %r276, %r277, %r278, %r294, %r295;
	// end inline asm
	setp.gt.s32 	%p60, %r270, 29;
	mov.b32 	%f298, %r276;
	add.f32 	%f299, %f297, %f298;
	selp.f32 	%f300, %f297, %f299, %p60;
	mov.b32 	%r282, %f300;
	mov.b32 	%r283, 4;
	// begin inline asm
	shfl.sync.down.b32 %r281, %r282, %r283, %r294, %r295;
	// end inline asm
	setp.gt.s32 	%p61, %r270, 27;
	mov.b32 	%f301, %r281;
	add.f32 	%f302, %f300, %f301;
	selp.f32 	%f303, %f300, %f302, %p61;
	mov.b32 	%r287, %f303;
	mov.b32 	%r288, 8;
	// begin inline asm
	shfl.sync.down.b32 %r286, %r287, %r288, %r294, %r295;
	// end inline asm
	setp.gt.s32 	%p62, %r270, 23;
	mov.b32 	%f304, %r286;
	add.f32 	%f305, %f303, %f304;
	selp.f32 	%f306, %f303, %f305, %p62;
	mov.b32 	%r292, %f306;
	mov.b32 	%r293, 16;
	// begin inline asm
	shfl.sync.down.b32 %r291, %r292, %r293, %r294, %r295;
	// end inline asm
	setp.gt.s32 	%p63, %r270, 15;
	mov.b32 	%f307, %r291;
	add.f32 	%f26, %f306, %f307;
	selp.f32 	%f418, %f306, %f26, %p63;
	setp.ne.s32 	%p64, %r270, 0;
	@%p64 bra 	$L__BB21_36;
	shr.u32 	%r296, %r13, 3;
	and.b32  	%r297, %r296, 124;
	mov.u32 	%r298, _ZZN3cub18CUB_300001_SM_10006detail6reduce28DeviceReduceSingleTileKernelINS2_10policy_hubIfyN4cuda3std3__44plusIfEEE10Policy1000EPfSC_iS9_ffNS7_10__identityEEEvT0_T1_T2_T3_T4_T6_E12temp_storage;
	add.s32 	%r299, %r298, %r297;
	st.shared.f32 	[%r299+8], %f26;
$L__BB21_36:
	bar.sync 	0;
	setp.ne.s32 	%p65, %r13, 0;
	@%p65 bra 	$L__BB21_72;
	ld.shared.f32 	%f308, [_ZZN3cub18CUB_300001_SM_10006detail6reduce28DeviceReduceSingleTileKernelINS2_10policy_hubIfyN4cuda3std3__44plusIfEEE10Policy1000EPfSC_iS9_ffNS7_10__identityEEEvT0_T1_T2_T3_T4_T6_E12temp_storage+12];
	add.f32 	%f309, %f418, %f308;
	ld.shared.f32 	%f310, [_ZZN3cub18CUB_300001_SM_10006detail6reduce28DeviceReduceSingleTileKernelINS2_10policy_hubIfyN4cuda3std3__44plusIfEEE10Policy1000EPfSC_iS9_ffNS7_10__identityEEEvT0_T1_T2_T3_T4_T6_E12temp_storage+16];
	add.f32 	%f311, %f309, %f310;
	ld.shared.f32 	%f312, [_ZZN3cub18CUB_300001_SM_10006detail6reduce28DeviceReduceSingleTileKernelINS2_10policy_hubIfyN4cuda3std3__44plusIfEEE10Policy1000EPfSC_iS9_ffNS7_10__identityEEEvT0_T1_T2_T3_T4_T6_E12temp_storage+20];
	add.f32 	%f313, %f311, %f312;
	ld.shared.f32 	%f314, [_ZZN3cub18CUB_300001_SM_10006detail6reduce28DeviceReduceSingleTileKernelINS2_10policy_hubIfyN4cuda3std3__44plusIfEEE10Policy1000EPfSC_iS9_ffNS7_10__identityEEEvT0_T1_T2_T3_T4_T6_E12temp_storage+24];
	add.f32 	%f315, %f313, %f314;
	ld.shared.f32 	%f316, [_ZZN3cub18CUB_300001_SM_10006detail6reduce28DeviceReduceSingleTileKernelINS2_10policy_hubIfyN4cuda3std3__44plusIfEEE10Policy1000EPfSC_iS9_ffNS7_10__identityEEEvT0_T1_T2_T3_T4_T6_E12temp_storage+28];
	add.f32 	%f317, %f315, %f316;
	ld.shared.f32 	%f318, [_ZZN3cub18CUB_300001_SM_10006detail6reduce28DeviceReduceSingleTileKernelINS2_10policy_hubIfyN4cuda3std3__44plusIfEEE10Policy1000EPfSC_iS9_ffNS7_10__identityEEEvT0_T1_T2_T3_T4_T6_E12temp_storage+32];
	add.f32 	%f319, %f317, %f318;
	ld.shared.f32 	%f320, [_ZZN3cub18CUB_300001_SM_10006detail6reduce28DeviceReduceSingleTileKernelINS2_10policy_hubIfyN4cuda3std3__44plusIfEEE10Policy1000EPfSC_iS9_ffNS7_10__identityEEEvT0_T1_T2_T3_T4_T6_E12temp_storage+36];
	add.f32 	%f418, %f319, %f320;
	bra.uni 	$L__BB21_72;
$L__BB21_38:
	setp.gt.s32 	%p3, %r67, 4095;
	@%p3 bra 	$L__BB21_56;
	mov.u32 	%r34, %tid.x;
	setp.ge.s32 	%p20, %r34, %r67;
	mov.f32 	%f410, 0f00000000;
	mov.u32 	%r397, %r34;
	@%p20 bra 	$L__BB21_41;
	mul.wide.u32 	%rd66, %r34, 4;
	add.s64 	%rd65, %rd16, %rd66;
	// begin inline asm
	ld.global.nc.u32 %r144, [%rd65];
	// end inline asm
	mov.b32 	%f410, %r144;
	add.s32 	%r397, %r34, 256;
$L__BB21_41:
	setp.ge.s32 	%p21, %r397, %r67;
	@%p21 bra 	$L__BB21_47;
	not.b32 	%r145, %r397;
	add.s32 	%r37, %r67, %r145;
	and.b32  	%r146, %r37, 768;
	setp.eq.s32 	%p22, %r146, 768;
	@%p22 bra 	$L__BB21_45;
	mul.wide.u32 	%rd67, %r397, 4;
	add.s64 	%rd123, %rd16, %rd67;
	shr.u32 	%r147, %r37, 8;
	add.s32 	%r148, %r147, 1;
	and.b32  	%r149, %r148, 3;
	neg.s32 	%r395, %r149;
$L__BB21_44:
	.pragma "nounroll";
	// begin inline asm
	ld.global.nc.u32 %r150, [%rd123];
	// end inline asm
	mov.b32 	%f157, %r150;
	add.f32 	%f410, %f410, %f157;
	add.s32 	%r397, %r397, 256;
	add.s64 	%rd123, %rd123, 1024;
	add.s32 	%r395, %r395, 1;
	setp.ne.s32 	%p23, %r395, 0;
	@%p23 bra 	$L__BB21_44;
$L__BB21_45:
	setp.lt.u32 	%p24, %r37, 768;
	@%p24 bra 	$L__BB21_47;
$L__BB21_46:
	mul.wide.s32 	%rd73, %r397, 4;
	add.s64 	%rd69, %rd16, %rd73;
	// begin inline asm
	ld.global.nc.u32 %r151, [%rd69];
	// end inline asm
	mov.b32 	%f158, %r151;
	add.f32 	%f159, %f410, %f158;
	add.s64 	%rd70, %rd69, 1024;
	// begin inline asm
	ld.global.nc.u32 %r152, [%rd70];
	// end inline asm
	mov.b32 	%f160, %r152;
	add.f32 	%f161, %f159, %f160;
	add.s64 	%rd71, %rd69, 2048;
	// begin inline asm
	ld.global.nc.u32 %r153, [%rd71];
	// end inline asm
	mov.b32 	%f162, %r153;
	add.f32 	%f163, %f161, %f162;
	add.s64 	%rd72, %rd69, 3072;
	// begin inline asm
	ld.global.nc.u32 %r154, [%rd72];
	// end inline asm
	mov.b32 	%f164, %r154;
	add.f32 	%f410, %f163, %f164;
	add.s32 	%r397, %r397, 1024;
	setp.lt.s32 	%p25, %r397, %r67;
	@%p25 bra 	$L__BB21_46;
$L__BB21_47:
	setp.lt.s32 	%p26, %r67, 256;
	@%p26 bra 	$L__BB21_52;
	// begin inline asm
	mov.u32 %r193, %laneid;
	// end inline asm
	mov.b32 	%r195, %f410;
	mov.b32 	%r196, 1;
	mov.b32 	%r217, 31;
	mov.b32 	%r218, -1;
	// begin inline asm
	shfl.sync.down.b32 %r194, %r195, %r196, %r217, %r218;
	// end inline asm
	setp.gt.s32 	%p42, %r193, 30;
	mov.b32 	%f199, %r194;
	add.f32 	%f200, %f410, %f199;
	selp.f32 	%f201, %f410, %f200, %p42;
	mov.b32 	%r200, %f201;
	mov.b32 	%r201, 2;
	// begin inline asm
	shfl.sync.down.b32 %r199, %r200, %r201, %r217, %r218;
	// end inline asm
	setp.gt.s32 	%p43, %r193, 29;
	mov.b32 	%f202, %r199;
	add.f32 	%f203, %f201, %f202;
	selp.f32 	%f204, %f201, %f203, %p43;
	mov.b32 	%r205, %f204;
	mov.b32 	%r206, 4;
	// begin inline asm
	shfl.sync.down.b32 %r204, %r205, %r206, %r217, %r218;
	// end inline asm
	setp.gt.s32 	%p44, %r193, 27;
	mov.b32 	%f205, %r204;
	add.f32 	%f206, %f204, %f205;
	selp.f32 	%f207, %f204, %f206, %p44;
	mov.b32 	%r210, %f207;
	mov.b32 	%r211, 8;
	// begin inline asm
	shfl.sync.down.b32 %r209, %r210, %r211, %r217, %r218;
	// end inline asm
	setp.gt.s32 	%p45, %r193, 23;
	mov.b32 	%f208, %r209;
	add.f32 	%f209, %f207, %f208;
	selp.f32 	%f210, %f207, %f209, %p45;
	mov.b32 	%r215, %f210;
	mov.b32 	%r216, 16;
	// begin inline asm
	shfl.sync.down.b32 %r214, %r215, %r216, %r217, %r218;
	// end inline asm
	setp.gt.s32 	%p46, %r193, 15;
	mov.b32 	%f211, %r214;
	add.f32 	%f38, %f210, %f211;
	selp.f32 	%f418, %f210, %f38, %p46;
	setp.ne.s32 	%p47, %r193, 0;
	@%p47 bra 	$L__BB21_50;
	shr.u32 	%r219, %r34, 3;
	and.b32  	%r220, %r219, 124;
	mov.u32 	%r221, _ZZN3cub18CUB_300001_SM_10006detail6reduce28DeviceReduceSingleTileKernelINS2_10policy_hubIfyN4cuda3std3__44plusIfEEE10Policy1000EPfSC_iS9_ffNS7_10__identityEEEvT0_T1_T2_T3_T4_T6_E12temp_storage;
	add.s32 	%r222, %r221, %r220;
	st.shared.f32 	[%r222+8], %f38;
$L__BB21_50:
	bar.sync 	0;
	setp.ne.s32 	%p48, %r34, 0;
	@%p48 bra 	$L__BB21_72;
	ld.shared.f32 	%f212, [_ZZN3cub18CUB_300001_SM_10006detail6reduce28DeviceReduceSingleTileKernelINS2_10policy_hubIfyN4cuda3std3__44plusIfEEE10Policy1000EPfSC_iS9_ffNS7_10__identityEEEvT0_T1_T2_T3_T4_T6_E12temp_storage+12];
	add.f32 	%f213, %f418, %f212;
	ld.shared.f32 	%f214, [_ZZN3cub18CUB_300001_SM_10006detail6reduce28DeviceReduceSingleTileKernelINS2_10policy_hubIfyN4cuda3std3__44plusIfEEE10Policy1000EPfSC_iS9_ffNS7_10__identityEEEvT0_T1_T2_T3_T4_T6_E12temp_storage+16];
	add.f32 	%f215, %f213, %f214;
	ld.shared.f32 	%f216, [_ZZN3cub18CUB_300001_SM_10006detail6reduce28DeviceReduceSingleTileKernelINS2_10policy_hubIfyN4cuda3std3__44plusIfEEE10Policy1000EPfSC_iS9_ffNS7_10__identityEEEvT0_T1_T2_T3_T4_T6_E12temp_storage+20];
	add.f32 	%f217, %f215, %f216;
	ld.shared.f32 	%f218, [_ZZN3cub18CUB_300001_SM_10006detail6reduce28DeviceReduceSingleTileKernelINS2_10policy_hubIfyN4cuda3std3__44plusIfEEE10Policy1000EPfSC_iS9_ffNS7_10__identityEEEvT0_T1_T2_T3_T4_T6_E12temp_storage+24];
	add.f32 	%f219, %f217, %f218;
	ld.shared.f32 	%f220, [_ZZN3cub18CUB_300001_SM_10006detail6reduce28DeviceReduceSingleTileKernelINS2_10policy_hubIfyN4cuda3std3__44plusIfEEE10Policy1000EPfSC_iS9_ffNS7_10__identityEEEvT0_T1_T2_T3_T4_T6_E12temp_storage+28];
	add.f32 	%f221, %f219, %f220;
	ld.shared.f32 	%f222, [_ZZN3cub18CUB_300001_SM_10006detail6reduce28DeviceReduceSingleTileKernelINS2_10policy_hubIfyN4cuda3std3__44plusIfEEE10Policy1000EPfSC_iS9_ffNS7_10__identityEEEvT0_T1_T2_T3_T4_T6_E12temp_storage+32];
	add.f32 	%f223, %f221, %f222;
	ld.shared.f32 	%f224, [_ZZN3cub18CUB_300001_SM_10006detail6reduce28DeviceReduceSingleTileKernelINS2_10policy_hubIfyN4cuda3std3__44plusIfEEE10Policy1000EPfSC_iS9_ffNS7_10__identityEEEvT0_T1_T2_T3_T4_T6_E12temp_storage+36];
	add.f32 	%f418, %f223, %f224;
	bra.uni 	$L__BB21_72;
$L__BB21_52:
	// begin inline asm
	mov.u32 %r155, %laneid;
	// end inline asm
	and.b32  	%r181, %r34, 992;
	add.s32 	%r182, %r181, 32;
	setp.gt.s32 	%p27, %r182, %r67;
	not.b32 	%r183, %r181;
	add.s32 	%r184, %r67, %r183;
	selp.b32 	%r179, %r184, 31, %p27;
	mov.b32 	%r157, %f410;
	mov.b32 	%r158, 1;
	mov.b32 	%r180, -1;
	// begin inline asm
	shfl.sync.down.b32 %r156, %r157, %r158, %r179, %r180;
	// end inline asm
	setp.lt.s32 	%p28, %r155, %r179;
	mov.b32 	%f165, %r156;
	add.f32 	%f166, %f410, %f165;
	selp.f32 	%f167, %f166, %f410, %p28;
	mov.b32 	%r162, %f167;
	mov.b32 	%r163, 2;
	// begin inline asm
	shfl.sync.down.b32 %r161, %r162, %r163, %r179, %r180;
	// end inline asm
	add.s32 	%r185, %r155, 2;
	setp.gt.s32 	%p29, %r185, %r179;
	mov.b32 	%f168, %r161;
	add.f32 	%f169, %f167, %f168;
	selp.f32 	%f170, %f167, %f169, %p29;
	mov.b32 	%r167, %f170;
	mov.b32 	%r168, 4;
	// begin inline asm
	shfl.sync.down.b32 %r166, %r167, %r168, %r179, %r180;
	// end inline asm
	add.s32 	%r186, %r155, 4;
	setp.gt.s32 	%p30, %r186, %r179;
	mov.b32 	%f171, %r166;
	add.f32 	%f172, %f170, %f171;
	selp.f32 	%f173, %f170, %f172, %p30;
	mov.b32 	%r172, %f173;
	mov.b32 	%r173, 8;
	// begin inline asm
	shfl.sync.down.b32 %r171, %r172, %r173, %r179, %r180;
	// end inline asm
	add.s32 	%r187, %r155, 8;
	setp.gt.s32 	%p31, %r187, %r179;
	mov.b32 	%f174, %r171;
	add.f32 	%f175, %f173, %f174;
	selp.f32 	%f176, %f173, %f175, %p31;
	mov.b32 	%r177, %f176;
	mov.b32 	%r178, 16;
	// begin inline asm
	shfl.sync.down.b32 %r176, %r177, %r178, %r179, %r180;
	// end inline asm
	add.s32 	%r188, %r155, 16;
	setp.gt.s32 	%p32, %r188, %r179;
	mov.b32 	%f177, %r176;
	add.f32 	%f178, %f176, %f177;
	selp.f32 	%f418, %f176, %f178, %p32;
	setp.ne.s32 	%p33, %r155, 0;
	@%p33 bra 	$L__BB21_54;
	shr.u32 	%r189, %r34, 3;
	and.b32  	%r190, %r189, 124;
	mov.u32 	%r191, _ZZN3cub18CUB_300001_SM_10006detail6reduce28DeviceReduceSingleTileKernelINS2_10policy_hubIfyN4cuda3std3__44plusIfEEE10Policy1000EPfSC_iS9_ffNS7_10__identityEEEvT0_T1_T2_T3_T4_T6_E12temp_storage;
	add.s32 	%r192, %r191, %r190;
	st.shared.f32 	[%r192+8], %f418;
$L__BB21_54:
	bar.sync 	0;
	setp.ne.s32 	%p34, %r34, 0;
	@%p34 bra 	$L__BB21_72;
	setp.gt.s32 	%p35, %r67, 32;
	ld.shared.f32 	%f179, [_ZZN3cub18CUB_300001_SM_10006detail6reduce28DeviceReduceSingleTileKernelINS2_10policy_hubIfyN4cuda3std3__44plusIfEEE10Policy1000EPfSC_iS9_ffNS7_10__identityEEEvT0_T1_T2_T3_T4_T6_E12temp_storage+12];
	add.f32 	%f180, %f418, %f179;
	selp.f32 	%f181, %f180, %f418, %p35;
	setp.gt.s32 	%p36, %r67, 64;
	ld.shared.f32 	%f182, [_ZZN3cub18CUB_300001_SM_10006detail6reduce28DeviceReduceSingleTileKernelINS2_10policy_hubIfyN4cuda3std3__44plusIfEEE10Policy1000EPfSC_iS9_ffNS7_10__identityEEEvT0_T1_T2_T3_T4_T6_E12temp_storage+16];
	add.f32 	%f183, %f182, %f181;
	selp.f32 	%f184, %f183, %f181, %p36;
	setp.gt.s32 	%p37, %r67, 96;
	ld.shared.f32 	%f185, [_ZZN3cub18CUB_300001_SM_10006detail6reduce28DeviceReduceSingleTileKernelINS2_10policy_hubIfyN4cuda3std3__44plusIfEEE10Policy1000EPfSC_iS9_ffNS7_10__identityEEEvT0_T1_T2_T3_T4_T6_E12temp_storage+20];
	add.f32 	%f186, %f185, %f184;
	selp.f32 	%f187, %f186, %f184, %p37;
	setp.gt.s32 	%p38, %r67, 128;
	ld.shared.f32 	%f188, [_ZZN3cub18CUB_300001_SM_10006detail6reduce28DeviceReduceSingleTileKernelINS2_10policy_hubIfyN4cuda3std3__44plusIfEEE10Policy1000EPfSC_iS9_ffNS7_10__identityEEEvT0_T1_T2_T3_T4_T6_E12temp_storage+24];
	add.f32 	%f189, %f188, %f187;
	selp.f32 	%f190, %f189, %f187, %p38;
	setp.gt.s32 	%p39, %r67, 160;
	ld.shared.f32 	%f191, [_ZZN3cub18CUB_300001_SM_10006detail6reduce28DeviceReduceSingleTileKernelINS2_10policy_hubIfyN4cuda3std3__44plusIfEEE10Policy1000EPfSC_iS9_ffNS7_10__identityEEEvT0_T1_T2_T3_T4_T6_E12temp_storage+28];
	add.f32 	%f192, %f191, %f190;
	selp.f32 	%f193, %f192, %f190, %p39;
	setp.gt.s32 	%p40, %r67, 192;
	ld.shared.f32 	%f194, [_ZZN3cub18CUB_300001_SM_10006detail6reduce28DeviceReduceSingleTileKernelINS2_10policy_hubIfyN4cuda3std3__44plusIfEEE10Policy1000EPfSC_iS9_ffNS7_10__identityEEEvT0_T1_T2_T3_T4_T6_E12temp_storage+32];
	add.f32 	%f195, %f194, %f193;
	selp.f32 	%f196, %f195, %f193, %p40;
	setp.gt.s32 	%p41, %r67, 224;
	ld.shared.f32 	%f197, [_ZZN3cub18CUB_300001_SM_10006detail6reduce28DeviceReduceSingleTileKernelINS2_10policy_hubIfyN4cuda3std3__44plusIfEEE10Policy1000EPfSC_iS9_ffNS7_10__identityEEEvT0_T1_T2_T3_T4_T6_E12temp_storage+36];
	add.f32 	%f198, %f197, %f196;
	selp.f32 	%f418, %f198, %f196, %p41;
	bra.uni 	$L__BB21_72;
$L__BB21_56:
	mov.u32 	%r46, %tid.x;
	mul.wide.u32 	%rd35, %r46, 4;
	add.s64 	%rd19, %rd16, %rd35;
	// begin inline asm
	ld.global.nc.u32 %r68, [%rd19];
	// end inline asm
	mov.b32 	%f59, %r68;
	add.s64 	%rd20, %rd19, 1024;
	// begin inline asm
	ld.global.nc.u32 %r69, [%rd20];
	// end inline asm
	mov.b32 	%f60, %r69;
	add.s64 	%rd21, %rd19, 2048;
	// begin inline asm
	ld.global.nc.u32 %r70, [%rd21];
	// end inline asm
	mov.b32 	%f61, %r70;
	add.s64 	%rd22, %rd19, 3072;
	// begin inline asm
	ld.global.nc.u32 %r71, [%rd22];
	// end inline asm
	mov.b32 	%f62, %r71;
	add.s64 	%rd23, %rd19, 4096;
	// begin inline asm
	ld.global.nc.u32 %r72, [%rd23];
	// end inline asm
	mov.b32 	%f63, %r72;
	add.s64 	%rd24, %rd19, 5120;
	// begin inline asm
	ld.global.nc.u32 %r73, [%rd24];
	// end inline asm
	mov.b32 	%f64, %r73;
	add.s64 	%rd25, %rd19, 6144;
	// begin inline asm
	ld.global.nc.u32 %r74, [%rd25];
	// end inline asm
	mov.b32 	%f65, %r74;
	add.s64 	%rd26, %rd19, 7168;
	// begin inline asm
	ld.global.nc.u32 %r75, [%rd26];
	// end inline asm
	mov.b32 	%f66, %r75;
	add.s64 	%rd27, %rd19, 8192;
	// begin inline asm
	ld.global.nc.u32 %r76, [%rd27];
	// end inline asm
	mov.b32 	%f67, %r76;
	add.s64 	%rd28, %rd19, 9216;
	// begin inline asm
	ld.global.nc.u32 %r77, [%rd28];
	// end inline asm
	mov.b32 	%f68, %r77;
	add.s64 	%rd29, %rd19, 10240;
	// begin inline asm
	ld.global.nc.u32 %r78, [%rd29];
	// end inline asm
	mov.b32 	%f69, %r78;
	add.s64 	%rd30, %rd19, 11264;
	// begin inline asm
	ld.global.nc.u32 %r79, [%rd30];
	// end inline asm
	mov.b32 	%f70, %r79;
	add.s64 	%rd31, %rd19, 12288;
	// begin inline asm
	ld.global.nc.u32 %r80, [%rd31];
	// end inline asm
	mov.b32 	%f71, %r80;
	add.s64 	%rd32, %rd19, 13312;
	// begin inline asm
	ld.global.nc.u32 %r81, [%rd32];
	// end inline asm
	mov.b32 	%f72, %r81;
	add.s64 	%rd33, %rd19, 14336;
	// begin inline asm
	ld.global.nc.u32 %r82, [%rd33];
	// end inline asm
	mov.b32 	%f73, %r82;
	add.s64 	%rd34, %rd19, 15360;
	// begin inline asm
	ld.global.nc.u32 %r83, [%rd34];
	// end inline asm
	mov.b32 	%f74, %r83;
	add.f32 	%f75, %f59, %f60;
	add.f32 	%f76, %f61, %f62;
	add.f32 	%f77, %f63, %f64;
	add.f32 	%f78, %f65, %f66;
	add.f32 	%f79, %f67, %f68;
	add.f32 	%f80, %f69, %f70;
	add.f32 	%f81, %f71, %f72;
	add.f32 	%f82, %f73, %f74;
	add.f32 	%f83, %f75, %f76;
	add.f32 	%f84, %f77, %f78;
	add.f32 	%f85, %f79, %f80;
	add.f32 	%f86, %f81, %f82;
	add.f32 	%f87, %f83, %f84;
	add.f32 	%f88, %f85, %f86;
	add.f32 	%f417, %f87, %f88;
	setp.lt.u32 	%p4, %r67, 8192;
	mov.b32 	%r400, 4096;
	@%p4 bra 	$L__BB21_60;
	add.s32 	%r47, %r67, -4096;
	mov.b32 	%r400, 4096;
$L__BB21_58:
	mul.wide.s32 	%rd52, %r400, 4;
	add.s64 	%rd36, %rd19, %rd52;
	// begin inline asm
	ld.global.nc.u32 %r86, [%rd36];
	// end inline asm
	mov.b32 	%f89, %r86;
	add.s64 	%rd37, %rd36, 1024;
	// begin inline asm
	ld.global.nc.u32 %r87, [%rd37];
	// end inline asm
	mov.b32 	%f90, %r87;
	add.s64 	%rd38, %rd36, 2048;
	// begin inline asm
	ld.global.nc.u32 %r88, [%rd38];
	// end inline asm
	mov.b32 	%f91, %r88;
	add.s64 	%rd39, %rd36, 3072;
	// begin inline asm
	ld.global.nc.u32 %r89, [%rd39];
	// end inline asm
	mov.b32 	%f92, %r89;
	add.s64 	%rd40, %rd36, 4096;
	// begin inline asm
	ld.global.nc.u32 %r90, [%rd40];
	// end inline asm
	mov.b32 	%f93, %r90;
	add.s64 	%rd41, %rd36, 5120;
	// begin inline asm
	ld.global.nc.u32 %r91, [%rd41];
	// end inline asm
	mov.b32 	%f94, %r91;
	add.s64 	%rd42, %rd36, 6144;
	// begin inline asm
	ld.global.nc.u32 %r92, [%rd42];
	// end inline asm
	mov.b32 	%f95, %r92;
	add.s64 	%rd43, %rd36, 7168;
	// begin inline asm
	ld.global.nc.u32 %r93, [%rd43];
	// end inline asm
	mov.b32 	%f96, %r93;
	add.s64 	%rd44, %rd36, 8192;
	// begin inline asm
	ld.global.nc.u32 %r94, [%rd44];
	// end inline asm
	mov.b32 	%f97, %r94;
	add.s64 	%rd45, %rd36, 9216;
	// begin inline asm
	ld.global.nc.u32 %r95, [%rd45];
	// end inline asm
	mov.b32 	%f98, %r95;
	add.s64 	%rd46, %rd36, 10240;
	// begin inline asm
	ld.global.nc.u32 %r96, [%rd46];
	// end inline asm
	mov.b32 	%f99, %r96;
	add.s64 	%rd47, %rd36, 11264;
	// begin inline asm
	ld.global.nc.u32 %r97, [%rd47];
	// end inline asm
	mov.b32 	%f100, %r97;
	add.s64 	%rd48, %rd36, 12288;
	// begin inline asm
	ld.global.nc.u32 %r98, [%rd48];
	// end inline asm
	mov.b32 	%f101, %r98;
	add.s64 	%rd49, %rd36, 13312;
	// begin inline asm
	ld.global.nc.u32 %r99, [%rd49];
	// end inline asm
	mov.b32 	%f102, %r99;
	add.s64 	%rd50, %rd36, 14336;
	// begin inline asm
	ld.global.nc.u32 %r100, [%rd50];
	// end inline asm
	mov.b32 	%f103, %r100;
	add.s64 	%rd51, %rd36, 15360;
	// begin inline asm
	ld.global.nc.u32 %r101, [%rd51];
	// end inline asm
	mov.b32 	%f104, %r101;
	add.f32 	%f105, %f417, %f89;
	add.f32 	%f106, %f90, %f91;
	add.f32 	%f107, %f92, %f93;
	add.f32 	%f108, %f94, %f95;
	add.f32 	%f109, %f96, %f97;
	add.f32 	%f110, %f98, %f99;
	add.f32 	%f111, %f100, %f101;
	add.f32 	%f112, %f102, %f103;
	add.f32 	%f113, %f105, %f106;
	add.f32 	%f114, %f107, %f108;
	add.f32 	%f115, %f109, %f110;
	add.f32 	%f116, %f111, %f112;
	add.f32 	%f117, %f113, %f114;
	add.f32 	%f118, %f115, %f116;
	add.f32 	%f119, %f117, %f118;
	add.f32 	%f417, %f119, %f104;
	sub.s32 	%r102, %r67, %r400;
	setp.lt.s32 	%p5, %r102, 4096;
	@%p5 bra 	$L__BB21_68;
	add.s32 	%r400, %r400, 4096;
	setp.le.s32 	%p6, %r400, %r47;
	@%p6 bra 	$L__BB21_58;
$L__BB21_60:
	setp.le.s32 	%p7, %r67, %r400;
	@%p7 bra 	$L__BB21_68;
	sub.s32 	%r51, %r67, %r400;
	setp.ge.s32 	%p8, %r46, %r51;
	@%p8 bra 	$L__BB21_68;
	not.b32 	%r103, %r46;
	add.s32 	%r104, %r67, %r103;
	sub.s32 	%r52, %r104, %r400;
	and.b32  	%r105, %r52, 768;
	setp.eq.s32 	%p9, %r105, 768;
	mov.u32 	%r404, %r46;
	@%p9 bra 	$L__BB21_65;
	add.s32 	%r402, %r46, %r400;
	shr.u32 	%r106, %r52, 8;
	add.s32 	%r107, %r106, 1;
	and.b32  	%r108, %r107, 3;
	neg.s32 	%r401, %r108;
	mov.u32 	%r404, %r46;
$L__BB21_64:
	.pragma "nounroll";
	mul.wide.u32 	%rd54, %r402, 4;
	add.s64 	%rd53, %rd16, %rd54;
	// begin inline asm
	ld.global.nc.u32 %r109, [%rd53];
	// end inline asm
	mov.b32 	%f121, %r109;
	add.f32 	%f417, %f417, %f121;
	add.s32 	%r404, %r404, 256;
	add.s32 	%r402, %r402, 256;
	add.s32 	%r401, %r401, 1;
	setp.ne.s32 	%p10, %r401, 0;
	@%p10 bra 	$L__BB21_64;
$L__BB21_65:
	setp.lt.u32 	%p11, %r52, 768;
	@%p11 bra 	$L__BB21_68;
	cvt.u64.u32 	%rd55, %r404;
	cvt.u64.u32 	%rd56, %r400;
	add.s64 	%rd57, %rd55, %rd56;
	shl.b64 	%rd58, %rd57, 2;
	add.s64 	%rd59, %rd58, %rd16;
	add.s64 	%rd124, %rd59, 2048;
	add.s32 	%r405, %r404, %r400;
$L__BB21_67:
	mul.wide.u32 	%rd64, %r405, 4;
	add.s64 	%rd60, %rd16, %rd64;
	// begin inline asm
	ld.global.nc.u32 %r110, [%rd60];
	// end inline asm
	mov.b32 	%f122, %r110;
	add.f32 	%f123, %f417, %f122;
	add.s64 	%rd61, %rd124, -1024;
	// begin inline asm
	ld.global.nc.u32 %r111, [%rd61];
	// end inline asm
	mov.b32 	%f124, %r111;
	add.f32 	%f125, %f123, %f124;
	// begin inline asm
	ld.global.nc.u32 %r112, [%rd124];
	// end inline asm
	mov.b32 	%f126, %r112;
	add.f32 	%f127, %f125, %f126;
	add.s64 	%rd63, %rd124, 1024;
	// begin inline asm
	ld.global.nc.u32 %r113, [%rd63];
	// end inline asm
	mov.b32 	%f128, %r113;
	add.f32 	%f417, %f127, %f128;
	add.s32 	%r404, %r404, 1024;
	add.s64 	%rd124, %rd124, 4096;
	add.s32 	%r405, %r405, 1024;
	setp.lt.s32 	%p12, %r404, %r51;
	@%p12 bra 	$L__BB21_67;
$L__BB21_68:
	// begin inline asm
	mov.u32 %r114, %laneid;
	// end inline asm
	mov.b32 	%r116, %f417;
	mov.b32 	%r117, 1;
	mov.b32 	%r138, 31;
	mov.b32 	%r139, -1;
	// begin inline asm
	shfl.sync.down.b32 %r115, %r116, %r117, %r138, %r139;
	// end inline asm
	setp.gt.s32 	%p13, %r114, 30;
	mov.b32 	%f129, %r115;
	add.f32 	%f130, %f417, %f129;
	selp.f32 	%f131, %f417, %f130, %p13;
	mov.b32 	%r121, %f131;
	mov.b32 	%r122, 2;
	// begin inline asm
	shfl.sync.down.b32 %r120, %r121, %r122, %r138, %r139;
	// end inline asm
	setp.gt.s32 	%p14, %r114, 29;
	mov.b32 	%f132, %r120;
	add.f32 	%f133, %f131, %f132;
	selp.f32 	%f134, %f131, %f133, %p14;
	mov.b32 	%r126, %f134;
	mov.b32 	%r127, 4;
	// begin inline asm
	shfl.sync.down.b32 %r125, %r126, %r127, %r138, %r139;
	// end inline asm
	setp.gt.s32 	%p15, %r114, 27;
	mov.b32 	%f135, %r125;
	add.f32 	%f136, %f134, %f135;
	selp.f32 	%f137, %f134, %f136, %p15;
	mov.b32 	%r131, %f137;
	mov.b32 	%r132, 8;
	// begin inline asm
	shfl.sync.down.b32 %r130, %r131, %r132, %r138, %r139;
	// end inline asm
	setp.gt.s32 	%p16, %r114, 23;
	mov.b32 	%f138, %r130;
	add.f32 	%f139, %f137, %f138;
	selp.f32 	%f140, %f137, %f139, %p16;
	mov.b32 	%r136, %f140;
	mov.b32 	%r137, 16;
	// begin inline asm
	shfl.sync.down.b32 %r135, %r136, %r137, %r138, %r139;
	// end inline asm
	setp.gt.s32 	%p17, %r114, 15;
	mov.b32 	%f141, %r135;
	add.f32 	%f54, %f140, %f141;
	selp.f32 	%f418, %f140, %f54, %p17;
	setp.ne.s32 	%p18, %r114, 0;
	@%p18 bra 	$L__BB21_70;
	shr.u32 	%r140, %r46, 3;
	and.b32  	%r141, %r140, 124;
	mov.u32 	%r142, _ZZN3cub18CUB_300001_SM_10006detail6reduce28DeviceReduceSingleTileKernelINS2_10policy_hubIfyN4cuda3std3__44plusIfEEE10Policy1000EPfSC_iS9_ffNS7_10__identityEEEvT0_T1_T2_T3_T4_T6_E12temp_storage;
	add.s32 	%r143, %r142, %r141;
	st.shared.f32 	[%r143+8], %f54;
$L__BB21_70:
	bar.sync 	0;
	setp.ne.s32 	%p19, %r46, 0;
	@%p19 bra 	$L__BB21_72;
	ld.shared.f32 	%f142, [_ZZN3cub18CUB_300001_SM_10006detail6reduce28DeviceReduceSingleTileKernelINS2_10policy_hubIfyN4cuda3std3__44plusIfEEE10Policy1000EPfSC_iS9_ffNS7_10__identityEEEvT0_T1_T2_T3_T4_T6_E12temp_storage+12];
	add.f32 	%f143, %f418, %f142;
	ld.shared.f32 	%f144, [_ZZN3cub18CUB_300001_SM_10006detail6reduce28DeviceReduceSingleTileKernelINS2_10policy_hubIfyN4cuda3std3__44plusIfEEE10Policy1000EPfSC_iS9_ffNS7_10__identityEEEvT0_T1_T2_T3_T4_T6_E12temp_storage+16];
	add.f32 	%f145, %f143, %f144;
	ld.shared.f32 	%f146, [_ZZN3cub18CUB_300001_SM_10006detail6reduce28DeviceReduceSingleTileKernelINS2_10policy_hubIfyN4cuda3std3__44plusIfEEE10Policy1000EPfSC_iS9_ffNS7_10__identityEEEvT0_T1_T2_T3_T4_T6_E12temp_storage+20];
	add.f32 	%f147, %f145, %f146;
	ld.shared.f32 	%f148, [_ZZN3cub18CUB_300001_SM_10006detail6reduce28DeviceReduceSingleTileKernelINS2_10policy_hubIfyN4cuda3std3__44plusIfEEE10Policy1000EPfSC_iS9_ffNS7_10__identityEEEvT0_T1_T2_T3_T4_T6_E12temp_storage+24];
	add.f32 	%f149, %f147, %f148;
	ld.shared.f32 	%f150, [_ZZN3cub18CUB_300001_SM_10006detail6reduce28DeviceReduceSingleTileKernelINS2_10policy_hubIfyN4cuda3std3__44plusIfEEE10Policy1000EPfSC_iS9_ffNS7_10__identityEEEvT0_T1_T2_T3_T4_T6_E12temp_storage+28];
	add.f32 	%f151, %f149, %f150;
	ld.shared.f32 	%f152, [_ZZN3cub18CUB_300001_SM_10006detail6reduce28DeviceReduceSingleTileKernelINS2_10policy_hubIfyN4cuda3std3__44plusIfEEE10Policy1000EPfSC_iS9_ffNS7_10__identityEEEvT0_T1_T2_T3_T4_T6_E12temp_storage+32];
	add.f32 	%f153, %f151, %f152;
	ld.shared.f32 	%f154, [_ZZN3cub18CUB_300001_SM_10006detail6reduce28DeviceReduceSingleTileKernelINS2_10policy_hubIfyN4cuda3std3__44plusIfEEE10Policy1000EPfSC_iS9_ffNS7_10__identityEEEvT0_T1_T2_T3_T4_T6_E12temp_storage+36];
	add.f32 	%f418, %f153, %f154;
$L__BB21_72:
	mov.u32 	%r379, %tid.x;
	setp.ne.s32 	%p95, %r379, 0;
	@%p95 bra 	$L__BB21_74;
	add.f32 	%f391, %f58, %f418;
	st.global.f32 	[%rd1], %f391;
$L__BB21_74:
	ret;

}
	// .globl	_ZN3cub18CUB_300001_SM_10006detail6reduce28DeviceReduceSingleTileKernelINS2_10policy_hubIfjN4cuda3__47maximumIfEEE10Policy1000EN6thrust24THRUST_300001_SM_1000_NS10device_ptrIfEEPfjS8_ffNS5_3std3__410__identityEEEvT0_T1_T2_T3_T4_T6_
.visible .entry _ZN3cub18CUB_300001_SM_10006detail6reduce28DeviceReduceSingleTileKernelINS2_10policy_hubIfjN4cuda3__47maximumIfEEE10Policy1000EN6thrust24THRUST_300001_SM_1000_NS10device_ptrIfEEPfjS8_ffNS5_3std3__410__identityEEEvT0_T1_T2_T3_T4_T6_(
	.param .align 8 .b8 _ZN3cub18CUB_300001_SM_10006detail6reduce28DeviceReduceSingleTileKernelINS2_10policy_hubIfjN4cuda3__47maximumIfEEE10Policy1000EN6thrust24THRUST_300001_SM_1000_NS10device_ptrIfEEPfjS8_ffNS5_3std3__410__identityEEEvT0_T1_T2_T3_T4_T6__param_0[8],
	.param .u64 .ptr .align 1 _ZN3cub18CUB_300001_SM_10006detail6reduce28DeviceReduceSingleTileKernelINS2_10policy_hubIfjN4cuda3__47maximumIfEEE10Policy1000EN6thrust24THRUST_300001_SM_1000_NS10device_ptrIfEEPfjS8_ffNS5_3std3__410__identityEEEvT0_T1_T2_T3_T4_T6__param_1,
	.param .u32 _ZN3cub18CUB_300001_SM_10006detail6reduce28DeviceReduceSingleTileKernelINS2_10policy_hubIfjN4cuda3__47maximumIfEEE10Policy1000EN6thrust24THRUST_300001_SM_1000_NS10device_ptrIfEEPfjS8_ffNS5_3std3__410__identityEEEvT0_T1_T2_T3_T4_T6__param_2,
	.param .align 1 .b8 _ZN3cub18CUB_300001_SM_10006detail6reduce28DeviceReduceSingleTileKernelINS2_10policy_hubIfjN4cuda3__47maximumIfEEE10Policy1000EN6thrust24THRUST_300001_SM_1000_NS10device_ptrIfEEPfjS8_ffNS5_3std3__410__identityEEEvT0_T1_T2_T3_T4_T6__param_3[1],
	.param .f32 _ZN3cub18CUB_300001_SM_10006detail6reduce28DeviceReduceSingleTileKernelINS2_10policy_hubIfjN4cuda3__47maximumIfEEE10Policy1000EN6thrust24THRUST_300001_SM_1000_NS10device_ptrIfEEPfjS8_ffNS5_3std3__410__identityEEEvT0_T1_T2_T3_T4_T6__param_4,
	.param .align 1 .b8 _ZN3cub18CUB_300001_SM_10006detail6reduce28DeviceReduceSingleTileKernelINS2_10policy_hubIfjN4cuda3__47maximumIfEEE10Policy1000EN6thrust24THRUST_300001_SM_1000_NS10device_ptrIfEEPfjS8_ffNS5_3std3__410__identityEEEvT0_T1_T2_T3_T4_T6__param_5[1]
)
.maxntid 256
.minnctapersm 1
{
	.reg .pred 	%p<185>;
	.reg .b32 	%r<211>;
	.reg .b32 	%f<341>;
	.reg .b64 	%rd<84>;
	// demoted variable
	.shared .align 4 .b8 _ZZN3cub18CUB_300001_SM_10006detail6reduce28DeviceReduceSingleTileKernelINS2_10policy_hubIfjN4cuda3__47maximumIfEEE10Policy1000EN6thrust24THRUST_300001_SM_1000_NS10device_ptrIfEEPfjS8_ffNS5_3std3__410__identityEEEvT0_T1_T2_T3_T4_T6_E12temp_storage[44];
	ld.param.u64 	%rd9, [_ZN3cub18CUB_300001_SM_10006detail6reduce28DeviceReduceSingleTileKernelINS2_10policy_hubIfjN4cuda3__47maximumIfEEE10Policy1000EN6thrust24THRUST_300001_SM_1000_NS10device_ptrIfEEPfjS8_ffNS5_3std3__410__identityEEEvT0_T1_T2_T3_T4_T6__param_0];
	ld.param.u64 	%rd10, [_ZN3cub18CUB_300001_SM_10006detail6reduce28DeviceReduceSingleTileKernelINS2_10policy_hubIfjN4cuda3__47maximumIfEEE10Policy1000EN6thrust24THRUST_300001_SM_1000_NS10device_ptrIfEEPfjS8_ffNS5_3std3__410__identityEEEvT0_T1_T2_T3_T4_T6__param_1];
	ld.param.u32 	%r51, [_ZN3cub18CUB_300001_SM_10006detail6reduce28DeviceReduceSingleTileKernelINS2_10policy_hubIfjN4cuda3__47maximumIfEEE10Policy1000EN6thrust24THRUST_300001_SM_1000_NS10device_ptrIfEEPfjS8_ffNS5_3std3__410__identityEEEvT0_T1_T2_T3_T4_T6__param_2];
	ld.param.f32 	%f42, [_ZN3cub18CUB_300001_SM_10006detail6reduce28DeviceReduceSingleTileKernelINS2_10policy_hubIfjN4cuda3__47maximumIfEEE10Policy1000EN6thrust24THRUST_300001_SM_1000_NS10device_ptrIfEEPfjS8_ffNS5_3std3__410__identityEEEvT0_T1_T2_T3_T4_T6__param_4];
	cvta.to.global.u64 	%rd1, %rd10;
	setp.ne.s32 	%p1, %r51, 0;
	@%p1 bra 	$L__BB22_3;
	mov.u32 	%r193, %tid.x;
	setp.ne.s32 	%p184, %r193, 0;
	@%p184 bra 	$L__BB22_52;
	st.global.f32 	[%rd1], %f42;
	bra.uni 	$L__BB22_52;
$L__BB22_3:
	cvta.to.global.u64 	%rd2, %rd9;
	setp.gt.u32 	%p2, %r51, 4095;
	@%p2 bra 	$L__BB22_28;
	mov.u32 	%r1, %tid.x;
	setp.ge.u32 	%p96, %r1, %r51;
	mov.f32 	%f328, 0f00000000;
	mov.u32 	%r197, %r1;
	@%p96 bra 	$L__BB22_6;
	mul.wide.u32 	%rd73, %r1, 4;
	add.s64 	%rd74, %rd2, %rd73;
	ld.global.f32 	%f328, [%rd74];
	add.s32 	%r197, %r1, 256;
$L__BB22_6:
	setp.ge.u32 	%p97, %r197, %r51;
	@%p97 bra 	$L__BB22_19;
	not.b32 	%r120, %r197;
	add.s32 	%r121, %r51, %r120;
	shr.u32 	%r122, %r121, 8;
	add.s32 	%r4, %r122, 1;
	and.b32  	%r5, %r4, 15;
	setp.lt.u32 	%p98, %r121, 3840;
	@%p98 bra 	$L__BB22_10;
	and.b32  	%r123, %r4, 33554416;
	neg.s32 	%r195, %r123;
	mul.wide.u32 	%rd75, %r197, 4;
	add.s64 	%rd76, %rd75, %rd2;
	add.s64 	%rd82, %rd76, 8192;
$L__BB22_9:
	.pragma "nounroll";
	ld.global.f32 	%f189, [%rd82+-8192];
	setp.lt.f32 	%p99, %f328, %f189;
	selp.f32 	%f190, %f189, %f328, %p99;
	ld.global.f32 	%f191, [%rd82+-7168];
	setp.lt.f32 	%p100, %f190, %f191;
	selp.f32 	%f192, %f191, %f190, %p100;
	ld.global.f32 	%f193, [%rd82+-6144];
	setp.lt.f32 	%p101, %f192, %f193;
	selp.f32 	%f194, %f193, %f192, %p101;
	ld.global.f32 	%f195, [%rd82+-5120];
	setp.lt.f32 	%p102, %f194, %f195;
	selp.f32 	%f196, %f195, %f194, %p102;
	ld.global.f32 	%f197, [%rd82+-4096];
	setp.lt.f32 	%p103, %f196, %f197;
	selp.f32 	%f198, %f197, %f196, %p103;
	ld.global.f32 	%f199, [%rd82+-3072];
	setp.lt.f32 	%p104, %f198, %f199;
	selp.f32 	%f200, %f199, %f198, %p104;
	ld.global.f32 	%f201, [%rd82+-2048];
	setp.lt.f32 	%p105, %f200, %f201;
	selp.f32 	%f202, %f201, %f200, %p105;
	ld.global.f32 	%f203, [%rd82+-1024];
	setp.lt.f32 	%p106, %f202, %f203;
	selp.f32 	%f204, %f203, %f202, %p106;
	ld.global.f32 	%f205, [%rd82];
	setp.lt.f32 	%p107, %f204, %f205;
	selp.f32 	%f206, %f205, %f204, %p107;
	ld.global.f32 	%f207, [%rd82+1024];
	setp.lt.f32 	%p108, %f206, %f207;
	selp.f32 	%f208, %f207, %f206, %p108;
	ld.global.f32 	%f209, [%rd82+2048];
	setp.lt.f32 	%p109, %f208, %f209;
	selp.f32 	%f210, %f209, %f208, %p109;
	ld.global.f32 	%f211, [%rd82+3072];
	setp.lt.f32 	%p110, %f210, %f211;
	selp.f32 	%f212, %f211, %f210, %p110;
	ld.global.f32 	%f213, [%rd82+4096];
	setp.lt.f32 	%p111, %f212, %f213;
	selp.f32 	%f214, %f213, %f212, %p111;
	ld.global.f32 	%f215, [%rd82+5120];
	setp.lt.f32 	%p112, %f214, %f215;
	selp.f32 	%f216, %f215, %f214, %p112;
	ld.global.f32 	%f217, [%rd82+6144];
	setp.lt.f32 	%p113, %f216, %f217;
	selp.f32 	%f218, %f217, %f216, %p113;
	ld.global.f32 	%f219, [%rd82+7168];
	setp.lt.f32 	%p114, %f218, %f219;
	selp.f32 	%f328, %f219, %f218, %p114;
	add.s32 	%r197, %r197, 4096;
	add.s32 	%r195, %r195, 16;
	add.s64 	%rd82, %rd82, 16384;
	setp.ne.s32 	%p115, %r195, 0;
	@%p115 bra 	$L__BB22_9;
$L__BB22_10:
	setp.eq.s32 	%p116, %r5, 0;
	@%p116 bra 	$L__BB22_19;
	and.b32  	%r12, %r4, 7;
	setp.lt.u32 	%p117, %r5, 8;
	@%p117 bra 	$L__BB22_13;
	mul.wide.u32 	%rd77, %r197, 4;
	add.s64 	%rd78, %rd2, %rd77;
	ld.global.f32 	%f221, [%rd78];
	setp.lt.f32 	%p118, %f328, %f221;
	selp.f32 	%f222, %f221, %f328, %p118;
	ld.global.f32 	%f223, [%rd78+1024];
	setp.lt.f32 	%p119, %f222, %f223;
	selp.f32 	%f224, %f223, %f222, %p119;
	ld.global.f32 	%f225, [%rd78+2048];
	setp.lt.f32 	%p120, %f224, %f225;
	selp.f32 	%f226, %f225, %f224, %p120;
	ld.global.f32 	%f227, [%rd78+3072];
	setp.lt.f32 	%p121, %f226, %f227;
	selp.f32 	%f228, %f227, %f226, %p121;
	ld.global.f32 	%f229, [%rd78+4096];
	setp.lt.f32 	%p122, %f228, %f229;
	selp.f32 	%f230, %f229, %f228, %p122;
	ld.global.f32 	%f231, [%rd78+5120];
	setp.lt.f32 	%p123, %f230, %f231;
	selp.f32 	%f232, %f231, %f230, %p123;
	ld.global.f32 	%f233, [%rd78+6144];
	setp.lt.f32 	%p124, %f232, %f233;
	selp.f32 	%f234, %f233, %f232, %p124;
	ld.global.f32 	%f235, [%rd78+7168];
	setp.lt.f32 	%p125, %f234, %f235;
	selp.f32 	%f328, %f235, %f234, %p125;
	add.s32 	%r197, %r197, 2048;
$L__BB22_13:
	setp.eq.s32 	%p126, %r12, 0;
	@%p126 bra 	$L__BB22_19;
	and.b32  	%r15, %r4, 3;
	setp.lt.u32 	%p127, %r12, 4;
	@%p127 bra 	$L__BB22_16;
	mul.wide.u32 	%rd79, %r197, 4;
	add.s64 	%rd80, %rd2, %rd79;
	ld.global.f32 	%f237, [%rd80];
	setp.lt.f32 	%p128, %f328, %f237;
	selp.f32 	%f238, %f237, %f328, %p128;
	ld.global.f32 	%f239, [%rd80+1024];
	setp.lt.f32 	%p129, %f238, %f239;
	selp.f32 	%f240, %f239, %f238, %p129;
	ld.global.f32 	%f241, [%rd80+2048];
	setp.lt.f32 	%p130, %f240, %f241;
	selp.f32 	%f242, %f241, %f240, %p130;
	ld.global.f32 	%f243, [%rd80+3072];
	setp.lt.f32 	%p131, %f242, %f243;
	selp.f32 	%f328, %f243, %f242, %p131;
	add.s32 	%r197, %r197, 1024;
$L__BB22_16:
	setp.eq.s32 	%p132, %r15, 0;
	@%p132 bra 	$L__BB22_19;
	mul.wide.u32 	%rd81, %r197, 4;
	add.s64 	%rd83, %rd2, %rd81;
	neg.s32 	%r200, %r15;
$L__BB22_18:
	.pragma "nounroll";
	ld.global.f32 	%f244, [%rd83];
	setp.lt.f32 	%p133, %f328, %f244;
	selp.f32 	%f328, %f244, %f328, %p133;
	add.s64 	%rd83, %rd83, 1024;
	add.s32 	%r200, %r200, 1;
	setp.ne.s32 	%p134, %r200, 0;
	@%p134 bra 	$L__BB22_18;
$L__BB22_19:
	setp.lt.u32 	%p135, %r51, 256;
	@%p135 bra 	$L__BB22_24;
	// begin inline asm
	mov.u32 %r162, %laneid;
	// end inline asm
	mov.b32 	%r164, %f328;
	mov.b32 	%r165, 1;
	mov.b32 	%r186, 31;
	mov.b32 	%r187, -1;
	// begin inline asm
	shfl.sync.down.b32 %r163, %r164, %r165, %r186, %r187;
	// end inline asm
	mov.b32 	%f292, %r163;
	setp.gt.s32 	%p163, %r162, 30;
	setp.lt.f32 	%p164, %f328, %f292;
	selp.f32 	%f293, %f292, %f328, %p164;
	selp.f32 	%f294, %f328, %f293, %p163;
	mov.b32 	%r169, %f294;
	mov.b32 	%r170, 2;
	// begin inline asm
	shfl.sync.down.b32 %r168, %r169, %r170, %r186, %r187;
	// end inline asm
	mov.b32 	%f295, %r168;
	setp.gt.s32 	%p165, %r162, 29;
	setp.lt.f32 	%p166, %f294, %f295;
	selp.f32 	%f296, %f295, %f294, %p166;
	selp.f32 	%f297, %f294, %f296, %p165;
	mov.b32 	%r174, %f297;
	mov.b32 	%r175, 4;
	// begin inline asm
	shfl.sync.down.b32 %r173, %r174, %r175, %r186, %r187;
	// end inline asm
	mov.b32 	%f298, %r173;
	setp.gt.s32 	%p167, %r162, 27;
	setp.lt.f32 	%p168, %f297, %f298;
	selp.f32 	%f299, %f298, %f297, %p168;
	selp.f32 	%f300, %f297, %f299, %p167;
	mov.b32 	%r179, %f300;
	mov.b32 	%r180, 8;
	// begin inline asm
	shfl.sync.down.b32 %r178, %r179, %r180, %r186, %r187;
	// end inline asm
	mov.b32 	%f301, %r178;
	setp.gt.s32 	%p169, %r162, 23;
	setp.lt.f32 	%p170, %f300, %f301;
	selp.f32 	%f302, %f301, %f300, %p170;
	selp.f32 	%f303, %f300, %f302, %p169;
	mov.b32 	%r184, %f303;
	mov.b32 	%r185, 16;
	// begin inline asm
	shfl.sync.down.b32 %r183, %r184, %r185, %r186, %r187;
	// end inline asm
	mov.b32 	%f304, %r183;
	setp.gt.s32 	%p171, %r162, 15;
	setp.lt.f32 	%p172, %f303, %f304;
	selp.f32 	%f16, %f304, %f303, %p172;
	selp.f32 	%f340, %f303, %f16, %p171;
	setp.ne.s32 	%p173, %r162, 0;
	@%p173 bra 	$L__BB22_22;
	shr.u32 	%r188, %r1, 3;
	and.b32  	%r189, %r188, 124;
	mov.u32 	%r190, _ZZN3cub18CUB_300001_SM_10006detail6reduce28DeviceReduceSingleTileKernelINS2_10policy_hubIfjN4cuda3__47maximumIfEEE10Policy1000EN6thrust24THRUST_300001_SM_1000_NS10device_ptrIfEEPfjS8_ffNS5_3std3__410__identityEEEvT0_T1_T2_T3_T4_T6_E12temp_storage;
	add.s32 	%r191, %r190, %r189;
	st.shared.f32 	[%r191+8], %f16;
$L__BB22_22:
	bar.sync 	0;
	setp.ne.s32 	%p174, %r1, 0;
	@%p174 bra 	$L__BB22_50;
	ld.shared.f32 	%f305, [_ZZN3cub18CUB_300001_SM_10006detail6reduce28DeviceReduceSingleTileKernelINS2_10policy_hubIfjN4cuda3__47maximumIfEEE10Policy1000EN6thrust24THRUST_300001_SM_1000_NS10device_ptrIfEEPfjS8_ffNS5_3std3__410__identityEEEvT0_T1_T2_T3_T4_T6_E12temp_storage+12];
	setp.lt.f32 	%p175, %f340, %f305;
	selp.f32 	%f306, %f305, %f340, %p175;
	ld.shared.f32 	%f307, [_ZZN3cub18CUB_300001_SM_10006detail6reduce28DeviceReduceSingleTileKernelINS2_10policy_hubIfjN4cuda3__47maximumIfEEE10Policy1000EN6thrust24THRUST_300001_SM_1000_NS10device_ptrIfEEPfjS8_ffNS5_3std3__410__identityEEEvT0_T1_T2_T3_T4_T6_E12temp_storage+16];
	setp.lt.f32 	%p176, %f306, %f307;
	selp.f32 	%f308, %f307, %f306, %p176;
	ld.shared.f32 	%f309, [_ZZN3cub18CUB_300001_SM_10006detail6reduce28DeviceReduceSingleTileKernelINS2_10policy_hubIfjN4cuda3__47maximumIfEEE10Policy1000EN6thrust24THRUST_300001_SM_1000_NS10device_ptrIfEEPfjS8_ffNS5_3std3__410__identityEEEvT0_T1_T2_T3_T4_T6_E12temp_storage+20];
	setp.lt.f32 	%p177, %f308, %f309;
	selp.f32 	%f310, %f309, %f308, %p177;
	ld.shared.f32 	%f311, [_ZZN3cub18CUB_300001_SM_10006detail6reduce28DeviceReduceSingleTileKernelINS2_10policy_hubIfjN4cuda3__47maximumIfEEE10Policy1000EN6thrust24THRUST_300001_SM_1000_NS10device_ptrIfEEPfjS8_ffNS5_3std3__410__identityEEEvT0_T1_T2_T3_T4_T6_E12temp_storage+24];
	setp.lt.f32 	%p178, %f310, %f311;
	selp.f32 	%f312, %f311, %f310, %p178;
	ld.shared.f32 	%f313, [_ZZN3cub18CUB_300001_SM_10006detail6reduce28DeviceReduceSingleTileKernelINS2_10policy_hubIfjN4cuda3__47maximumIfEEE10Policy1000EN6thrust24THRUST_300001_SM_1000_NS10device_ptrIfEEPfjS8_ffNS5_3std3__410__identityEEEvT0_T1_T2_T3_T4_T6_E12temp_storage+28];
	setp.lt.f32 	%p179, %f312, %f313;
	selp.f32 	%f314, %f313, %f312, %p179;
	ld.shared.f32 	%f315, [_ZZN3cub18CUB_300001_SM_10006detail6reduce28DeviceReduceSingleTileKernelINS2_10policy_hubIfjN4cuda3__47maximumIfEEE10Policy1000EN6thrust24THRUST_300001_SM_1000_NS10device_ptrIfEEPfjS8_ffNS5_3std3__410__identityEEEvT0_T1_T2_T3_T4_T6_E12temp_storage+32];
	setp.lt.f32 	%p180, %f314, %f315;
	selp.f32 	%f316, %f315, %f314, %p180;
	ld.shared.f32 	%f317, [_ZZN3cub18CUB_300001_SM_10006detail6reduce28DeviceReduceSingleTileKernelINS2_10policy_hubIfjN4cuda3__47maximumIfEEE10Policy1000EN6thrust24THRUST_300001_SM_1000_NS10device_ptrIfEEPfjS8_ffNS5_3std3__410__identityEEEvT0_T1_T2_T3_T4_T6_E12temp_storage+36];
	setp.lt.f32 	%p181, %f316, %f317;
	selp.f32 	%f340, %f317, %f316, %p181;
	bra.uni 	$L__BB22_50;
$L__BB22_24:
	// begin inline asm
	mov.u32 %r124, %laneid;
	// end inline asm
	and.b32  	%r150, %r1, 992;
	add.s32 	%r151, %r150, 32;
	setp.gt.u32 	%p136, %r151, %r51;
	not.b32 	%r152, %r150;
	add.s32 	%r153, %r51, %r152;
	selp.b32 	%r148, %r153, 31, %p136;
	mov.b32 	%r126, %f328;
	mov.b32 	%r127, 1;
	mov.b32 	%r149, -1;
	// begin inline asm
	shfl.sync.down.b32 %r125, %r126, %r127, %r148, %r149;
	// end inline asm
	mov.b32 	%f245, %r125;
	setp.lt.s32 	%p137, %r124, %r148;
	setp.lt.f32 	%p138, %f328, %f245;
	selp.f32 	%f246, %f245, %f328, %p138;
	selp.f32 	%f247, %f246, %f328, %p137;
	mov.b32 	%r131, %f247;
	mov.b32 	%r132, 2;
	// begin inline asm
	shfl.sync.down.b32 %r130, %r131, %r132, %r148, %r149;
	// end inline asm
	mov.b32 	%f248, %r130;
	add.s32 	%r154, %r124, 2;
	setp.gt.s32 	%p139, %r154, %r148;
	setp.lt.f32 	%p140, %f247, %f248;
	selp.f32 	%f249, %f248, %f247, %p140;
	selp.f32 	%f250, %f247, %f249, %p139;
	mov.b32 	%r136, %f250;
	mov.b32 	%r137, 4;
	// begin inline asm
	shfl.sync.down.b32 %r135, %r136, %r137, %r148, %r149;
	// end inline asm
	mov.b32 	%f251, %r135;
	add.s32 	%r155, %r124, 4;
	setp.gt.s32 	%p141, %r155, %r148;
	setp.lt.f32 	%p142, %f250, %f251;
	selp.f32 	%f252, %f251, %f250, %p142;
	selp.f32 	%f253, %f250, %f252, %p141;
	mov.b32 	%r141, %f253;
	mov.b32 	%r142, 8;
	// begin inline asm
	shfl.sync.down.b32 %r140, %r141, %r142, %r148, %r149;
	// end inline asm
	mov.b32 	%f254, %r140;
	add.s32 	%r156, %r124, 8;
	setp.gt.s32 	%p143, %r156, %r148;
	setp.lt.f32 	%p144, %f253, %f254;
	selp.f32 	%f255, %f254, %f253, %p144;
	selp.f32 	%f256, %f253, %f255, %p143;
	mov.b32 	%r146, %f256;
	mov.b32 	%r147, 16;
	// begin inline asm
	shfl.sync.down.b32 %r145, %r146, %r147, %r148, %r149;
	// end inline asm
	mov.b32 	%f257, %r145;
	add.s32 	%r157, %r124, 16;
	setp.gt.s32 	%p145, %r157, %r148;
	setp.lt.f32 	%p146, %f256, %f257;
	selp.f32 	%f258, %f257, %f256, %p146;
	selp.f32 	%f340, %f256, %f258, %p145;
	setp.ne.s32 	%p147, %r124, 0;
	@%p147 bra 	$L__BB22_26;
	shr.u32 	%r158, %r1, 3;
	and.b32  	%r159, %r158, 124;
	mov.u32 	%r160, _ZZN3cub18CUB_300001_SM_10006detail6reduce28DeviceReduceSingleTileKernelINS2_10policy_hubIfjN4cuda3__47maximumIfEEE10Policy1000EN6thrust24THRUST_300001_SM_1000_NS10device_ptrIfEEPfjS8_ffNS5_3std3__410__identityEEEvT0_T1_T2_T3_T4_T6_E12temp_storage;
	add.s32 	%r161, %r160, %r159;
	st.shared.f32 	[%r161+8], %f340;
$L__BB22_26:
	bar.sync 	0;
	setp.ne.s32 	%p148, %r1, 0;
	@%p148 bra 	$L__BB22_50;
	setp.gt.u32 	%p149, %r51, 32;
	ld.shared.f32 	%f259, [_ZZN3cub18CUB_300001_SM_10006detail6reduce28DeviceReduceSingleTileKernelINS2_10policy_hubIfjN4cuda3__47maximumIfEEE10Policy1000EN6thrust24THRUST_300001_SM_1000_NS10device_ptrIfEEPfjS8_ffNS5_3std3__410__identityEEEvT0_T1_T2_T3_T4_T6_E12temp_storage+12];
	setp.lt.f32 	%p150, %f340, %f259;
	selp.f32 	%f261, %f259, %f340, %p150;
	selp.f32 	%f262, %f261, %f340, %p149;
	setp.gt.u32 	%p151, %r51, 64;
	ld.shared.f32 	%f264, [_ZZN3cub18CUB_300001_SM_10006detail6reduce28DeviceReduceSingleTileKernelINS2_10policy_hubIfjN4cuda3__47maximumIfEEE10Policy1000EN6thrust24THRUST_300001_SM_1000_NS10device_ptrIfEEPfjS8_ffNS5_3std3__410__identityEEEvT0_T1_T2_T3_T4_T6_E12temp_storage+16];
	setp.lt.f32 	%p152, %f262, %f264;
	selp.f32 	%f266, %f264, %f262, %p152;
	selp.f32 	%f267, %f266, %f262, %p151;
	setp.gt.u32 	%p153, %r51, 96;
	ld.shared.f32 	%f269, [_ZZN3cub18CUB_300001_SM_10006detail6reduce28DeviceReduceSingleTileKernelINS2_10policy_hubIfjN4cuda3__47maximumIfEEE10Policy1000EN6thrust24THRUST_300001_SM_1000_NS10device_ptrIfEEPfjS8_ffNS5_3std3__410__identityEEEvT0_T1_T2_T3_T4_T6_E12temp_storage+20];
	setp.lt.f32 	%p154, %f267, %f269;
	selp.f32 	%f271, %f269, %f267, %p154;
	selp.f32 	%f272, %f271, %f267, %p153;
	setp.gt.u32 	%p155, %r51, 128;
	ld.shared.f32 	%f274, [_ZZN3cub18CUB_300001_SM_10006detail6reduce28DeviceReduceSingleTileKernelINS2_10policy_hubIfjN4cuda3__47maximumIfEEE10Policy1000EN6thrust24THRUST_300001_SM_1000_NS10device_ptrIfEEPfjS8_ffNS5_3std3__410__identityEEEvT0_T1_T2_T3_T4_T6_E12temp_storage+24];
	setp.lt.f32 	%p156, %f272, %f274;
	selp.f32 	%f276, %f274, %f272, %p156;
	selp.f32 	%f277, %f276, %f272, %p155;
	setp.gt.u32 	%p157, %r51, 160;
	ld.shared.f32 	%f279, [_ZZN3cub18CUB_300001_SM_10006detail6reduce28DeviceReduceSingleTileKernelINS2_10policy_hubIfjN4cuda3__47maximumIfEEE10Policy1000EN6thrust24THRUST_300001_SM_1000_NS10device_ptrIfEEPfjS8_ffNS5_3std3__410__identityEEEvT0_T1_T2_T3_T4_T6_E12temp_storage+28];
	setp.lt.f32 	%p158, %f277, %f279;
	selp.f32 	%f281, %f279, %f277, %p158;
	selp.f32 	%f282, %f281, %f277, %p157;
	setp.gt.u32 	%p159, %r51, 192;
	ld.shared.f32 	%f284, [_ZZN3cub18CUB_300001_SM_10006detail6reduce28DeviceReduceSingleTileKernelINS2_10policy_hubIfjN4cuda3__47maximumIfEEE10Policy1000EN6thrust24THRUST_300001_SM_1000_NS10device_ptrIfEEPfjS8_ffNS5_3std3__410__identityEEEvT0_T1_T2_T3_T4_T6_E12temp_storage+32];
	setp.lt.f32 	%p160, %f282, %f284;
	selp.f32 	%f286, %f284, %f282, %p160;
	selp.f32 	%f287, %f286, %f282, %p159;
	setp.gt.u32 	%p161, %r51, 224;
	ld.shared.f32 	%f289, [_ZZN3cub18CUB_300001_SM_10006detail6reduce28DeviceReduceSingleTileKernelINS2_10policy_hubIfjN4cuda3__47maximumIfEEE10Policy1000EN6thrust24THRUST_300001_SM_1000_NS10device_ptrIfEEPfjS8_ffNS5_3std3__410__identityEEEvT0_T1_T2_T3_T4_T6_E12temp_storage+36];
	setp.lt.f32 	%p162, %f287, %f289;
	selp.f32 	%f291, %f289, %f287, %p162;
	selp.f32 	%f340, %f291, %f287, %p161;
	bra.uni 	$L__BB22_50;
$L__BB22_28:
	mov.u32 	%r21, %tid.x;
	mul.wide.u32 	%rd11, %r21, 4;
	add.s64 	%rd12, %rd2, %rd11;
	ld.global.f32 	%f43, [%rd12];
	ld.global.f32 	%f44, [%rd12+1024];
	ld.global.f32 	%f45, [%rd12+2048];
	ld.global.f32 	%f46, [%rd12+3072];
	ld.global.f32 	%f47, [%rd12+4096];
	ld.global.f32 	%f48, [%rd12+5120];
	ld.global.f32 	%f49, [%rd12+6144];
	ld.global.f32 	%f50, [%rd12+7168];
	ld.global.f32 	%f51, [%rd12+8192];
	ld.global.f32 	%f52, [%rd12+9216];
	ld.global.f32 	%f53, [%rd12+10240];
	ld.global.f32 	%f54, [%rd12+11264];
	ld.global.f32 	%f55, [%rd12+12288];
	ld.global.f32 	%f56, [%rd12+13312];
	ld.global.f32 	%f57, [%rd12+14336];
	ld.global.f32 	%f58, [%rd12+15360];
	setp.lt.f32 	%p3, %f43, %f44;
	selp.f32 	%f59, %f44, %f43, %p3;
	setp.lt.f32 	%p4, %f45, %f46;
	selp.f32 	%f60, %f46, %f45, %p4;
	setp.lt.f32 	%p5, %f47, %f48;
	selp.f32 	%f61, %f48, %f47, %p5;
	setp.lt.f32 	%p6, %f49, %f50;
	selp.f32 	%f62, %f50, %f49, %p6;
	setp.lt.f32 	%p7, %f51, %f52;
	selp.f32 	%f63, %f52, %f51, %p7;
	setp.lt.f32 	%p8, %f53, %f54;
	selp.f32 	%f64, %f54, %f53, %p8;
	setp.lt.f32 	%p9, %f55, %f56;
	selp.f32 	%f65, %f56, %f55, %p9;
	setp.lt.f32 	%p10, %f57, %f58;
	selp.f32 	%f66, %f58, %f57, %p10;
	setp.lt.f32 	%p11, %f59, %f60;
	selp.f32 	%f67, %f60, %f59, %p11;
	setp.lt.f32 	%p12, %f61, %f62;
	selp.f32 	%f68, %f62, %f61, %p12;
	setp.lt.f32 	%p13, %f63, %f64;
	selp.f32 	%f69, %f64, %f63, %p13;
	setp.lt.f32 	%p14, %f65, %f66;
	selp.f32 	%f70, %f66, %f65, %p14;
	setp.lt.f32 	%p15, %f67, %f68;
	selp.f32 	%f71, %f68, %f67, %p15;
	setp.lt.f32 	%p16, %f69, %f70;
	selp.f32 	%f72, %f70, %f69, %p16;
	setp.lt.f32 	%p17, %f71, %f72;
	selp.f32 	%f339, %f72, %f71, %p17;
	add.s32 	%r22, %r51, -4096;
	setp.lt.u32 	%p18, %r22, 4096;
	mov.b32 	%r202, 4096;
	@%p18 bra 	$L__BB22_32;
	mov.b32 	%r202, 4096;
$L__BB22_30:
	add.s32 	%r54, %r21, %r202;
	mul.wide.u32 	%rd13, %r54, 4;
	add.s64 	%rd14, %rd2, %rd13;
	ld.global.f32 	%f73, [%rd14];
	ld.global.f32 	%f74, [%rd14+1024];
	ld.global.f32 	%f75, [%rd14+2048];
	ld.global.f32 	%f76, [%rd14+3072];
	ld.global.f32 	%f77, [%rd14+4096];
	ld.global.f32 	%f78, [%rd14+5120];
	ld.global.f32 	%f79, [%rd14+6144];
	ld.global.f32 	%f80, [%rd14+7168];
	ld.global.f32 	%f81, [%rd14+8192];
	ld.global.f32 	%f82, [%rd14+9216];
	ld.global.f32 	%f83, [%rd14+10240];
	ld.global.f32 	%f84, [%rd14+11264];
	ld.global.f32 	%f85, [%rd14+12288];
	ld.global.f32 	%f86, [%rd14+13312];
	ld.global.f32 	%f87, [%rd14+14336];
	ld.global.f32 	%f88, [%rd14+15360];
	setp.lt.f32 	%p19, %f339, %f73;
	selp.f32 	%f89, %f73, %f339, %p19;
	setp.lt.f32 	%p20, %f74, %f75;
	selp.f32 	%f90, %f75, %f74, %p20;
	setp.lt.f32 	%p21, %f76, %f77;
	selp.f32 	%f91, %f77, %f76, %p21;
	setp.lt.f32 	%p22, %f78, %f79;
	selp.f32 	%f92, %f79, %f78, %p22;
	setp.lt.f32 	%p23, %f80, %f81;
	selp.f32 	%f93, %f81, %f80, %p23;
	setp.lt.f32 	%p24, %f82, %f83;
	selp.f32 	%f94, %f83, %f82, %p24;
	setp.lt.f32 	%p25, %f84, %f85;
	selp.f32 	%f95, %f85, %f84, %p25;
	setp.lt.f32 	%p26, %f86, %f87;
	selp.f32 	%f96, %f87, %f86, %p26;
	setp.lt.f32 	%p27, %f89, %f90;
	selp.f32 	%f97, %f90, %f89, %p27;
	setp.lt.f32 	%p28, %f91, %f92;
	selp.f32 	%f98, %f92, %f91, %p28;
	setp.lt.f32 	%p29, %f93, %f94;
	selp.f32 	%f99, %f94, %f93, %p29;
	setp.lt.f32 	%p30, %f95, %f96;
	selp.f32 	%f100, %f96, %f95, %p30;
	setp.lt.f32 	%p31, %f97, %f98;
	selp.f32 	%f101, %f98, %f97, %p31;
	setp.lt.f32 	%p32, %f99, %f100;
	selp.f32 	%f102, %f100, %f99, %p32;
	setp.lt.f32 	%p33, %f101, %f102;
	selp.f32 	%f103, %f102, %f101, %p33;
	setp.lt.f32 	%p34, %f103, %f88;
	selp.f32 	%f339, %f88, %f103, %p34;
	sub.s32 	%r55, %r51, %r202;
	setp.lt.u32 	%p35, %r55, 4096;
	@%p35 bra 	$L__BB22_46;
	add.s32 	%r202, %r202, 4096;
	setp.le.u32 	%p36, %r202, %r22;
	@%p36 bra 	$L__BB22_30;
$L__BB22_32:
	setp.le.u32 	%p37, %r51, %r202;
	sub.s32 	%r56, %r51, %r202;
	setp.ge.s32 	%p38, %r21, %r56;
	or.pred  	%p39, %p37, %p38;
	@%p39 bra 	$L__BB22_46;
	not.b32 	%r58, %r21;
	add.s32 	%r59, %r51, %r58;
	sub.s32 	%r60, %r59, %r202;
	shr.u32 	%r61, %r60, 8;
	add.s32 	%r26, %r61, 1;
	and.b32  	%r27, %r26, 15;
	setp.lt.u32 	%p40, %r60, 3840;
	mov.u32 	%r207, %r21;
	@%p40 bra 	$L__BB22_37;
	or.b32  	%r205, %r21, 2048;
	add.s32 	%r204, %r21, %r202;
	and.b32  	%r62, %r26, 33554416;
	neg.s32 	%r203, %r62;
$L__BB22_35:
	.pragma "nounroll";
	mul.wide.u32 	%rd15, %r204, 4;
	add.s64 	%rd16, %rd2, %rd15;
	ld.global.f32 	%f105, [%rd16];
	setp.lt.f32 	%p41, %f339, %f105;
	selp.f32 	%f106, %f105, %f339, %p41;
	add.s32 	%r63, %r204, 256;
	mul.wide.u32 	%rd17, %r63, 4;
	add.s64 	%rd18, %rd2, %rd17;
	ld.global.f32 	%f107, [%rd18];
	setp.lt.f32 	%p42, %f106, %f107;
	selp.f32 	%f108, %f107, %f106, %p42;
	add.s32 	%r64, %r204, 512;
	mul.wide.u32 	%rd19, %r64, 4;
	add.s64 	%rd20, %rd2, %rd19;
	ld.global.f32 	%f109, [%rd20];
	setp.lt.f32 	%p43, %f108, %f109;
	selp.f32 	%f110, %f109, %f108, %p43;
	add.s32 	%r65, %r204, 768;
	mul.wide.u32 	%rd21, %r65, 4;
	add.s64 	%rd22, %rd2, %rd21;
	ld.global.f32 	%f111, [%rd22];
	setp.lt.f32 	%p44, %f110, %f111;
	selp.f32 	%f112, %f111, %f110, %p44;
	add.s32 	%r66, %r204, 1024;
	mul.wide.u32 	%rd23, %r66, 4;
	add.s64 	%rd24, %rd2, %rd23;
	ld.global.f32 	%f113, [%rd24];
	setp.lt.f32 	%p45, %f112, %f113;
	selp.f32 	%f114, %f113, %f112, %p45;
	add.s32 	%r67, %r204, 1280;
	mul.wide.u32 	%rd25, %r67, 4;
	add.s64 	%rd26, %rd2, %rd25;
	ld.global.f32 	%f115, [%rd26];
	setp.lt.f32 	%p46, %f114, %f115;
	selp.f32 	%f116, %f115, %f114, %p46;
	add.s32 	%r68, %r204, 1536;
	mul.wide.u32 	%rd27, %r68, 4;
	add.s64 	%rd28, %rd2, %rd27;
	ld.global.f32 	%f117, [%rd28];
	setp.lt.f32 	%p47, %f116, %f117;
	selp.f32 	%f118, %f117, %f116, %p47;
	add.s32 	%r69, %r204, 1792;
	mul.wide.u32 	%rd29, %r69, 4;
	add.s64 	%rd30, %rd2, %rd29;
	ld.global.f32 	%f119, [%rd30];
	setp.lt.f32 	%p48, %f118, %f119;
	selp.f32 	%f120, %f119, %f118, %p48;
	add.s32 	%r70, %r204, 2048;
	mul.wide.u32 	%rd31, %r70, 4;
	add.s64 	%rd32, %rd2, %rd31;
	ld.global.f32 	%f121, [%rd32];
	setp.lt.f32 	%p49, %f120, %f121;
	selp.f32 	%f122, %f121, %f120, %p49;
	add.s32 	%r71, %r204, 2304;
	mul.wide.u32 	%rd33, %r71, 4;
	add.s64 	%rd34, %rd2, %rd33;
	ld.global.f32 	%f123, [%rd34];
	setp.lt.f32 	%p50, %f122, %f123;
	selp.f32 	%f124, %f123, %f122, %p50;
	add.s32 	%r72, %r204, 2560;
	mul.wide.u32 	%rd35, %r72, 4;
	add.s64 	%rd36, %rd2, %rd35;
	ld.global.f32 	%f125, [%rd36];
	setp.lt.f32 	%p51, %f124, %f125;
	selp.f32 	%f126, %f125, %f124, %p51;
	add.s32 	%r73, %r204, 2816;
	mul.wide.u32 	%rd37, %r73, 4;
	add.s64 	%rd38, %rd2, %rd37;
	ld.global.f32 	%f127, [%rd38];
	setp.lt.f32 	%p52, %f126, %f127;
	selp.f32 	%f128, %f127, %f126, %p52;
	add.s32 	%r74, %r204, 3072;
	mul.wide.u32 	%rd39, %r74, 4;
	add.s64 	%rd40, %rd2, %rd39;
	ld.global.f32 	%f129, [%rd40];
	setp.lt.f32 	%p53, %f128, %f129;
	selp.f32 	%f130, %f129, %f128, %p53;
	add.s32 	%r75, %r204, 3328;
	mul.wide.u32 	%rd41, %r75, 4;
	add.s64 	%rd42, %rd2, %rd41;
	ld.global.f32 	%f131, [%rd42];
	setp.lt.f32 	%p54, %f130, %f131;
	selp.f32 	%f132, %f131, %f130, %p54;
	add.s32 	%r76, %r204, 3584;
	mul.wide.u32 	%rd43, %r76, 4;
	add.s64 	%rd44, %rd2, %rd43;
	ld.global.f32 	%f133, [%rd44];
	setp.lt.f32 	%p55, %f132, %f133;
	selp.f32 	%f134, %f133, %f132, %p55;
	add.s32 	%r77, %r204, 3840;
	mul.wide.u32 	%rd45, %r77, 4;
	add.s64 	%rd46, %rd2, %rd45;
	ld.global.f32 	%f135, [%rd46];
	setp.lt.f32 	%p56, %f134, %f135;
	selp.f32 	%f339, %f135, %f134, %p56;
	add.s32 	%r205, %r205, 4096;
	add.s32 	%r204, %r204, 4096;
	add.s32 	%r203, %r203, 16;
	setp.ne.s32 	%p57, %r203, 0;
	@%p57 bra 	$L__BB22_35;
	add.s32 	%r207, %r205, -2048;
$L__BB22_37:
	setp.eq.s32 	%p58, %r27, 0;
	@%p58 bra 	$L__BB22_46;
	and.b32  	%r39, %r26, 7;
	setp.lt.u32 	%p59, %r27, 8;
	@%p59 bra 	$L__BB22_40;
	add.s32 	%r78, %r207, %r202;
	mul.wide.u32 	%rd47, %r78, 4;
	add.s64 	%rd48, %rd2, %rd47;
	ld.global.f32 	%f137, [%rd48];
	setp.lt.f32 	%p60, %f339, %f137;
	selp.f32 	%f138, %f137, %f339, %p60;
	add.s32 	%r79, %r78, 256;
	mul.wide.u32 	%rd49, %r79, 4;
	add.s64 	%rd50, %rd2, %rd49;
	ld.global.f32 	%f139, [%rd50];
	setp.lt.f32 	%p61, %f138, %f139;
	selp.f32 	%f140, %f139, %f138, %p61;
	add.s32 	%r80, %r78, 512;
	mul.wide.u32 	%rd51, %r80, 4;
	add.s64 	%rd52, %rd2, %rd51;
	ld.global.f32 	%f141, [%rd52];
	setp.lt.f32 	%p62, %f140, %f141;
	selp.f32 	%f142, %f141, %f140, %p62;
	add.s32 	%r81, %r78, 768;
	mul.wide.u32 	%rd53, %r81, 4;
	add.s64 	%rd54, %rd2, %rd53;
	ld.global.f32 	%f143, [%rd54];
	setp.lt.f32 	%p63, %f142, %f143;
	selp.f32 	%f144, %f143, %f142, %p63;
	add.s32 	%r82, %r78, 1024;
	mul.wide.u32 	%rd55, %r82, 4;
	add.s64 	%rd56, %rd2, %rd55;
	ld.global.f32 	%f145, [%rd56];
	setp.lt.f32 	%p64, %f144, %f145;
	selp.f32 	%f146, %f145, %f144, %p64;
	add.s32 	%r83, %r78, 1280;
	mul.wide.u32 	%rd57, %r83, 4;
	add.s64 	%rd58, %rd2, %rd57;
	ld.global.f32 	%f147, [%rd58];
	setp.lt.f32 	%p65, %f146, %f147;
	selp.f32 	%f148, %f147, %f146, %p65;
	add.s32 	%r84, %r78, 1536;
	mul.wide.u32 	%rd59, %r84, 4;
	add.s64 	%rd60, %rd2, %rd59;
	ld.global.f32 	%f149, [%rd60];
	setp.lt.f32 	%p66, %f148, %f149;
	selp.f32 	%f150, %f149, %f148, %p66;
	add.s32 	%r85, %r78, 1792;
	mul.wide.u32 	%rd61, %r85, 4;
	add.s64 	%rd62, %rd2, %rd61;
	ld.global.f32 	%f151, [%rd62];
	setp.lt.f32 	%p67, %f150, %f151;
	selp.f32 	%f339, %f151, %f150, %p67;
	add.s32 	%r207, %r207, 2048;
$L__BB22_40:
	setp.eq.s32 	%p68, %r39, 0;
	@%p68 bra 	$L__BB22_46;
	and.b32  	%r42, %r26, 3;
	setp.lt.u32 	%p69, %r39, 4;
	@%p69 bra 	$L__BB22_43;
	add.s32 	%r86, %r207, %r202;
	mul.wide.u32 	%rd63, %r86, 4;
	add.s64 	%rd64, %rd2, %rd63;
	ld.global.f32 	%f153, [%rd64];
	setp.lt.f32 	%p70, %f339, %f153;
	selp.f32 	%f154, %f153, %f339, %p70;
	add.s32 	%r87, %r86, 256;
	mul.wide.u32 	%rd65, %r87, 4;
	add.s64 	%rd66, %rd2, %rd65;
	ld.global.f32 	%f155, [%rd66];
	setp.lt.f32 	%p71, %f154, %f155;
	selp.f32 	%f156, %f155, %f154, %p71;
	add.s32 	%r88, %r86, 512;
	mul.wide.u32 	%rd67, %r88, 4;
	add.s64 	%rd68, %rd2, %rd67;
	ld.global.f32 	%f157, [%rd68];
	setp.lt.f32 	%p72, %f156, %f157;
	selp.f32 	%f158, %f157, %f156, %p72;
	add.s32 	%r89, %r86, 768;
	mul.wide.u32 	%rd69, %r89, 4;
	add.s64 	%rd70, %rd2, %rd69;
	ld.global.f32 	%f159, [%rd70];
	setp.lt.f32 	%p73, %f158, %f159;
	selp.f32 	%f339, %f159, %f158, %p73;
	add.s32 	%r207, %r207, 1024;
$L__BB22_43:
	setp.eq.s32 	%p74, %r42, 0;
	@%p74 bra 	$L__BB22_46;
	add.s32 	%r210, %r207, %r202;
	neg.s32 	%r209, %r42;
$L__BB22_45:
	.pragma "nounroll";
	mul.wide.u32 	%rd71, %r210, 4;
	add.s64 	%rd72, %rd2, %rd71;
	ld.global.f32 	%f160, [%rd72];
	setp.lt.f32 	%p75, %f339, %f160;
	selp.f32 	%f339, %f160, %f339, %p75;
	add.s32 	%r210, %r210, 256;
	add.s32 	%r209, %r209, 1;
	setp.ne.s32 	%p76, %r209, 0;
	@%p76 bra 	$L__BB22_45;
$L__BB22_46:
	// begin inline asm
	mov.u32 %r90, %laneid;
	// end inline asm
	mov.b32 	%r92, %f339;
	mov.b32 	%r93, 1;
	mov.b32 	%r114, 31;
	mov.b32 	%r115, -1;
	// begin inline asm
	shfl.sync.down.b32 %r91, %r92, %r93, %r114, %r115;
	// end inline asm
	mov.b32 	%f161, %r91;
	setp.gt.s32 	%p77, %r90, 30;
	setp.lt.f32 	%p78, %f339, %f161;
	selp.f32 	%f162, %f161, %f339, %p78;
	selp.f32 	%f163, %f339, %f162, %p77;
	mov.b32 	%r97, %f163;
	mov.b32 	%r98, 2;
	// begin inline asm
	shfl.sync.down.b32 %r96, %r97, %r98, %r114, %r115;
	// end inline asm
	mov.b32 	%f164, %r96;
	setp.gt.s32 	%p79, %r90, 29;
	setp.lt.f32 	%p80, %f163, %f164;
	selp.f32 	%f165, %f164, %f163, %p80;
	selp.f32 	%f166, %f163, %f165, %p79;
	mov.b32 	%r102, %f166;
	mov.b32 	%r103, 4;
	// begin inline asm
	shfl.sync.down.b32 %r101, %r102, %r103, %r114, %r115;
	// end inline asm
	mov.b32 	%f167, %r101;
	setp.gt.s32 	%p81, %r90, 27;
	setp.lt.f32 	%p82, %f166, %f167;
	selp.f32 	%f168, %f167, %f166, %p82;
	selp.f32 	%f169, %f166, %f168, %p81;
	mov.b32 	%r107, %f169;
	mov.b32 	%r108, 8;
	// begin inline asm
	shfl.sync.down.b32 %r106, %r107, %r108, %r114, %r115;
	// end inline asm
	mov.b32 	%f170, %r106;
	setp.gt.s32 	%p83, %r90, 23;
	setp.lt.f32 	%p84, %f169, %f170;
	selp.f32 	%f171, %f170, %f169, %p84;
	selp.f32 	%f172, %f169, %f171, %p83;
	mov.b32 	%r112, %f172;
	mov.b32 	%r113, 16;
	// begin inline asm
	shfl.sync.down.b32 %r111, %r112, %r113, %r114, %r115;
	// end inline asm
	mov.b32 	%f173, %r111;
	setp.gt.s32 	%p85, %r90, 15;
	setp.lt.f32 	%p86, %f172, %f173;
	selp.f32 	%f38, %f173, %f172, %p86;
	selp.f32 	%f340, %f172, %f38, %p85;
	setp.ne.s32 	%p87, %r90, 0;
	@%p87 bra 	$L__BB22_48;
	shr.u32 	%r116, %r21, 3;
	and.b32  	%r117, %r116, 124;
	mov.u32 	%r118, _ZZN3cub18CUB_300001_SM_10006detail6reduce28DeviceReduceSingleTileKernelINS2_10policy_hubIfjN4cuda3__47maximumIfEEE10Policy1000EN6thrust24THRUST_300001_SM_1000_NS10device_ptrIfEEPfjS8_ffNS5_3std3__410__identityEEEvT0_T1_T2_T3_T4_T6_E12temp_storage;
	add.s32 	%r119, %r118, %r117;
	st.shared.f32 	[%r119+8], %f38;
$L__BB22_48:
	bar.sync 	0;
	setp.ne.s32 	%p88, %r21, 0;
	@%p88 bra 	$L__BB22_50;
	ld.shared.f32 	%f174, [_ZZN3cub18CUB_300001_SM_10006detail6reduce28DeviceReduceSingleTileKernelINS2_10policy_hubIfjN4cuda3__47maximumIfEEE10Policy1000EN6thrust24THRUST_300001_SM_1000_NS10device_ptrIfEEPfjS8_ffNS5_3std3__410__identityEEEvT0_T1_T2_T3_T4_T6_E12temp_storage+12];
	setp.lt.f32 	%p89, %f340, %f174;
	selp.f32 	%f175, %f174, %f340, %p89;
	ld.shared.f32 	%f176, [_ZZN3cub18CUB_300001_SM_10006detail6reduce28DeviceReduceSingleTileKernelINS2_10policy_hubIfjN4cuda3__47maximumIfEEE10Policy1000EN6thrust24THRUST_300001_SM_1000_NS10device_ptrIfEEPfjS8_ffNS5_3std3__410__identityEEEvT0_T1_T2_T3_T4_T6_E12temp_storage+16];
	setp.lt.f32 	%p90, %f175, %f176;
	selp.f32 	%f177, %f176, %f175, %p90;
	ld.shared.f32 	%f178, [_ZZN3cub18CUB_300001_SM_10006detail6reduce28DeviceReduceSingleTileKernelINS2_10policy_hubIfjN4cuda3__47maximumIfEEE10Policy1000EN6thrust24THRUST_300001_SM_1000_NS10device_ptrIfEEPfjS8_ffNS5_3std3__410__identityEEEvT0_T1_T2_T3_T4_T6_E12temp_storage+20];
	setp.lt.f32 	%p91, %f177, %f178;
	selp.f32 	%f179, %f178, %f177, %p91;
	ld.shared.f32 	%f180, [_ZZN3cub18CUB_300001_SM_10006detail6reduce28DeviceReduceSingleTileKernelINS2_10policy_hubIfjN4cuda3__47maximumIfEEE10Policy1000EN6thrust24THRUST_300001_SM_1000_NS10device_ptrIfEEPfjS8_ffNS5_3std3__410__identityEEEvT0_T1_T2_T3_T4_T6_E12temp_storage+24];
	setp.lt.f32 	%p92, %f179, %f180;
	selp.f32 	%f181, %f180, %f179, %p92;
	ld.shared.f32 	%f182, [_ZZN3cub18CUB_300001_SM_10006detail6reduce28DeviceReduceSingleTileKernelINS2_10policy_hubIfjN4cuda3__47maximumIfEEE10Policy1000EN6thrust24THRUST_300001_SM_1000_NS10device_ptrIfEEPfjS8_ffNS5_3std3__410__identityEEEvT0_T1_T2_T3_T4_T6_E12temp_storage+28];
	setp.lt.f32 	%p93, %f181, %f182;
	selp.f32 	%f183, %f182, %f181, %p93;
	ld.shared.f32 	%f184, [_ZZN3cub18CUB_300001_SM_10006detail6reduce28DeviceReduceSingleTileKernelINS2_10policy_hubIfjN4cuda3__47maximumIfEEE10Policy1000EN6thrust24THRUST_300001_SM_1000_NS10device_ptrIfEEPfjS8_ffNS5_3std3__410__identityEEEvT0_T1_T2_T3_T4_T6_E12temp_storage+32];
	setp.lt.f32 	%p94, %f183, %f184;
	selp.f32 	%f185, %f184, %f183, %p94;
	ld.shared.f32 	%f186, [_ZZN3cub18CUB_300001_SM_10006detail6reduce28DeviceReduceSingleTileKernelINS2_10policy_hubIfjN4cuda3__47maximumIfEEE10Policy1000EN6thrust24THRUST_300001_SM_1000_NS10device_ptrIfEEPfjS8_ffNS5_3std3__410__identityEEEvT0_T1_T2_T3_T4_T6_E12temp_storage+36];
	setp.lt.f32 	%p95, %f185, %f186;
	selp.f32 	%f340, %f186, %f185, %p95;
$L__BB22_50:
	mov.u32 	%r192, %tid.x;
	setp.ne.s32 	%p182, %r192, 0;
	@%p182 bra 	$L__BB22_52;
	setp.lt.f32 	%p183, %f42, %f340;
	selp.f32 	%f318, %f340, %f42, %p183;
	st.global.f32 	[%rd1], %f318;
$L__BB22_52:
	ret;

}
	// .globl	_ZN3cub18CUB_300001_SM_10006detail6reduce18DeviceReduceKernelINS2_10policy_hubIfjN4cuda3__47maximumIfEEE10Policy1000EN6thrust24THRUST_300001_SM_1000_NS10device_ptrIfEEjS8_fNS5_3std3__410__identityEEEvT0_PT3_T1_NS0_13GridEvenShareISL_EET2_T4_
.visible .entry _ZN3cub18CUB_300001_SM_10006detail6reduce18DeviceReduceKernelINS2_10policy_hubIfjN4cuda3__47maximumIfEEE10Policy1000EN6thrust24THRUST_300001_SM_1000_NS10device_ptrIfEEjS8_fNS5_3std3__410__identityEEEvT0_PT3_T1_NS0_13GridEvenShareISL_EET2_T4_(
	.param .align 8 .b8 _ZN3cub18CUB_300001_SM_10006detail6reduce18DeviceReduceKernelINS2_10policy_hubIfjN4cuda3__47maximumIfEEE10Policy1000EN6thrust24THRUST_300001_SM_1000_NS10device_ptrIfEEjS8_fNS5_3std3__410__identityEEEvT0_PT3_T1_NS0_13GridEvenShareISL_EET2_T4__param_0[8],
	.param .u64 .ptr .align 1 _ZN3cub18CUB_300001_SM_10006detail6reduce18DeviceReduceKernelINS2_10policy_hubIfjN4cuda3__47maximumIfEEE10Policy1000EN6thrust24THRUST_300001_SM_1000_NS10device_ptrIfEEjS8_fNS5_3std3__410__identityEEEvT0_PT3_T1_NS0_13GridEvenShareISL_EET2_T4__param_1,
	.param .u32 _ZN3cub18CUB_300001_SM_10006detail6reduce18DeviceReduceKernelINS2_10policy_hubIfjN4cuda3__47maximumIfEEE10Policy1000EN6thrust24THRUST_300001_SM_1000_NS10device_ptrIfEEjS8_fNS5_3std3__410__identityEEEvT0_PT3_T1_NS0_13GridEvenShareISL_EET2_T4__param_2,
	.param .align 4 .b8 _ZN3cub18CUB_300001_SM_10006detail6reduce18DeviceReduceKernelINS2_10policy_hubIfjN4cuda3__47maximumIfEEE10Policy1000EN6thrust24THRUST_300001_SM_1000_NS10device_ptrIfEEjS8_fNS5_3std3__410__identityEEEvT0_PT3_T1_NS0_13GridEvenShareISL_EET2_T4__param_3[40],
	.param .align 1 .b8 _ZN3cub18CUB_300001_SM_10006detail6reduce18DeviceReduceKernelINS2_10policy_hubIfjN4cuda3__47maximumIfEEE10Policy1000EN6thrust24THRUST_300001_SM_1000_NS10device_ptrIfEEjS8_fNS5_3std3__410__identityEEEvT0_PT3_T1_NS0_13GridEvenShareISL_EET2_T4__param_4[1],
	.param .align 1 .b8 _ZN3cub18CUB_300001_SM_10006detail6reduce18DeviceReduceKernelINS2_10policy_hubIfjN4cuda3__47maximumIfEEE10Policy1000EN6thrust24THRUST_300001_SM_1000_NS10device_ptrIfEEjS8_fNS5_3std3__410__identityEEEvT0_PT3_T1_NS0_13GridEvenShareISL_EET2_T4__param_5[1]
)
.maxntid 256
{
	.reg .pred 	%p<182>;
	.reg .b16 	%rs<4>;
	.reg .b32 	%r<279>;
	.reg .b32 	%f<337>;
	.reg .b64 	%rd<130>;
	// demoted variable
	.shared .align 4 .b8 _ZZN3cub18CUB_300001_SM_10006detail6reduce18DeviceReduceKernelINS2_10policy_hubIfjN4cuda3__47maximumIfEEE10Policy1000EN6thrust24THRUST_300001_SM_1000_NS10device_ptrIfEEjS8_fNS5_3std3__410__identityEEEvT0_PT3_T1_NS0_13GridEvenShareISL_EET2_T4_E12temp_storage[44];
	ld.param.u32 	%r1, [_ZN3cub18CUB_300001_SM_10006detail6reduce18DeviceReduceKernelINS2_10policy_hubIfjN4cuda3__47maximumIfEEE10Policy1000EN6thrust24THRUST_300001_SM_1000_NS10device_ptrIfEEjS8_fNS5_3std3__410__identityEEEvT0_PT3_T1_NS0_13GridEvenShareISL_EET2_T4__param_3+20];
	ld.param.u32 	%r2, [_ZN3cub18CUB_300001_SM_10006detail6reduce18DeviceReduceKernelINS2_10policy_hubIfjN4cuda3__47maximumIfEEE10Policy1000EN6thrust24THRUST_300001_SM_1000_NS10device_ptrIfEEjS8_fNS5_3std3__410__identityEEEvT0_PT3_T1_NS0_13GridEvenShareISL_EET2_T4__param_3+24];
	ld.param.u64 	%rd3, [_ZN3cub18CUB_300001_SM_10006detail6reduce18DeviceReduceKernelINS2_10policy_hubIfjN4cuda3__47maximumIfEEE10Policy1000EN6thrust24THRUST_300001_SM_1000_NS10device_ptrIfEEjS8_fNS5_3std3__410__identityEEEvT0_PT3_T1_NS0_13GridEvenShareISL_EET2_T4__param_0];
	cvta.to.global.u64 	%rd1, %rd3;
	mov.u32 	%r3, %ctaid.x;
	shl.b32 	%r4, %r2, 12;
	shl.b32 	%r270, %r3, 12;
	sub.s32 	%r6, %r1, %r270;
	setp.gt.u32 	%p1, %r6, 4095;
	@%p1 bra 	$L__BB23_26;
	mov.u32 	%r7, %tid.x;
	setp.ge.u32 	%p95, %r7, %r6;
	mov.f32 	%f325, 0f00000000;
	mov.u32 	%r261, %r7;
	@%p95 bra 	$L__BB23_3;
	add.s32 	%r155, %r270, %r7;
	mul.wide.u32 	%rd66, %r155, 4;
	add.s64 	%rd67, %rd1, %rd66;
	ld.global.f32 	%f325, [%rd67];
	add.s32 	%r261, %r7, 256;
$L__BB23_3:
	setp.ge.u32 	%p96, %r261, %r6;
	@%p96 bra 	$L__BB23_17;
	not.b32 	%r156, %r261;
	add.s32 	%r157, %r1, %r156;
	sub.s32 	%r158, %r157, %r270;
	shr.u32 	%r159, %r158, 8;
	add.s32 	%r10, %r159, 1;
	and.b32  	%r11, %r10, 15;
	setp.lt.u32 	%p97, %r158, 3840;
	@%p97 bra 	$L__BB23_8;
	or.b32  	%r260, %r261, 2048;
	add.s32 	%r259, %r261, %r270;
	and.b32  	%r160, %r10, 33554416;
	neg.s32 	%r258, %r160;
$L__BB23_6:
	.pragma "nounroll";
	mul.wide.u32 	%rd68, %r259, 4;
	add.s64 	%rd69, %rd1, %rd68;
	ld.global.f32 	%f187, [%rd69];
	setp.lt.f32 	%p98, %f325, %f187;
	selp.f32 	%f188, %f187, %f325, %p98;
	add.s32 	%r161, %r259, 256;
	mul.wide.u32 	%rd70, %r161, 4;
	add.s64 	%rd71, %rd1, %rd70;
	ld.global.f32 	%f189, [%rd71];
	setp.lt.f32 	%p99, %f188, %f189;
	selp.f32 	%f190, %f189, %f188, %p99;
	add.s32 	%r162, %r259, 512;
	mul.wide.u32 	%rd72, %r162, 4;
	add.s64 	%rd73, %rd1, %rd72;
	ld.global.f32 	%f191, [%rd73];
	setp.lt.f32 	%p100, %f190, %f191;
	selp.f32 	%f192, %f191, %f190, %p100;
	add.s32 	%r163, %r259, 768;
	mul.wide.u32 	%rd74, %r163, 4;
	add.s64 	%rd75, %rd1, %rd74;
	ld.global.f32 	%f193, [%rd75];
	setp.lt.f32 	%p101, %f192, %f193;
	selp.f32 	%f194, %f193, %f192, %p101;
	add.s32 	%r164, %r259, 1024;
	mul.wide.u32 	%rd76, %r164, 4;
	add.s64 	%rd77, %rd1, %rd76;
	ld.global.f32 	%f195, [%rd77];
	setp.lt.f32 	%p102, %f194, %f195;
	selp.f32 	%f196, %f195, %f194, %p102;
	add.s32 	%r165, %r259, 1280;
	mul.wide.u32 	%rd78, %r165, 4;
	add.s64 	%rd79, %rd1, %rd78;
	ld.global.f32 	%f197, [%rd79];
	setp.lt.f32 	%p103, %f196, %f197;
	selp.f32 	%f198, %f197, %f196, %p103;
	add.s32 	%r166, %r259, 1536;
	mul.wide.u32 	%rd80, %r166, 4;
	add.s64 	%rd81, %rd1, %rd80;
	ld.global.f32 	%f199, [%rd81];
	setp.lt.f32 	%p104, %f198, %f199;
	selp.f32 	%f200, %f199, %f198, %p104;
	add.s32 	%r167, %r259, 1792;
	mul.wide.u32 	%rd82, %r167, 4;
	add.s64 	%rd83, %rd1, %rd82;
	ld.global.f32 	%f201, [%rd83];
	setp.lt.f32 	%p105, %f200, %f201;
	selp.f32 	%f202, %f201, %f200, %p105;
	add.s32 	%r168, %r259, 2048;
	mul.wide.u32 	%rd84, %r168, 4;
	add.s64 	%rd85, %rd1, %rd84;
	ld.global.f32 	%f203, [%rd85];
	setp.lt.f32 	%p106, %f202, %f203;
	selp.f32 	%f204, %f203, %f202, %p106;
	add.s32 	%r169, %r259, 2304;
	mul.wide.u32 	%rd86, %r169, 4;
	add.s64 	%rd87, %rd1, %rd86;
	ld.global.f32 	%f205, [%rd87];
	setp.lt.f32 	%p107, %f204, %f205;
	selp.f32 	%f206, %f205, %f204, %p107;
	add.s32 	%r170, %r259, 2560;
	mul.wide.u32 	%rd88, %r170, 4;
	add.s64 	%rd89, %rd1, %rd88;
	ld.global.f32 	%f207, [%rd89];
	setp.lt.f32 	%p108, %f206, %f207;
	selp.f32 	%f208, %f207, %f206, %p108;
	add.s32 	%r171, %r259, 2816;
	mul.wide.u32 	%rd90, %r171, 4;
	add.s64 	%rd91, %rd1, %rd90;
	ld.global.f32 	%f209, [%rd91];
	setp.lt.f32 	%p109, %f208, %f209;
	selp.f32 	%f210, %f209, %f208, %p109;
	add.s32 	%r172, %r259, 3072;
	mul.wide.u32 	%rd92, %r172, 4;
	add.s64 	%rd93, %rd1, %rd92;
	ld.global.f32 	%f211, [%rd93];
	setp.lt.f32 	%p110, %f210, %f211;
	selp.f32 	%f212, %f211, %f210, %p110;
	add.s32 	%r173, %r259, 3328;
	mul.wide.u32 	%rd94, %r173, 4;
	add.s64 	%rd95, %rd1, %rd94;
	ld.global.f32 	%f213, [%rd95];
	setp.lt.f32 	%p111, %f212, %f213;
	selp.f32 	%f214, %f213, %f212, %p111;
	add.s32 	%r174, %r259, 3584;
	mul.wide.u32 	%rd96, %r174, 4;
	add.s64 	%rd97, %rd1, %rd96;
	ld.global.f32 	%f215, [%rd97];
	setp.lt.f32 	%p112, %f214, %f215;
	selp.f32 	%f216, %f215, %f214, %p112;
	add.s32 	%r175, %r259, 3840;
	mul.wide.u32 	%rd98, %r175, 4;
	add.s64 	%rd99, %rd1, %rd98;
	ld.global.f32 	%f217, [%rd99];
	setp.lt.f32 	%p113, %f216, %f217;
	selp.f32 	%f325, %f217, %f216, %p113;
	add.s32 	%r260, %r260, 4096;
	add.s32 	%r259, %r259, 4096;
	add.s32 	%r258, %r258, 16;
	setp.ne.s32 	%p114, %r258, 0;
	@%p114 bra 	$L__BB23_6;
	add.s32 	%r261, %r260, -2048;
$L__BB23_8:
	setp.eq.s32 	%p115, %r11, 0;
	@%p115 bra 	$L__BB23_17;
	and.b32  	%r23, %r10, 7;
	setp.lt.u32 	%p116, %r11, 8;
	@%p116 bra 	$L__BB23_11;
	add.s32 	%r176, %r270, %r261;
	mul.wide.u32 	%rd100, %r176, 4;
	add.s64 	%rd101, %rd1, %rd100;
	ld.global.f32 	%f219, [%rd101];
	setp.lt.f32 	%p117, %f325, %f219;
	selp.f32 	%f220, %f219, %f325, %p117;
	add.s32 	%r177, %r176, 256;
	mul.wide.u32 	%rd102, %r177, 4;
	add.s64 	%rd103, %rd1, %rd102;
	ld.global.f32 	%f221, [%rd103];
	setp.lt.f32 	%p118, %f220, %f221;
	selp.f32 	%f222, %f221, %f220, %p118;
	add.s32 	%r178, %r176, 512;
	mul.wide.u32 	%rd104, %r178, 4;
	add.s64 	%rd105, %rd1, %rd104;
	ld.global.f32 	%f223, [%rd105];
	setp.lt.f32 	%p119, %f222, %f223;
	selp.f32 	%f224, %f223, %f222, %p119;
	add.s32 	%r179, %r176, 768;
	mul.wide.u32 	%rd106, %r179, 4;
	add.s64 	%rd107, %rd1, %rd106;
	ld.global.f32 	%f225, [%rd107];
	setp.lt.f32 	%p120, %f224, %f225;
	selp.f32 	%f226, %f225, %f224, %p120;
	add.s32 	%r180, %r176, 1024;
	mul.wide.u32 	%rd108, %r180, 4;
	add.s64 	%rd109, %rd1, %rd108;
	ld.global.f32 	%f227, [%rd109];
	setp.lt.f32 	%p121, %f226, %f227;
	selp.f32 	%f228, %f227, %f226, %p121;
	add.s32 	%r181, %r176, 1280;
	mul.wide.u32 	%rd110, %r181, 4;
	add.s64 	%rd111, %rd1, %rd110;
	ld.global.f32 	%f229, [%rd111];
	setp.lt.f32 	%p122, %f228, %f229;
	selp.f32 	%f230, %f229, %f228, %p122;
	add.s32 	%r182, %r176, 1536;
	mul.wide.u32 	%rd112, %r182, 4;
	add.s64 	%rd113, %rd1, %rd112;
	ld.global.f32 	%f231, [%rd113];
	setp.lt.f32 	%p123, %f230, %f231;
	selp.f32 	%f232, %f231, %f230, %p123;
	add.s32 	%r183, %r176, 1792;
	mul.wide.u32 	%rd114, %r183, 4;
	add.s64 	%rd115, %rd1, %rd114;
	ld.global.f32 	%f233, [%rd115];
	setp.lt.f32 	%p124, %f232, %f233;
	selp.f32 	%f325, %f233, %f232, %p124;
	add.s32 	%r261, %r261, 2048;
$L__BB23_11:
	setp.eq.s32 	%p125, %r23, 0;
	@%p125 bra 	$L__BB23_17;
	and.b32  	%r26, %r10, 3;
	setp.lt.u32 	%p126, %r23, 4;
	@%p126 bra 	$L__BB23_14;
	add.s32 	%r184, %r270, %r261;
	mul.wide.u32 	%rd116, %r184, 4;
	add.s64 	%rd117, %rd1, %rd116;
	ld.global.f32 	%f235, [%rd117];
	setp.lt.f32 	%p127, %f325, %f235;
	selp.f32 	%f236, %f235, %f325, %p127;
	add.s32 	%r185, %r184, 256;
	mul.wide.u32 	%rd118, %r185, 4;
	add.s64 	%rd119, %rd1, %rd118;
	ld.global.f32 	%f237, [%rd119];
	setp.lt.f32 	%p128, %f236, %f237;
	selp.f32 	%f238, %f237, %f236, %p128;
	add.s32 	%r186, %r184, 512;
	mul.wide.u32 	%rd120, %r186, 4;
	add.s64 	%rd121, %rd1, %rd120;
	ld.global.f32 	%f239, [%rd121];
	setp.lt.f32 	%p129, %f238, %f239;
	selp.f32 	%f240, %f239, %f238, %p129;
	add.s32 	%r187, %r184, 768;
	mul.wide.u32 	%rd122, %r187, 4;
	add.s64 	%rd123, %rd1, %rd122;
	ld.global.f32 	%f241, [%rd123];
	setp.lt.f32 	%p130, %f240, %f241;
	selp.f32 	%f325, %f241, %f240, %p130;
	add.s32 	%r261, %r261, 1024;
$L__BB23_14:
	setp.eq.s32 	%p131, %r26, 0;
	@%p131 bra 	$L__BB23_17;
	add.s32 	%r265, %r261, %r270;
	neg.s32 	%r264, %r26;
$L__BB23_16:
	.pragma "nounroll";
	mul.wide.u32 	%rd124, %r265, 4;
	add.s64 	%rd125, %rd1, %rd124;
	ld.global.f32 	%f242, [%rd125];
	setp.lt.f32 	%p132, %f325, %f242;
	selp.f32 	%f325, %f242, %f325, %p132;
	add.s32 	%r265, %r265, 256;
	add.s32 	%r264, %r264, 1;
	setp.ne.s32 	%p133, %r264, 0;
	@%p133 bra 	$L__BB23_16;
$L__BB23_17:
	setp.lt.u32 	%p134, %r6, 256;
	@%p134 bra 	$L__BB23_22;
	// begin inline asm
	mov.u32 %r226, %laneid;
	// end inline asm
	mov.b32 	%r228, %f325;
	mov.b32 	%r229, 1;
	mov.b32 	%r250, 31;
	mov.b32 	%r251, -1;
	// begin inline asm
	shfl.sync.down.b32 %r227, %r228, %r229, %r250, %r251;
	// end inline asm
	mov.b32 	%f290, %r227;
	setp.gt.s32 	%p162, %r226, 30;
	setp.lt.f32 	%p163, %f325, %f290;
	selp.f32 	%f291, %f290, %f325, %p163;
	selp.f32 	%f292, %f325, %f291, %p162;
	mov.b32 	%r233, %f292;
	mov.b32 	%r234, 2;
	// begin inline asm
	shfl.sync.down.b32 %r232, %r233, %r234, %r250, %r251;
	// end inline asm
	mov.b32 	%f293, %r232;
	setp.gt.s32 	%p164, %r226, 29;
	setp.lt.f32 	%p165, %f292, %f293;
	selp.f32 	%f294, %f293, %f292, %p165;
	selp.f32 	%f295, %f292, %f294, %p164;
	mov.b32 	%r238, %f295;
	mov.b32 	%r239, 4;
	// begin inline asm
	shfl.sync.down.b32 %r237, %r238, %r239, %r250, %r251;
	// end inline asm
	mov.b32 	%f296, %r237;
	setp.gt.s32 	%p166, %r226, 27;
	setp.lt.f32 	%p167, %f295, %f296;
	selp.f32 	%f297, %f296, %f295, %p167;
	selp.f32 	%f298, %f295, %f297, %p166;
	mov.b32 	%r243, %f298;
	mov.b32 	%r244, 8;
	// begin inline asm
	shfl.sync.down.b32 %r242, %r243, %r244, %r250, %r251;
	// end inline asm
	mov.b32 	%f299, %r242;
	setp.gt.s32 	%p168, %r226, 23;
	setp.lt.f32 	%p169, %f298, %f299;
	selp.f32 	%f300, %f299, %f298, %p169;
	selp.f32 	%f301, %f298, %f300, %p168;
	mov.b32 	%r248, %f301;
	mov.b32 	%r249, 16;
	// begin inline asm
	shfl.sync.down.b32 %r247, %r248, %r249, %r250, %r251;
	// end inline asm
	mov.b32 	%f302, %r247;
	setp.gt.s32 	%p170, %r226, 15;
	setp.lt.f32 	%p171, %f301, %f302;
	selp.f32 	%f16, %f302, %f301, %p171;
	selp.f32 	%f336, %f301, %f16, %p170;
	setp.ne.s32 	%p172, %r226, 0;
	@%p172 bra 	$L__BB23_20;
	shr.u32 	%r252, %r7, 3;
	and.b32  	%r253, %r252, 124;
	mov.u32 	%r254, _ZZN3cub18CUB_300001_SM_10006detail6reduce18DeviceReduceKernelINS2_10policy_hubIfjN4cuda3__47maximumIfEEE10Policy1000EN6thrust24THRUST_300001_SM_1000_NS10device_ptrIfEEjS8_fNS5_3std3__410__identityEEEvT0_PT3_T1_NS0_13GridEvenShareISL_EET2_T4_E12temp_storage;
	add.s32 	%r255, %r254, %r253;
	st.shared.f32 	[%r255+8], %f16;
$L__BB23_20:
	bar.sync 	0;
	setp.ne.s32 	%p173, %r7, 0;
	@%p173 bra 	$L__BB23_48;
	ld.shared.f32 	%f303, [_ZZN3cub18CUB_300001_SM_10006detail6reduce18DeviceReduceKernelINS2_10policy_hubIfjN4cuda3__47maximumIfEEE10Policy1000EN6thrust24THRUST_300001_SM_1000_NS10device_ptrIfEEjS8_fNS5_3std3__410__identityEEEvT0_PT3_T1_NS0_13GridEvenShareISL_EET2_T4_E12temp_storage+12];
	setp.lt.f32 	%p174, %f336, %f303;
	selp.f32 	%f304, %f303, %f336, %p174;
	ld.shared.f32 	%f305, [_ZZN3cub18CUB_300001_SM_10006detail6reduce18DeviceReduceKernelINS2_10policy_hubIfjN4cuda3__47maximumIfEEE10Policy1000EN6thrust24THRUST_300001_SM_1000_NS10device_ptrIfEEjS8_fNS5_3std3__410__identityEEEvT0_PT3_T1_NS0_13GridEvenShareISL_EET2_T4_E12temp_storage+16];
	setp.lt.f32 	%p175, %f304, %f305;
	selp.f32 	%f306, %f305, %f304, %p175;
	ld.shared.f32 	%f307, [_ZZN3cub18CUB_300001_SM_10006detail6reduce18DeviceReduceKernelINS2_10policy_hubIfjN4cuda3__47maximumIfEEE10Policy1000EN6thrust24THRUST_300001_SM_1000_NS10device_ptrIfEEjS8_fNS5_3std3__410__identityEEEvT0_PT3_T1_NS0_13GridEvenShareISL_EET2_T4_E12temp_storage+20];
	setp.lt.f32 	%p176, %f306, %f307;
	selp.f32 	%f308, %f307, %f306, %p176;
	ld.shared.f32 	%f309, [_ZZN3cub18CUB_300001_SM_10006detail6reduce18DeviceReduceKernelINS2_10policy_hubIfjN4cuda3__47maximumIfEEE10Policy1000EN6thrust24THRUST_300001_SM_1000_NS10device_ptrIfEEjS8_fNS5_3std3__410__identityEEEvT0_PT3_T1_NS0_13GridEvenShareISL_EET2_T4_E12temp_storage+24];
	setp.lt.f32 	%p177, %f308, %f309;
	selp.f32 	%f310, %f309, %f308, %p177;
	ld.shared.f32 	%f311, [_ZZN3cub18CUB_300001_SM_10006detail6reduce18DeviceReduceKernelINS2_10policy_hubIfjN4cuda3__47maximumIfEEE10Policy1000EN6thrust24THRUST_300001_SM_1000_NS10device_ptrIfEEjS8_fNS5_3std3__410__identityEEEvT0_PT3_T1_NS0_13GridEvenShareISL_EET2_T4_E12temp_storage+28];
	setp.lt.f32 	%p178, %f310, %f311;
	selp.f32 	%f312, %f311, %f310, %p178;
	ld.shared.f32 	%f313, [_ZZN3cub18CUB_300001_SM_10006detail6reduce18DeviceReduceKernelINS2_10policy_hubIfjN4cuda3__47maximumIfEEE10Policy1000EN6thrust24THRUST_300001_SM_1000_NS10device_ptrIfEEjS8_fNS5_3std3__410__identityEEEvT0_PT3_T1_NS0_13GridEvenShareISL_EET2_T4_E12temp_storage+32];
	setp.lt.f32 	%p179, %f312, %f313;
	selp.f32 	%f314, %f313, %f312, %p179;
	ld.shared.f32 	%f315, [_ZZN3cub18CUB_300001_SM_10006detail6reduce18DeviceReduceKernelINS2_10policy_hubIfjN4cuda3__47maximumIfEEE10Policy1000EN6thrust24THRUST_300001_SM_1000_NS10device_ptrIfEEjS8_fNS5_3std3__410__identityEEEvT0_PT3_T1_NS0_13GridEvenShareISL_EET2_T4_E12temp_storage+36];
	setp.lt.f32 	%p180, %f314, %f315;
	selp.f32 	%f336, %f315, %f314, %p180;
	bra.uni 	$L__BB23_48;
$L__BB23_22:
	// begin inline asm
	mov.u32 %r188, %laneid;
	// end inline asm
	and.b32  	%r214, %r7, 992;
	add.s32 	%r215, %r214, 32;
	setp.gt.u32 	%p135, %r215, %r6;
	not.b32 	%r216, %r214;
	add.s32 	%r217, %r6, %r216;
	selp.b32 	%r212, %r217, 31, %p135;
	mov.b32 	%r190, %f325;
	mov.b32 	%r191, 1;
	mov.b32 	%r213, -1;
	// begin inline asm
	shfl.sync.down.b32 %r189, %r190, %r191, %r212, %r213;
	// end inline asm
	mov.b32 	%f243, %r189;
	setp.lt.s32 	%p136, %r188, %r212;
	setp.lt.f32 	%p137, %f325, %f243;
	selp.f32 	%f244, %f243, %f325, %p137;
	selp.f32 	%f245, %f244, %f325, %p136;
	mov.b32 	%r195, %f245;
	mov.b32 	%r196, 2;
	// begin inline asm
	shfl.sync.down.b32 %r194, %r195, %r196, %r212, %r213;
	// end inline asm
	mov.b32 	%f246, %r194;
	add.s32 	%r218, %r188, 2;
	setp.gt.s32 	%p138, %r218, %r212;
	setp.lt.f32 	%p139, %f245, %f246;
	selp.f32 	%f247, %f246, %f245, %p139;
	selp.f32 	%f248, %f245, %f247, %p138;
	mov.b32 	%r200, %f248;
	mov.b32 	%r201, 4;
	// begin inline asm
	shfl.sync.down.b32 %r199, %r200, %r201, %r212, %r213;
	// end inline asm
	mov.b32 	%f249, %r199;
	add.s32 	%r219, %r188, 4;
	setp.gt.s32 	%p140, %r219, %r212;
	setp.lt.f32 	%p141, %f248, %f249;
	selp.f32 	%f250, %f249, %f248, %p141;
	selp.f32 	%f251, %f248, %f250, %p140;
	mov.b32 	%r205, %f251;
	mov.b32 	%r206, 8;
	// begin inline asm
	shfl.sync.down.b32 %r204, %r205, %r206, %r212, %r213;
	// end inline asm
	mov.b32 	%f252, %r204;
	add.s32 	%r220, %r188, 8;
	setp.gt.s32 	%p142, %r220, %r212;
	setp.lt.f32 	%p143, %f251, %f252;
	selp.f32 	%f253, %f252, %f251, %p143;
	selp.f32 	%f254, %f251, %f253, %p142;
	mov.b32 	%r210, %f254;
	mov.b32 	%r211, 16;
	// begin inline asm
	shfl.sync.down.b32 %r209, %r210, %r211, %r212, %r213;
	// end inline asm
	mov.b32 	%f255, %r209;
	add.s32 	%r221, %r188, 16;
	setp.gt.s32 	%p144, %r221, %r212;
	setp.lt.f32 	%p145, %f254, %f255;
	selp.f32 	%f256, %f255, %f254, %p145;
	selp.f32 	%f336, %f254, %f256, %p144;
	setp.ne.s32 	%p146, %r188, 0;
	@%p146 bra 	$L__BB23_24;
	shr.u32 	%r222, %r7, 3;
	and.b32  	%r223, %r222, 124;
	mov.u32 	%r224, _ZZN3cub18CUB_300001_SM_10006detail6reduce18DeviceReduceKernelINS2_10policy_hubIfjN4cuda3__47maximumIfEEE10Policy1000EN6thrust24THRUST_300001_SM_1000_NS10device_ptrIfEEjS8_fNS5_3std3__410__identityEEEvT0_PT3_T1_NS0_13GridEvenShareISL_EET2_T4_E12temp_storage;
	add.s32 	%r225, %r224, %r223;
	st.shared.f32 	[%r225+8], %f336;
$L__BB23_24:
	bar.sync 	0;
	setp.ne.s32 	%p147, %r7, 0;
	@%p147 bra 	$L__BB23_48;
	setp.gt.u32 	%p148, %r6, 32;
	ld.shared.f32 	%f257, [_ZZN3cub18CUB_300001_SM_10006detail6reduce18DeviceReduceKernelINS2_10policy_hubIfjN4cuda3__47maximumIfEEE10Policy1000EN6thrust24THRUST_300001_SM_1000_NS10device_ptrIfEEjS8_fNS5_3std3__410__identityEEEvT0_PT3_T1_NS0_13GridEvenShareISL_EET2_T4_E12temp_storage+12];
	setp.lt.f32 	%p149, %f336, %f257;
	selp.f32 	%f259, %f257, %f336, %p149;
	selp.f32 	%f260, %f259, %f336, %p148;
	setp.gt.u32 	%p150, %r6, 64;
	ld.shared.f32 	%f262, [_ZZN3cub18CUB_300001_SM_10006detail6reduce18DeviceReduceKernelINS2_10policy_hubIfjN4cuda3__47maximumIfEEE10Policy1000EN6thrust24THRUST_300001_SM_1000_NS10device_ptrIfEEjS8_fNS5_3std3__410__identityEEEvT0_PT3_T1_NS0_13GridEvenShareISL_EET2_T4_E12temp_storage+16];
	setp.lt.f32 	%p151, %f260, %f262;
	selp.f32 	%f264, %f262, %f260, %p151;
	selp.f32 	%f265, %f264, %f260, %p150;
	setp.gt.u32 	%p152, %r6, 96;
	ld.shared.f32 	%f267, [_ZZN3cub18CUB_300001_SM_10006detail6reduce18DeviceReduceKernelINS2_10policy_hubIfjN4cuda3__47maximumIfEEE10Policy1000EN6thrust24THRUST_300001_SM_1000_NS10device_ptrIfEEjS8_fNS5_3std3__410__identityEEEvT0_PT3_T1_NS0_13GridEvenShareISL_EET2_T4_E12temp_storage+20];
	setp.lt.f32 	%p153, %f265, %f267;
	selp.f32 	%f269, %f267, %f265, %p153;
	selp.f32 	%f270, %f269, %f265, %p152;
	setp.gt.u32 	%p154, %r6, 128;
	ld.shared.f32 	%f272, [_ZZN3cub18CUB_300001_SM_10006detail6reduce18DeviceReduceKernelINS2_10policy_hubIfjN4cuda3__47maximumIfEEE10Policy1000EN6thrust24THRUST_300001_SM_1000_NS10device_ptrIfEEjS8_fNS5_3std3__410__identityEEEvT0_PT3_T1_NS0_13GridEvenShareISL_EET2_T4_E12temp_storage+24];
	setp.lt.f32 	%p155, %f270, %f272;
	selp.f32 	%f274, %f272, %f270, %p155;
	selp.f32 	%f275, %f274, %f270, %p154;
	setp.gt.u32 	%p156, %r6, 160;
	ld.shared.f32 	%f277, [_ZZN3cub18CUB_300001_SM_10006detail6reduce18DeviceReduceKernelINS2_10policy_hubIfjN4cuda3__47maximumIfEEE10Policy1000EN6thrust24THRUST_300001_SM_1000_NS10device_ptrIfEEjS8_fNS5_3std3__410__identityEEEvT0_PT3_T1_NS0_13GridEvenShareISL_EET2_T4_E12temp_storage+28];
	setp.lt.f32 	%p157, %f275, %f277;
	selp.f32 	%f279, %f277, %f275, %p157;
	selp.f32 	%f280, %f279, %f275, %p156;
	setp.gt.u32 	%p158, %r6, 192;
	ld.shared.f32 	%f282, [_ZZN3cub18CUB_300001_SM_10006detail6reduce18DeviceReduceKernelINS2_10policy_hubIfjN4cuda3__47maximumIfEEE10Policy1000EN6thrust24THRUST_300001_SM_1000_NS10device_ptrIfEEjS8_fNS5_3std3__410__identityEEEvT0_PT3_T1_NS0_13GridEvenShareISL_EET2_T4_E12temp_storage+32];
	setp.lt.f32 	%p159, %f280, %f282;
	selp.f32 	%f284, %f282, %f280, %p159;
	selp.f32 	%f285, %f284, %f280, %p158;
	setp.gt.u32 	%p160, %r6, 224;
	ld.shared.f32 	%f287, [_ZZN3cub18CUB_300001_SM_10006detail6reduce18DeviceReduceKernelINS2_10policy_hubIfjN4cuda3__47maximumIfEEE10Policy1000EN6thrust24THRUST_300001_SM_1000_NS10device_ptrIfEEjS8_fNS5_3std3__410__identityEEEvT0_PT3_T1_NS0_13GridEvenShareISL_EET2_T4_E12temp_storage+36];
	setp.lt.f32 	%p161, %f285, %f287;
	selp.f32 	%f289, %f287, %f285, %p161;
	selp.f32 	%f336, %f289, %f285, %p160;
	bra.uni 	$L__BB23_48;
$L__BB23_26:
	mov.u32 	%r35, %tid.x;
	add.s32 	%r72, %r35, %r270;
	mul.wide.u32 	%rd4, %r72, 4;
	add.s64 	%rd5, %rd1, %rd4;
	ld.global.f32 	%f41, [%rd5];
	ld.global.f32 	%f42, [%rd5+1024];
	ld.global.f32 	%f43, [%rd5+2048];
	ld.global.f32 	%f44, [%rd5+3072];
	ld.global.f32 	%f45, [%rd5+4096];
	ld.global.f32 	%f46, [%rd5+5120];
	ld.global.f32 	%f47, [%rd5+6144];
	ld.global.f32 	%f48, [%rd5+7168];
	ld.global.f32 	%f49, [%rd5+8192];
	ld.global.f32 	%f50, [%rd5+9216];
	ld.global.f32 	%f51, [%rd5+10240];
	ld.global.f32 	%f52, [%rd5+11264];
	ld.global.f32 	%f53, [%rd5+12288];
	ld.global.f32 	%f54, [%rd5+13312];
	ld.global.f32 	%f55, [%rd5+14336];
	ld.global.f32 	%f56, [%rd5+15360];
	setp.lt.f32 	%p2, %f41, %f42;
	selp.f32 	%f57, %f42, %f41, %p2;
	setp.lt.f32 	%p3, %f43, %f44;
	selp.f32 	%f58, %f44, %f43, %p3;
	setp.lt.f32 	%p4, %f45, %f46;
	selp.f32 	%f59, %f46, %f45, %p4;
	setp.lt.f32 	%p5, %f47, %f48;
	selp.f32 	%f60, %f48, %f47, %p5;
	setp.lt.f32 	%p6, %f49, %f50;
	selp.f32 	%f61, %f50, %f49, %p6;
	setp.lt.f32 	%p7, %f51, %f52;
	selp.f32 	%f62, %f52, %f51, %p7;
	setp.lt.f32 	%p8, %f53, %f54;
	selp.f32 	%f63, %f54, %f53, %p8;
	setp.lt.f32 	%p9, %f55, %f56;
	selp.f32 	%f64, %f56, %f55, %p9;
	setp.lt.f32 	%p10, %f57, %f58;
	selp.f32 	%f65, %f58, %f57, %p10;
	setp.lt.f32 	%p11, %f59, %f60;
	selp.f32 	%f66, %f60, %f59, %p11;
	setp.lt.f32 	%p12, %f61, %f62;
	selp.f32 	%f67, %f62, %f61, %p12;
	setp.lt.f32 	%p13, %f63, %f64;
	selp.f32 	%f68, %f64, %f63, %p13;
	setp.lt.f32 	%p14, %f65, %f66;
	selp.f32 	%f69, %f66, %f65, %p14;
	setp.lt.f32 	%p15, %f67, %f68;
	selp.f32 	%f70, %f68, %f67, %p15;
	setp.lt.f32 	%p16, %f69, %f70;
	selp.f32 	%f335, %f70, %f69, %p16;
	setp.lt.u32 	%p17, %r6, %r4;
	@%p17 bra 	$L__BB23_44;
	add.s32 	%r36, %r4, %r270;
	not.b32 	%r74, %r35;
	add.s32 	%r75, %r74, %r1;
	sub.s32 	%r76, %r75, %r4;
	sub.s32 	%r267, %r76, %r270;
	add.s32 	%r77, %r36, %r35;
	add.s32 	%r266, %r77, 2048;
	mov.b32 	%r269, 0;
	mov.u32 	%r268, %r36;
$L__BB23_28:
	add.s32 	%r270, %r270, %r4;
	add.s32 	%r79, %r1, -4096;
	setp.gt.u32 	%p18, %r270, %r79;
	@%p18 bra 	$L__BB23_30;
	add.s32 	%r80, %r35, %r270;
	mul.wide.u32 	%rd6, %r80, 4;
	add.s64 	%rd7, %rd1, %rd6;
	ld.global.f32 	%f71, [%rd7];
	ld.global.f32 	%f72, [%rd7+1024];
	ld.global.f32 	%f73, [%rd7+2048];
	ld.global.f32 	%f74, [%rd7+3072];
	ld.global.f32 	%f75, [%rd7+4096];
	ld.global.f32 	%f76, [%rd7+5120];
	ld.global.f32 	%f77, [%rd7+6144];
	ld.global.f32 	%f78, [%rd7+7168];
	ld.global.f32 	%f79, [%rd7+8192];
	ld.global.f32 	%f80, [%rd7+9216];
	ld.global.f32 	%f81, [%rd7+10240];
	ld.global.f32 	%f82, [%rd7+11264];
	ld.global.f32 	%f83, [%rd7+12288];
	ld.global.f32 	%f84, [%rd7+13312];
	ld.global.f32 	%f85, [%rd7+14336];
	ld.global.f32 	%f86, [%rd7+15360];
	setp.lt.f32 	%p19, %f335, %f71;
	selp.f32 	%f87, %f71, %f335, %p19;
	setp.lt.f32 	%p20, %f72, %f73;
	selp.f32 	%f88, %f73, %f72, %p20;
	setp.lt.f32 	%p21, %f74, %f75;
	selp.f32 	%f89, %f75, %f74, %p21;
	setp.lt.f32 	%p22, %f76, %f77;
	selp.f32 	%f90, %f77, %f76, %p22;
	setp.lt.f32 	%p23, %f78, %f79;
	selp.f32 	%f91, %f79, %f78, %p23;
	setp.lt.f32 	%p24, %f80, %f81;
	selp.f32 	%f92, %f81, %f80, %p24;
	setp.lt.f32 	%p25, %f82, %f83;
	selp.f32 	%f93, %f83, %f82, %p25;
	setp.lt.f32 	%p26, %f84, %f85;
	selp.f32 	%f94, %f85, %f84, %p26;
	setp.lt.f32 	%p27, %f87, %f88;
	selp.f32 	%f95, %f88, %f87, %p27;
	setp.lt.f32 	%p28, %f89, %f90;
	selp.f32 	%f96, %f90, %f89, %p28;
	setp.lt.f32 	%p29, %f91, %f92;
	selp.f32 	%f97, %f92, %f91, %p29;
	setp.lt.f32 	%p30, %f93, %f94;
	selp.f32 	%f98, %f94, %f93, %p30;
	setp.lt.f32 	%p31, %f95, %f96;
	selp.f32 	%f99, %f96, %f95, %p31;
	setp.lt.f32 	%p32, %f97, %f98;
	selp.f32 	%f100, %f98, %f97, %p32;
	setp.lt.f32 	%p33, %f99, %f100;
	selp.f32 	%f101, %f100, %f99, %p33;
	setp.lt.f32 	%p34, %f101, %f86;
	selp.f32 	%f335, %f86, %f101, %p34;
	sub.s32 	%r81, %r1, %r270;
	setp.lt.u32 	%p35, %r81, %r4;
	add.s32 	%r269, %r269, 1;
	add.s32 	%r268, %r268, %r4;
	sub.s32 	%r267, %r267, %r4;
	add.s32 	%r266, %r266, %r4;
	@%p35 bra 	$L__BB23_44;
	bra.uni 	$L__BB23_28;
$L__BB23_30:
	setp.le.u32 	%p36, %r1, %r270;
	sub.s32 	%r83, %r1, %r270;
	setp.ge.s32 	%p37, %r35, %r83;
	or.pred  	%p38, %p36, %p37;
	@%p38 bra 	$L__BB23_44;
	not.b32 	%r85, %r35;
	add.s32 	%r86, %r1, %r85;
	sub.s32 	%r87, %r86, %r36;
	mul.lo.s32 	%r88, %r2, %r269;
	shl.b32 	%r89, %r88, 12;
	sub.s32 	%r90, %r87, %r89;
	shr.u32 	%r91, %r90, 8;
	add.s32 	%r49, %r91, 1;
	and.b32  	%r50, %r49, 15;
	setp.lt.u32 	%p39, %r90, 3840;
	mov.u32 	%r275, %r35;
	@%p39 bra 	$L__BB23_35;
	or.b32  	%r273, %r35, 2048;
	shr.u32 	%r92, %r267, 8;
	add.s32 	%r93, %r92, 1;
	and.b32  	%r94, %r93, 33554416;
	neg.s32 	%r271, %r94;
$L__BB23_33:
	.pragma "nounroll";
	add.s32 	%r95, %r266, -2048;
	mul.wide.u32 	%rd8, %r95, 4;
	add.s64 	%rd9, %rd1, %rd8;
	ld.global.f32 	%f103, [%rd9];
	setp.lt.f32 	%p40, %f335, %f103;
	selp.f32 	%f104, %f103, %f335, %p40;
	add.s32 	%r96, %r266, -1792;
	mul.wide.u32 	%rd10, %r96, 4;
	add.s64 	%rd11, %rd1, %rd10;
	ld.global.f32 	%f105, [%rd11];
	setp.lt.f32 	%p41, %f104, %f105;
	selp.f32 	%f106, %f105, %f104, %p41;
	add.s32 	%r97, %r266, -1536;
	mul.wide.u32 	%rd12, %r97, 4;
	add.s64 	%rd13, %rd1, %rd12;
	ld.global.f32 	%f107, [%rd13];
	setp.lt.f32 	%p42, %f106, %f107;
	selp.f32 	%f108, %f107, %f106, %p42;
	add.s32 	%r98, %r266, -1280;
	mul.wide.u32 	%rd14, %r98, 4;
	add.s64 	%rd15, %rd1, %rd14;
	ld.global.f32 	%f109, [%rd15];
	setp.lt.f32 	%p43, %f108, %f109;
	selp.f32 	%f110, %f109, %f108, %p43;
	add.s32 	%r99, %r266, -1024;
	mul.wide.u32 	%rd16, %r99, 4;
	add.s64 	%rd17, %rd1, %rd16;
	ld.global.f32 	%f111, [%rd17];
	setp.lt.f32 	%p44, %f110, %f111;
	selp.f32 	%f112, %f111, %f110, %p44;
	add.s32 	%r100, %r266, -768;
	mul.wide.u32 	%rd18, %r100, 4;
	add.s64 	%rd19, %rd1, %rd18;
	ld.global.f32 	%f113, [%rd19];
	setp.lt.f32 	%p45, %f112, %f113;
	selp.f32 	%f114, %f113, %f112, %p45;
	add.s32 	%r101, %r266, -512;
	mul.wide.u32 	%rd20, %r101, 4;
	add.s64 	%rd21, %rd1, %rd20;
	ld.global.f32 	%f115, [%rd21];
	setp.lt.f32 	%p46, %f114, %f115;
	selp.f32 	%f116, %f115, %f114, %p46;
	add.s32 	%r102, %r266, 1792;
	add.s32 	%r103, %r266, -256;
	mul.wide.u32 	%rd22, %r103, 4;
	add.s64 	%rd23, %rd1, %rd22;
	ld.global.f32 	%f117, [%rd23];
	setp.lt.f32 	%p47, %f116, %f117;
	selp.f32 	%f118, %f117, %f116, %p47;
	mul.wide.u32 	%rd24, %r266, 4;
	add.s64 	%rd25, %rd1, %rd24;
	ld.global.f32 	%f119, [%rd25];
	setp.lt.f32 	%p48, %f118, %f119;
	selp.f32 	%f120, %f119, %f118, %p48;
	add.s32 	%r104, %r266, 256;
	mul.wide.u32 	%rd26, %r104, 4;
	add.s64 	%rd27, %rd1, %rd26;
	ld.global.f32 	%f121, [%rd27];
	setp.lt.f32 	%p49, %f120, %f121;
	selp.f32 	%f122, %f121, %f120, %p49;
	add.s32 	%r105, %r266, 512;
	mul.wide.u32 	%rd28, %r105, 4;
	add.s64 	%rd29, %rd1, %rd28;
	ld.global.f32 	%f123, [%rd29];
	setp.lt.f32 	%p50, %f122, %f123;
	selp.f32 	%f124, %f123, %f122, %p50;
	add.s32 	%r106, %r266, 768;
	mul.wide.u32 	%rd30, %r106, 4;
	add.s64 	%rd31, %rd1, %rd30;
	ld.global.f32 	%f125, [%rd31];
	setp.lt.f32 	%p51, %f124, %f125;
	selp.f32 	%f126, %f125, %f124, %p51;
	add.s32 	%r107, %r266, 1024;
	mul.wide.u32 	%rd32, %r107, 4;
	add.s64 	%rd33, %rd1, %rd32;
	ld.global.f32 	%f127, [%rd33];
	setp.lt.f32 	%p52, %f126, %f127;
	selp.f32 	%f128, %f127, %f126, %p52;
	add.s32 	%r108, %r266, 1280;
	mul.wide.u32 	%rd34, %r108, 4;
	add.s64 	%rd35, %rd1, %rd34;
	ld.global.f32 	%f129, [%rd35];
	setp.lt.f32 	%p53, %f128, %f129;
	selp.f32 	%f130, %f129, %f128, %p53;
	add.s32 	%r109, %r266, 1536;
	mul.wide.u32 	%rd36, %r109, 4;
	add.s64 	%rd37, %rd1, %rd36;
	ld.global.f32 	%f131, [%rd37];
	setp.lt.f32 	%p54, %f130, %f131;
	selp.f32 	%f132, %f131, %f130, %p54;
	mul.wide.u32 	%rd38, %r102, 4;
	add.s64 	%rd39, %rd1, %rd38;
	ld.global.f32 	%f133, [%rd39];
	setp.lt.f32 	%p55, %f132, %f133;
	selp.f32 	%f335, %f133, %f132, %p55;
	add.s32 	%r273, %r273, 4096;
	add.s32 	%r266, %r266, 4096;
	add.s32 	%r271, %r271, 16;
	setp.ne.s32 	%p56, %r271, 0;
	@%p56 bra 	$L__BB23_33;
	add.s32 	%r275, %r273, -2048;
$L__BB23_35:
	setp.eq.s32 	%p57, %r50, 0;
	@%p57 bra 	$L__BB23_44;
	and.b32  	%r61, %r49, 7;
	setp.lt.u32 	%p58, %r50, 8;
	@%p58 bra 	$L__BB23_38;
	add.s32 	%r110, %r275, %r270;
	mul.wide.u32 	%rd40, %r110, 4;
	add.s64 	%rd41, %rd1, %rd40;
	ld.global.f32 	%f135, [%rd41];
	setp.lt.f32 	%p59, %f335, %f135;
	selp.f32 	%f136, %f135, %f335, %p59;
	add.s32 	%r111, %r110, 256;
	mul.wide.u32 	%rd42, %r111, 4;
	add.s64 	%rd43, %rd1, %rd42;
	ld.global.f32 	%f137, [%rd43];
	setp.lt.f32 	%p60, %f136, %f137;
	selp.f32 	%f138, %f137, %f136, %p60;
	add.s32 	%r112, %r110, 512;
	mul.wide.u32 	%rd44, %r112, 4;
	add.s64 	%rd45, %rd1, %rd44;
	ld.global.f32 	%f139, [%rd45];
	setp.lt.f32 	%p61, %f138, %f139;
	selp.f32 	%f140, %f139, %f138, %p61;
	add.s32 	%r113, %r110, 768;
	mul.wide.u32 	%rd46, %r113, 4;
	add.s64 	%rd47, %rd1, %rd46;
	ld.global.f32 	%f141, [%rd47];
	setp.lt.f32 	%p62, %f140, %f141;
	selp.f32 	%f142, %f141, %f140, %p62;
	add.s32 	%r114, %r110, 1024;
	mul.wide.u32 	%rd48, %r114, 4;
	add.s64 	%rd49, %rd1, %rd48;
	ld.global.f32 	%f143, [%rd49];
	setp.lt.f32 	%p63, %f142, %f143;
	selp.f32 	%f144, %f143, %f142, %p63;
	add.s32 	%r115, %r110, 1280;
	mul.wide.u32 	%rd50, %r115, 4;
	add.s64 	%rd51, %rd1, %rd50;
	ld.global.f32 	%f145, [%rd51];
	setp.lt.f32 	%p64, %f144, %f145;
	selp.f32 	%f146, %f145, %f144, %p64;
	add.s32 	%r116, %r110, 1536;
	mul.wide.u32 	%rd52, %r116, 4;
	add.s64 	%rd53, %rd1, %rd52;
	ld.global.f32 	%f147, [%rd53];
	setp.lt.f32 	%p65, %f146, %f147;
	selp.f32 	%f148, %f147, %f146, %p65;
	add.s32 	%r117, %r110, 1792;
	mul.wide.u32 	%rd54, %r117, 4;
	add.s64 	%rd55, %rd1, %rd54;
	ld.global.f32 	%f149, [%rd55];
	setp.lt.f32 	%p66, %f148, %f149;
	selp.f32 	%f335, %f149, %f148, %p66;
	add.s32 	%r275, %r275, 2048;
$L__BB23_38:
	setp.eq.s32 	%p67, %r61, 0;
	@%p67 bra 	$L__BB23_44;
	setp.lt.u32 	%p68, %r61, 4;
	@%p68 bra 	$L__BB23_41;
	add.s32 	%r118, %r275, %r270;
	mul.wide.u32 	%rd56, %r118, 4;
	add.s64 	%rd57, %rd1, %rd56;
	ld.global.f32 	%f151, [%rd57];
	setp.lt.f32 	%p69, %f335, %f151;
	selp.f32 	%f152, %f151, %f335, %p69;
	add.s32 	%r119, %r118, 256;
	mul.wide.u32 	%rd58, %r119, 4;
	add.s64 	%rd59, %rd1, %rd58;
	ld.global.f32 	%f153, [%rd59];
	setp.lt.f32 	%p70, %f152, %f153;
	selp.f32 	%f154, %f153, %f152, %p70;
	add.s32 	%r120, %r118, 512;
	mul.wide.u32 	%rd60, %r120, 4;
	add.s64 	%rd61, %rd1, %rd60;
	ld.global.f32 	%f155, [%rd61];
	setp.lt.f32 	%p71, %f154, %f155;
	selp.f32 	%f156, %f155, %f154, %p71;
	add.s32 	%r121, %r118, 768;
	mul.wide.u32 	%rd62, %r121, 4;
	add.s64 	%rd63, %rd1, %rd62;
	ld.global.f32 	%f157, [%rd63];
	setp.lt.f32 	%p72, %f156, %f157;
	selp.f32 	%f335, %f157, %f156, %p72;
	add.s32 	%r275, %r275, 1024;
$L__BB23_41:
	and.b32  	%r122, %r49, 3;
	setp.eq.s32 	%p73, %r122, 0;
	@%p73 bra 	$L__BB23_44;
	add.s32 	%r278, %r275, %r268;
	cvt.u16.u32 	%rs1, %r267;
	shr.u16 	%rs2, %rs1, 8;
	add.s16 	%rs3, %rs2, 1;
	cvt.u32.u16 	%r123, %rs3;
	and.b32  	%r124, %r123, 3;
	neg.s32 	%r277, %r124;
$L__BB23_43:
	.pragma "nounroll";
	mul.wide.u32 	%rd64, %r278, 4;
	add.s64 	%rd65, %rd1, %rd64;
	ld.global.f32 	%f158, [%rd65];
	setp.lt.f32 	%p74, %f335, %f158;
	selp.f32 	%f335, %f158, %f335, %p74;
	add.s32 	%r278, %r278, 256;
	add.s32 	%r277, %r277, 1;
	setp.ne.s32 	%p75, %r277, 0;
	@%p75 bra 	$L__BB23_43;
$L__BB23_44:
	// begin inline asm
	mov.u32 %r125, %laneid;
	// end inline asm
	mov.b32 	%r127, %f335;
	mov.b32 	%r128, 1;
	mov.b32 	%r149, 31;
	mov.b32 	%r150, -1;
	// begin inline asm
	shfl.sync.down.b32 %r126, %r127, %r128, %r149, %r150;
	// end inline asm
	mov.b32 	%f159, %r126;
	setp.gt.s32 	%p76, %r125, 30;
	setp.lt.f32 	%p77, %f335, %f159;
	selp.f32 	%f160, %f159, %f335, %p77;
	selp.f32 	%f161, %f335, %f160, %p76;
	mov.b32 	%r132, %f161;
	mov.b32 	%r133, 2;
	// begin inline asm
	shfl.sync.down.b32 %r131, %r132, %r133, %r149, %r150;
	// end inline asm
	mov.b32 	%f162, %r131;
	setp.gt.s32 	%p78, %r125, 29;
	setp.lt.f32 	%p79, %f161, %f162;
	selp.f32 	%f163, %f162, %f161, %p79;
	selp.f32 	%f164, %f161, %f163, %p78;
	mov.b32 	%r137, %f164;
	mov.b32 	%r138, 4;
	// begin inline asm
	shfl.sync.down.b32 %r136, %r137, %r138, %r149, %r150;
	// end inline asm
	mov.b32 	%f165, %r136;
	setp.gt.s32 	%p80, %r125, 27;
	setp.lt.f32 	%p81, %f164, %f165;
	selp.f32 	%f166, %f165, %f164, %p81;
	selp.f32 	%f167, %f164, %f166, %p80;
	mov.b32 	%r142, %f167;
	mov.b32 	%r143, 8;
	// begin inline asm
	shfl.sync.down.b32 %r141, %r142, %r143, %r149, %r150;
	// end inline asm
	mov.b32 	%f168, %r141;
	setp.gt.s32 	%p82, %r125, 23;
	setp.lt.f32 	%p83, %f167, %f168;
	selp.f32 	%f169, %f168, %f167, %p83;
	selp.f32 	%f170, %f167, %f169, %p82;
	mov.b32 	%r147, %f170;
	mov.b32 	%r148, 16;
	// begin inline asm
	shfl.sync.down.b32 %r146, %r147, %r148, %r149, %r150;
	// end inline asm
	mov.b32 	%f171, %r146;
	setp.gt.s32 	%p84, %r125, 15;
	setp.lt.f32 	%p85, %f170, %f171;
	selp.f32 	%f37, %f171, %f170, %p85;
	selp.f32 	%f336, %f170, %f37, %p84;
	setp.ne.s32 	%p86, %r125, 0;
	@%p86 bra 	$L__BB23_46;
	shr.u32 	%r151, %r35, 3;
	and.b32  	%r152, %r151, 124;
	mov.u32 	%r153, _ZZN3cub18CUB_300001_SM_10006detail6reduce18DeviceReduceKernelINS2_10policy_hubIfjN4cuda3__47maximumIfEEE10Policy1000EN6thrust24THRUST_300001_SM_1000_NS10device_ptrIfEEjS8_fNS5_3std3__410__identityEEEvT0_PT3_T1_NS0_13GridEvenShareISL_EET2_T4_E12temp_storage;
	add.s32 	%r154, %r153, %r152;
	st.shared.f32 	[%r154+8], %f37;
$L__BB23_46:
	bar.sync 	0;
	setp.ne.s32 	%p87, %r35, 0;
	@%p87 bra 	$L__BB23_48;
	ld.shared.f32 	%f172, [_ZZN3cub18CUB_300001_SM_10006detail6reduce18DeviceReduceKernelINS2_10policy_hubIfjN4cuda3__47maximumIfEEE10Policy1000EN6thrust24THRUST_300001_SM_1000_NS10device_ptrIfEEjS8_fNS5_3std3__410__identityEEEvT0_PT3_T1_NS0_13GridEvenShareISL_EET2_T4_E12temp_storage+12];
	setp.lt.f32 	%p88, %f336, %f172;
	selp.f32 	%f173, %f172, %f336, %p88;
	ld.shared.f32 	%f174, [_ZZN3cub18CUB_300001_SM_10006detail6reduce18DeviceReduceKernelINS2_10policy_hubIfjN4cuda3__47maximumIfEEE10Policy1000EN6thrust24THRUST_300001_SM_1000_NS10device_ptrIfEEjS8_fNS5_3std3__410__identityEEEvT0_PT3_T1_NS0_13GridEvenShareISL_EET2_T4_E12temp_storage+16];
	setp.lt.f32 	%p89, %f173, %f174;
	selp.f32 	%f175, %f174, %f173, %p89;
	ld.shared.f32 	%f176, [_ZZN3cub18CUB_300001_SM_10006detail6reduce18DeviceReduceKernelINS2_10policy_hubIfjN4cuda3__47maximumIfEEE10Policy1000EN6thrust24THRUST_300001_SM_1000_NS10device_ptrIfEEjS8_fNS5_3std3__410__identityEEEvT0_PT3_T1_NS0_13GridEvenShareISL_EET2_T4_E12temp_storage+20];
	setp.lt.f32 	%p90, %f175, %f176;
	selp.f32 	%f177, %f176, %f175, %p90;
	ld.shared.f32 	%f178, [_ZZN3cub18CUB_300001_SM_10006detail6reduce18DeviceReduceKernelINS2_10policy_hubIfjN4cuda3__47maximumIfEEE10Policy1000EN6thrust24THRUST_300001_SM_1000_NS10device_ptrIfEEjS8_fNS5_3std3__410__identityEEEvT0_PT3_T1_NS0_13GridEvenShareISL_EET2_T4_E12temp_storage+24];
	setp.lt.f32 	%p91, %f177, %f178;
	selp.f32 	%f179, %f178, %f177, %p91;
	ld.shared.f32 	%f180, [_ZZN3cub18CUB_300001_SM_10006detail6reduce18DeviceReduceKernelINS2_10policy_hubIfjN4cuda3__47maximumIfEEE10Policy1000EN6thrust24THRUST_300001_SM_1000_NS10device_ptrIfEEjS8_fNS5_3std3__410__identityEEEvT0_PT3_T1_NS0_13GridEvenShareISL_EET2_T4_E12temp_storage+28];
	setp.lt.f32 	%p92, %f179, %f180;
	selp.f32 	%f181, %f180, %f179, %p92;
	ld.shared.f32 	%f182, [_ZZN3cub18CUB_300001_SM_10006detail6reduce18DeviceReduceKernelINS2_10policy_hubIfjN4cuda3__47maximumIfEEE10Policy1000EN6thrust24THRUST_300001_SM_1000_NS10device_ptrIfEEjS8_fNS5_3std3__410__identityEEEvT0_PT3_T1_NS0_13GridEvenShareISL_EET2_T4_E12temp_storage+32];
	setp.lt.f32 	%p93, %f181, %f182;
	selp.f32 	%f183, %f182, %f181, %p93;
	ld.shared.f32 	%f184, [_ZZN3cub18CUB_300001_SM_10006detail6reduce18DeviceReduceKernelINS2_10policy_hubIfjN4cuda3__47maximumIfEEE10Policy1000EN6thrust24THRUST_300001_SM_1000_NS10device_ptrIfEEjS8_fNS5_3std3__410__identityEEEvT0_PT3_T1_NS0_13GridEvenShareISL_EET2_T4_E12temp_storage+36];
	setp.lt.f32 	%p94, %f183, %f184;
	selp.f32 	%f336, %f184, %f183, %p94;
$L__BB23_48:
	mov.u32 	%r256, %tid.x;
	setp.ne.s32 	%p181, %r256, 0;
	@%p181 bra 	$L__BB23_50;
	ld.param.u64 	%rd129, [_ZN3cub18CUB_300001_SM_10006detail6reduce18DeviceReduceKernelINS2_10policy_hubIfjN4cuda3__47maximumIfEEE10Policy1000EN6thrust24THRUST_300001_SM_1000_NS10device_ptrIfEEjS8_fNS5_3std3__410__identityEEEvT0_PT3_T1_NS0_13GridEvenShareISL_EET2_T4__param_1];
	cvta.to.global.u64 	%rd126, %rd129;
	mul.wide.u32 	%rd127, %r3, 4;
	add.s64 	%rd128, %rd126, %rd127;
	st.global.f32 	[%rd128], %f336;
$L__BB23_50:
	ret;

}
	// .globl	_ZN3cub18CUB_300001_SM_10006detail6reduce28DeviceReduceSingleTileKernelINS2_10policy_hubIfjN4cuda3__47maximumIfEEE10Policy1000EPfSB_iS8_ffNS5_3std3__410__identityEEEvT0_T1_T2_T3_T4_T6_
.visible .entry _ZN3cub18CUB_300001_SM_10006detail6reduce28DeviceReduceSingleTileKernelINS2_10policy_hubIfjN4cuda3__47maximumIfEEE10Policy1000EPfSB_iS8_ffNS5_3std3__410__identityEEEvT0_T1_T2_T3_T4_T6_(
	.param .u64 .ptr .align 1 _ZN3cub18CUB_300001_SM_10006detail6reduce28DeviceReduceSingleTileKernelINS2_10policy_hubIfjN4cuda3__47maximumIfEEE10Policy1000EPfSB_iS8_ffNS5_3std3__410__identityEEEvT0_T1_T2_T3_T4_T6__param_0,
	.param .u64 .ptr .align 1 _ZN3cub18CUB_300001_SM_10006detail6reduce28DeviceReduceSingleTileKernelINS2_10policy_hubIfjN4cuda3__47maximumIfEEE10Policy1000EPfSB_iS8_ffNS5_3std3__410__identityEEEvT0_T1_T2_T3_T4_T6__param_1,
	.param .u32 _ZN3cub18CUB_300001_SM_10006detail6reduce28DeviceReduceSingleTileKernelINS2_10policy_hubIfjN4cuda3__47maximumIfEEE10Policy1000EPfSB_iS8_ffNS5_3std3__410__identityEEEvT0_T1_T2_T3_T4_T6__param_2,
	.param .align 1 .b8 _ZN3cub18CUB_300001_SM_10006detail6reduce28DeviceReduceSingleTileKernelINS2_10policy_hubIfjN4cuda3__47maximumIfEEE10Policy1000EPfSB_iS8_ffNS5_3std3__410__identityEEEvT0_T1_T2_T3_T4_T6__param_3[1],
	.param .f32 _ZN3cub18CUB_300001_SM_10006detail6reduce28DeviceReduceSingleTileKernelINS2_10policy_hubIfjN4cuda3__47maximumIfEEE10Policy1000EPfSB_iS8_ffNS5_3std3__410__identityEEEvT0_T1_T2_T3_T4_T6__param_4,
	.param .align 1 .b8 _ZN3cub18CUB_300001_SM_10006detail6reduce28DeviceReduceSingleTileKernelINS2_10policy_hubIfjN4cuda3__47maximumIfEEE10Policy1000EPfSB_iS8_ffNS5_3std3__410__identityEEEvT0_T1_T2_T3_T4_T6__param_5[1]
)
.maxntid 256
.minnctapersm 1
{
	.reg .pred 	%p<252>;
	.reg .b32 	%r<407>;
	.reg .b32 	%f<445>;
	.reg .b64 	%rd<125>;
	// demoted variable
	.shared .align 4 .b8 _ZZN3cub18CUB_300001_SM_10006detail6reduce28DeviceReduceSingleTileKernelINS2_10policy_hubIfjN4cuda3__47maximumIfEEE10Policy1000EPfSB_iS8_ffNS5_3std3__410__identityEEEvT0_T1_T2_T3_T4_T6_E12temp_storage[44];
	ld.param.u64 	%rd16, [_ZN3cub18CUB_300001_SM_10006detail6reduce28DeviceReduceSingleTileKernelINS2_10policy_hubIfjN4cuda3__47maximumIfEEE10Policy1000EPfSB_iS8_ffNS5_3std3__410__identityEEEvT0_T1_T2_T3_T4_T6__param_0];
	ld.param.u64 	%rd17, [_ZN3cub18CUB_300001_SM_10006detail6reduce28DeviceReduceSingleTileKernelINS2_10policy_hubIfjN4cuda3__47maximumIfEEE10Policy1000EPfSB_iS8_ffNS5_3std3__410__identityEEEvT0_T1_T2_T3_T4_T6__param_1];
	ld.param.u32 	%r67, [_ZN3cub18CUB_300001_SM_10006detail6reduce28DeviceReduceSingleTileKernelINS2_10policy_hubIfjN4cuda3__47maximumIfEEE10Policy1000EPfSB_iS8_ffNS5_3std3__410__identityEEEvT0_T1_T2_T3_T4_T6__param_2];
	ld.param.f32 	%f58, [_ZN3cub18CUB_300001_SM_10006detail6reduce28DeviceReduceSingleTileKernelINS2_10policy_hubIfjN4cuda3__47maximumIfEEE10Policy1000EPfSB_iS8_ffNS5_3std3__410__identityEEEvT0_T1_T2_T3_T4_T6__param_4];
	cvta.to.global.u64 	%rd1, %rd17;
	setp.ne.s32 	%p1, %r67, 0;
	@%p1 bra 	$L__BB24_3;
	mov.u32 	%r380, %tid.x;
	setp.ne.s32 	%p251, %r380, 0;
	@%p251 bra 	$L__BB24_74;
	st.global.f32 	[%rd1], %f58;
	bra.uni 	$L__BB24_74;
$L__BB24_3:
	and.b64  	%rd18, %rd16, 15;
	setp.ne.s64 	%p2, %rd18, 0;
	@%p2 bra 	$L__BB24_38;
	setp.gt.s32 	%p126, %r67, 4095;
	@%p126 bra 	$L__BB24_22;
	mov.u32 	%r1, %tid.x;
	setp.ge.s32 	%p191, %r1, %r67;
	mov.f32 	%f423, 0f00000000;
	mov.u32 	%r384, %r1;
	@%p191 bra 	$L__BB24_7;
	mul.wide.u32 	%rd113, %r1, 4;
	add.s64 	%rd112, %rd16, %rd113;
	// begin inline asm
	ld.global.nc.u32 %r300, [%rd112];
	// end inline asm
	mov.b32 	%f423, %r300;
	add.s32 	%r384, %r1, 256;
$L__BB24_7:
	setp.ge.s32 	%p192, %r384, %r67;
	@%p192 bra 	$L__BB24_13;
	not.b32 	%r301, %r384;
	add.s32 	%r4, %r67, %r301;
	and.b32  	%r302, %r4, 768;
	setp.eq.s32 	%p193, %r302, 768;
	@%p193 bra 	$L__BB24_11;
	mul.wide.u32 	%rd114, %r384, 4;
	add.s64 	%rd121, %rd16, %rd114;
	shr.u32 	%r303, %r4, 8;
	add.s32 	%r304, %r303, 1;
	and.b32  	%r305, %r304, 3;
	neg.s32 	%r382, %r305;
$L__BB24_10:
	.pragma "nounroll";
	// begin inline asm
	ld.global.nc.u32 %r306, [%rd121];
	// end inline asm
	mov.b32 	%f336, %r306;
	setp.lt.f32 	%p194, %f423, %f336;
	selp.f32 	%f423, %f336, %f423, %p194;
	add.s32 	%r384, %r384, 256;
	add.s64 	%rd121, %rd121, 1024;
	add.s32 	%r382, %r382, 1;
	setp.ne.s32 	%p195, %r382, 0;
	@%p195 bra 	$L__BB24_10;
$L__BB24_11:
	setp.lt.u32 	%p196, %r4, 768;
	@%p196 bra 	$L__BB24_13;
$L__BB24_12:
	mul.wide.s32 	%rd120, %r384, 4;
	add.s64 	%rd116, %rd16, %rd120;
	// begin inline asm
	ld.global.nc.u32 %r307, [%rd116];
	// end inline asm
	mov.b32 	%f337, %r307;
	setp.lt.f32 	%p197, %f423, %f337;
	selp.f32 	%f338, %f337, %f423, %p197;
	add.s64 	%rd117, %rd116, 1024;
	// begin inline asm
	ld.global.nc.u32 %r308, [%rd117];
	// end inline asm
	mov.b32 	%f339, %r308;
	setp.lt.f32 	%p198, %f338, %f339;
	selp.f32 	%f340, %f339, %f338, %p198;
	add.s64 	%rd118, %rd116, 2048;
	// begin inline asm
	ld.global.nc.u32 %r309, [%rd118];
	// end inline asm
	mov.b32 	%f341, %r309;
	setp.lt.f32 	%p199, %f340, %f341;
	selp.f32 	%f342, %f341, %f340, %p199;
	add.s64 	%rd119, %rd116, 3072;
	// begin inline asm
	ld.global.nc.u32 %r310, [%rd119];
	// end inline asm
	mov.b32 	%f343, %r310;
	setp.lt.f32 	%p200, %f342, %f343;
	selp.f32 	%f423, %f343, %f342, %p200;
	add.s32 	%r384, %r384, 1024;
	setp.lt.s32 	%p201, %r384, %r67;
	@%p201 bra 	$L__BB24_12;
$L__BB24_13:
	setp.lt.s32 	%p202, %r67, 256;
	@%p202 bra 	$L__BB24_18;
	// begin inline asm
	mov.u32 %r349, %laneid;
	// end inline asm
	mov.b32 	%r351, %f423;
	mov.b32 	%r352, 1;
	mov.b32 	%r373, 31;
	mov.b32 	%r374, -1;
	// begin inline asm
	shfl.sync.down.b32 %r350, %r351, %r352, %r373, %r374;
	// end inline asm
	mov.b32 	%f391, %r350;
	setp.gt.s32 	%p230, %r349, 30;
	setp.lt.f32 	%p231, %f423, %f391;
	selp.f32 	%f392, %f391, %f423, %p231;
	selp.f32 	%f393, %f423, %f392, %p230;
	mov.b32 	%r356, %f393;
	mov.b32 	%r357, 2;
	// begin inline asm
	shfl.sync.down.b32 %r355, %r356, %r357, %r373, %r374;
	// end inline asm
	mov.b32 	%f394, %r355;
	setp.gt.s32 	%p232, %r349, 29;
	setp.lt.f32 	%p233, %f393, %f394;
	selp.f32 	%f395, %f394, %f393, %p233;
	selp.f32 	%f396, %f393, %f395, %p232;
	mov.b32 	%r361, %f396;
	mov.b32 	%r362, 4;
	// begin inline asm
	shfl.sync.down.b32 %r360, %r361, %r362, %r373, %r374;
	// end inline asm
	mov.b32 	%f397, %r360;
	setp.gt.s32 	%p234, %r349, 27;
	setp.lt.f32 	%p235, %f396, %f397;
	selp.f32 	%f398, %f397, %f396, %p235;
	selp.f32 	%f399, %f396, %f398, %p234;
	mov.b32 	%r366, %f399;
	mov.b32 	%r367, 8;
	// begin inline asm
	shfl.sync.down.b32 %r365, %r366, %r367, %r373, %r374;
	// end inline asm
	mov.b32 	%f400, %r365;
	setp.gt.s32 	%p236, %r349, 23;
	setp.lt.f32 	%p237, %f399, %f400;
	selp.f32 	%f401, %f400, %f399, %p237;
	selp.f32 	%f402, %f399, %f401, %p236;
	mov.b32 	%r371, %f402;
	mov.b32 	%r372, 16;
	// begin inline asm
	shfl.sync.down.b32 %r370, %r371, %r372, %r373, %r374;
	// end inline asm
	mov.b32 	%f403, %r370;
	setp.gt.s32 	%p238, %r349, 15;
	setp.lt.f32 	%p239, %f402, %f403;
	selp.f32 	%f10, %f403, %f402, %p239;
	selp.f32 	%f444, %f402, %f10, %p238;
	setp.ne.s32 	%p240, %r349, 0;
	@%p240 bra 	$L__BB24_16;
	shr.u32 	%r375, %r1, 3;
	and.b32  	%r376, %r375, 124;
	mov.u32 	%r377, _ZZN3cub18CUB_300001_SM_10006detail6reduce28DeviceReduceSingleTileKernelINS2_10policy_hubIfjN4cuda3__47maximumIfEEE10Policy1000EPfSB_iS8_ffNS5_3std3__410__identityEEEvT0_T1_T2_T3_T4_T6_E12temp_storage;
	add.s32 	%r378, %r377, %r376;
	st.shared.f32 	[%r378+8], %f10;
$L__BB24_16:
	bar.sync 	0;
	setp.ne.s32 	%p241, %r1, 0;
	@%p241 bra 	$L__BB24_72;
	ld.shared.f32 	%f404, [_ZZN3cub18CUB_300001_SM_10006detail6reduce28DeviceReduceSingleTileKernelINS2_10policy_hubIfjN4cuda3__47maximumIfEEE10Policy1000EPfSB_iS8_ffNS5_3std3__410__identityEEEvT0_T1_T2_T3_T4_T6_E12temp_storage+12];
	setp.lt.f32 	%p242, %f444, %f404;
	selp.f32 	%f405, %f404, %f444, %p242;
	ld.shared.f32 	%f406, [_ZZN3cub18CUB_300001_SM_10006detail6reduce28DeviceReduceSingleTileKernelINS2_10policy_hubIfjN4cuda3__47maximumIfEEE10Policy1000EPfSB_iS8_ffNS5_3std3__410__identityEEEvT0_T1_T2_T3_T4_T6_E12temp_storage+16];
	setp.lt.f32 	%p243, %f405, %f406;
	selp.f32 	%f407, %f406, %f405, %p243;
	ld.shared.f32 	%f408, [_ZZN3cub18CUB_300001_SM_10006detail6reduce28DeviceReduceSingleTileKernelINS2_10policy_hubIfjN4cuda3__47maximumIfEEE10Policy1000EPfSB_iS8_ffNS5_3std3__410__identityEEEvT0_T1_T2_T3_T4_T6_E12temp_storage+20];
	setp.lt.f32 	%p244, %f407, %f408;
	selp.f32 	%f409, %f408, %f407, %p244;
	ld.shared.f32 	%f410, [_ZZN3cub18CUB_300001_SM_10006detail6reduce28DeviceReduceSingleTileKernelINS2_10policy_hubIfjN4cuda3__47maximumIfEEE10Policy1000EPfSB_iS8_ffNS5_3std3__410__identityEEEvT0_T1_T2_T3_T4_T6_E12temp_storage+24];
	setp.lt.f32 	%p245, %f409, %f410;
	selp.f32 	%f411, %f410, %f409, %p245;
	ld.shared.f32 	%f412, [_ZZN3cub18CUB_300001_SM_10006detail6reduce28DeviceReduceSingleTileKernelINS2_10policy_hubIfjN4cuda3__47maximumIfEEE10Policy1000EPfSB_iS8_ffNS5_3std3__410__identityEEEvT0_T1_T2_T3_T4_T6_E12temp_storage+28];
	setp.lt.f32 	%p246, %f411, %f412;
	selp.f32 	%f413, %f412, %f411, %p246;
	ld.shared.f32 	%f414, [_ZZN3cub18CUB_300001_SM_10006detail6reduce28DeviceReduceSingleTileKernelINS2_10policy_hubIfjN4cuda3__47maximumIfEEE10Policy1000EPfSB_iS8_ffNS5_3std3__410__identityEEEvT0_T1_T2_T3_T4_T6_E12temp_storage+32];
	setp.lt.f32 	%p247, %f413, %f414;
	selp.f32 	%f415, %f414, %f413, %p247;
	ld.shared.f32 	%f416, [_ZZN3cub18CUB_300001_SM_10006detail6reduce28DeviceReduceSingleTileKernelINS2_10policy_hubIfjN4cuda3__47maximumIfEEE10Policy1000EPfSB_iS8_ffNS5_3std3__410__identityEEEvT0_T1_T2_T3_T4_T6_E12temp_storage+36];
	setp.lt.f32 	%p248, %f415, %f416;
	selp.f32 	%f444, %f416, %f415, %p248;
	bra.uni 	$L__BB24_72;
$L__BB24_18:
	// begin inline asm
	mov.u32 %r311, %laneid;
	// end inline asm
	and.b32  	%r337, %r1, 992;
	add.s32 	%r338, %r337, 32;
	setp.gt.s32 	%p203, %r338, %r67;
	not.b32 	%r339, %r337;
	add.s32 	%r340, %r67, %r339;
	selp.b32 	%r335, %r340, 31, %p203;
	mov.b32 	%r313, %f423;
	mov.b32 	%r314, 1;
	mov.b32 	%r336, -1;
	// begin inline asm
	shfl.sync.down.b32 %r312, %r313, %r314, %r335, %r336;
	// end inline asm
	mov.b32 	%f344, %r312;
	setp.lt.s32 	%p204, %r311, %r335;
	setp.lt.f32 	%p205, %f423, %f344;
	selp.f32 	%f345, %f344, %f423, %p205;
	selp.f32 	%f346, %f345, %f423, %p204;
	mov.b32 	%r318, %f346;
	mov.b32 	%r319, 2;
	// begin inline asm
	shfl.sync.down.b32 %r317, %r318, %r319, %r335, %r336;
	// end inline asm
	mov.b32 	%f347, %r317;
	add.s32 	%r341, %r311, 2;
	setp.gt.s32 	%p206, %r341, %r335;
	setp.lt.f32 	%p207, %f346, %f347;
	selp.f32 	%f348, %f347, %f346, %p207;
	selp.f32 	%f349, %f346, %f348, %p206;
	mov.b32 	%r323, %f349;
	mov.b32 	%r324, 4;
	// begin inline asm
	shfl.sync.down.b32 %r322, %r323, %r324, %r335, %r336;
	// end inline asm
	mov.b32 	%f350, %r322;
	add.s32 	%r342, %r311, 4;
	setp.gt.s32 	%p208, %r342, %r335;
	setp.lt.f32 	%p209, %f349, %f350;
	selp.f32 	%f351, %f350, %f349, %p209;
	selp.f32 	%f352, %f349, %f351, %p208;
	mov.b32 	%r328, %f352;
	mov.b32 	%r329, 8;
	// begin inline asm
	shfl.sync.down.b32 %r327, %r328, %r329, %r335, %r336;
	// end inline asm
	mov.b32 	%f353, %r327;
	add.s32 	%r343, %r311, 8;
	setp.gt.s32 	%p210, %r343, %r335;
	setp.lt.f32 	%p211, %f352, %f353;
	selp.f32 	%f354, %f353, %f352, %p211;
	selp.f32 	%f355, %f352, %f354, %p210;
	mov.b32 	%r333, %f355;
	mov.b32 	%r334, 16;
	// begin inline asm
	shfl.sync.down.b32 %r332, %r333, %r334, %r335, %r336;
	// end inline asm
	mov.b32 	%f356, %r332;
	add.s32 	%r344, %r311, 16;
	setp.gt.s32 	%p212, %r344, %r335;
	setp.lt.f32 	%p213, %f355, %f356;
	selp.f32 	%f357, %f356, %f355, %p213;
	selp.f32 	%f444, %f355, %f357, %p212;
	setp.ne.s32 	%p214, %r311, 0;
	@%p214 bra 	$L__BB24_20;
	shr.u32 	%r345, %r1, 3;
	and.b32  	%r346, %r345, 124;
	mov.u32 	%r347, _ZZN3cub18CUB_300001_SM_10006detail6reduce28DeviceReduceSingleTileKernelINS2_10policy_hubIfjN4cuda3__47maximumIfEEE10Policy1000EPfSB_iS8_ffNS5_3std3__410__identityEEEvT0_T1_T2_T3_T4_T6_E12temp_storage;
	add.s32 	%r348, %r347, %r346;
	st.shared.f32 	[%r348+8], %f444;
$L__BB24_20:
	bar.sync 	0;
	setp.ne.s32 	%p215, %r1, 0;
	@%p215 bra 	$L__BB24_72;
	setp.gt.s32 	%p216, %r67, 32;
	ld.shared.f32 	%f358, [_ZZN3cub18CUB_300001_SM_10006detail6reduce28DeviceReduceSingleTileKernelINS2_10policy_hubIfjN4cuda3__47maximumIfEEE10Policy1000EPfSB_iS8_ffNS5_3std3__410__identityEEEvT0_T1_T2_T3_T4_T6_E12temp_storage+12];
	setp.lt.f32 	%p217, %f444, %f358;
	selp.f32 	%f360, %f358, %f444, %p217;
	selp.f32 	%f361, %f360, %f444, %p216;
	setp.gt.s32 	%p218, %r67, 64;
	ld.shared.f32 	%f363, [_ZZN3cub18CUB_300001_SM_10006detail6reduce28DeviceReduceSingleTileKernelINS2_10policy_hubIfjN4cuda3__47maximumIfEEE10Policy1000EPfSB_iS8_ffNS5_3std3__410__identityEEEvT0_T1_T2_T3_T4_T6_E12temp_storage+16];
	setp.lt.f32 	%p219, %f361, %f363;
	selp.f32 	%f365, %f363, %f361, %p219;
	selp.f32 	%f366, %f365, %f361, %p218;
	setp.gt.s32 	%p220, %r67, 96;
	ld.shared.f32 	%f368, [_ZZN3cub18CUB_300001_SM_10006detail6reduce28DeviceReduceSingleTileKernelINS2_10policy_hubIfjN4cuda3__47maximumIfEEE10Policy1000EPfSB_iS8_ffNS5_3std3__410__identityEEEvT0_T1_T2_T3_T4_T6_E12temp_storage+20];
	setp.lt.f32 	%p221, %f366, %f368;
	selp.f32 	%f370, %f368, %f366, %p221;
	selp.f32 	%f371, %f370, %f366, %p220;
	setp.gt.s32 	%p222, %r67, 128;
	ld.shared.f32 	%f373, [_ZZN3cub18CUB_300001_SM_10006detail6reduce28DeviceReduceSingleTileKernelINS2_10policy_hubIfjN4cuda3__47maximumIfEEE10Policy1000EPfSB_iS8_ffNS5_3std3__410__identityEEEvT0_T1_T2_T3_T4_T6_E12temp_storage+24];
	setp.lt.f32 	%p223, %f371, %f373;
	selp.f32 	%f375, %f373, %f371, %p223;
	selp.f32 	%f376, %f375, %f371, %p222;
	setp.gt.s32 	%p224, %r67, 160;
	ld.shared.f32 	%f378, [_ZZN3cub18CUB_300001_SM_10006detail6reduce28DeviceReduceSingleTileKernelINS2_10policy_hubIfjN4cuda3__47maximumIfEEE10Policy1000EPfSB_iS8_ffNS5_3std3__410__identityEEEvT0_T1_T2_T3_T4_T6_E12temp_storage+28];
	setp.lt.f32 	%p225, %f376, %f378;
	selp.f32 	%f380, %f378, %f376, %p225;
	selp.f32 	%f381, %f380, %f376, %p224;
	setp.gt.s32 	%p226, %r67, 192;
	ld.shared.f32 	%f383, [_ZZN3cub18CUB_300001_SM_10006detail6reduce28DeviceReduceSingleTileKernelINS2_10policy_hubIfjN4cuda3__47maximumIfEEE10Policy1000EPfSB_iS8_ffNS5_3std3__410__identityEEEvT0_T1_T2_T3_T4_T6_E12temp_storage+32];
	setp.lt.f32 	%p227, %f381, %f383;
	selp.f32 	%f385, %f383, %f381, %p227;
	selp.f32 	%f386, %f385, %f381, %p226;
	setp.gt.s32 	%p228, %r67, 224;
	ld.shared.f32 	%f388, [_ZZN3cub18CUB_300001_SM_10006detail6reduce28DeviceReduceSingleTileKernelINS2_10policy_hubIfjN4cuda3__47maximumIfEEE10Policy1000EPfSB_iS8_ffNS5_3std3__410__identityEEEvT0_T1_T2_T3_T4_T6_E12temp_storage+36];
	setp.lt.f32 	%p229, %f386, %f388;
	selp.f32 	%f390, %f388, %f386, %p229;
	selp.f32 	%f444, %f390, %f386, %p228;
	bra.uni 	$L__BB24_72;
$L__BB24_22:
	mov.u32 	%r13, %tid.x;
	shl.b32 	%r224, %r13, 2;
	mul.wide.u32 	%rd86, %r224, 4;
	add.s64 	%rd76, %rd16, %rd86;
	// begin inline asm
	ld.global.nc.v2.u64 {%rd74, %rd75}, [%rd76];
	// end inline asm
	mov.b64 	{%r225, %r226}, %rd75;
	mov.b64 	{%r227, %r228}, %rd74;
	mov.b32 	%f238, %r228;
	mov.b32 	%f239, %r227;
	mov.b32 	%f240, %r226;
	mov.b32 	%f241, %r225;
	add.s64 	%rd79, %rd76, 4096;
	// begin inline asm
	ld.global.nc.v2.u64 {%rd77, %rd78}, [%rd79];
	// end inline asm
	mov.b64 	{%r229, %r230}, %rd78;
	mov.b64 	{%r231, %r232}, %rd77;
	mov.b32 	%f242, %r232;
	mov.b32 	%f243, %r231;
	mov.b32 	%f244, %r230;
	mov.b32 	%f245, %r229;
	add.s64 	%rd82, %rd76, 8192;
	// begin inline asm
	ld.global.nc.v2.u64 {%rd80, %rd81}, [%rd82];
	// end inline asm
	mov.b64 	{%r233, %r234}, %rd81;
	mov.b64 	{%r235, %r236}, %rd80;
	mov.b32 	%f246, %r236;
	mov.b32 	%f247, %r235;
	mov.b32 	%f248, %r234;
	mov.b32 	%f249, %r233;
	add.s64 	%rd85, %rd76, 12288;
	// begin inline asm
	ld.global.nc.v2.u64 {%rd83, %rd84}, [%rd85];
	// end inline asm
	mov.b64 	{%r237, %r238}, %rd84;
	mov.b64 	{%r239, %r240}, %rd83;
	mov.b32 	%f250, %r240;
	mov.b32 	%f251, %r239;
	mov.b32 	%f252, %r238;
	mov.b32 	%f253, %r237;
	setp.lt.f32 	%p127, %f239, %f238;
	selp.f32 	%f254, %f238, %f239, %p127;
	setp.lt.f32 	%p128, %f241, %f240;
	selp.f32 	%f255, %f240, %f241, %p128;
	setp.lt.f32 	%p129, %f243, %f242;
	selp.f32 	%f256, %f242, %f243, %p129;
	setp.lt.f32 	%p130, %f245, %f244;
	selp.f32 	%f257, %f244, %f245, %p130;
	setp.lt.f32 	%p131, %f247, %f246;
	selp.f32 	%f258, %f246, %f247, %p131;
	setp.lt.f32 	%p132, %f249, %f248;
	selp.f32 	%f259, %f248, %f249, %p132;
	setp.lt.f32 	%p133, %f251, %f250;
	selp.f32 	%f260, %f250, %f251, %p133;
	setp.lt.f32 	%p134, %f253, %f252;
	selp.f32 	%f261, %f252, %f253, %p134;
	setp.lt.f32 	%p135, %f254, %f255;
	selp.f32 	%f262, %f255, %f254, %p135;
	setp.lt.f32 	%p136, %f256, %f257;
	selp.f32 	%f263, %f257, %f256, %p136;
	setp.lt.f32 	%p137, %f258, %f259;
	selp.f32 	%f264, %f259, %f258, %p137;
	setp.lt.f32 	%p138, %f260, %f261;
	selp.f32 	%f265, %f261, %f260, %p138;
	setp.lt.f32 	%p139, %f262, %f263;
	selp.f32 	%f266, %f263, %f262, %p139;
	setp.lt.f32 	%p140, %f264, %f265;
	selp.f32 	%f267, %f265, %f264, %p140;
	setp.lt.f32 	%p141, %f266, %f267;
	selp.f32 	%f430, %f267, %f266, %p141;
	setp.lt.u32 	%p142, %r67, 8192;
	mov.b32 	%r387, 4096;
	@%p142 bra 	$L__BB24_26;
	add.s32 	%r14, %r67, -4096;
	mov.b32 	%r387, 4096;
$L__BB24_24:
	mul.wide.s32 	%rd99, %r387, 4;
	add.s64 	%rd89, %rd76, %rd99;
	// begin inline asm
	ld.global.nc.v2.u64 {%rd87, %rd88}, [%rd89];
	// end inline asm
	mov.b64 	{%r242, %r243}, %rd88;
	mov.b64 	{%r244, %r245}, %rd87;
	mov.b32 	%f268, %r245;
	mov.b32 	%f269, %r244;
	mov.b32 	%f270, %r243;
	mov.b32 	%f271, %r242;
	add.s64 	%rd92, %rd89, 4096;
	// begin inline asm
	ld.global.nc.v2.u64 {%rd90, %rd91}, [%rd92];
	// end inline asm
	mov.b64 	{%r246, %r247}, %rd91;
	mov.b64 	{%r248, %r249}, %rd90;
	mov.b32 	%f272, %r249;
	mov.b32 	%f273, %r248;
	mov.b32 	%f274, %r247;
	mov.b32 	%f275, %r246;
	add.s64 	%rd95, %rd89, 8192;
	// begin inline asm
	ld.global.nc.v2.u64 {%rd93, %rd94}, [%rd95];
	// end inline asm
	mov.b64 	{%r250, %r251}, %rd94;
	mov.b64 	{%r252, %r253}, %rd93;
	mov.b32 	%f276, %r253;
	mov.b32 	%f277, %r252;
	mov.b32 	%f278, %r251;
	mov.b32 	%f279, %r250;
	add.s64 	%rd98, %rd89, 12288;
	// begin inline asm
	ld.global.nc.v2.u64 {%rd96, %rd97}, [%rd98];
	// end inline asm
	mov.b64 	{%r254, %r255}, %rd97;
	mov.b64 	{%r256, %r257}, %rd96;
	mov.b32 	%f280, %r257;
	mov.b32 	%f281, %r256;
	mov.b32 	%f282, %r255;
	mov.b32 	%f283, %r254;
	setp.lt.f32 	%p143, %f430, %f269;
	selp.f32 	%f284, %f269, %f430, %p143;
	setp.lt.f32 	%p144, %f268, %f271;
	selp.f32 	%f285, %f271, %f268, %p144;
	setp.lt.f32 	%p145, %f270, %f273;
	selp.f32 	%f286, %f273, %f270, %p145;
	setp.lt.f32 	%p146, %f272, %f275;
	selp.f32 	%f287, %f275, %f272, %p146;
	setp.lt.f32 	%p147, %f274, %f277;
	selp.f32 	%f288, %f277, %f274, %p147;
	setp.lt.f32 	%p148, %f276, %f279;
	selp.f32 	%f289, %f279, %f276, %p148;
	setp.lt.f32 	%p149, %f278, %f281;
	selp.f32 	%f290, %f281, %f278, %p149;
	setp.lt.f32 	%p150, %f280, %f283;
	selp.f32 	%f291, %f283, %f280, %p150;
	setp.lt.f32 	%p151, %f284, %f285;
	selp.f32 	%f292, %f285, %f284, %p151;
	setp.lt.f32 	%p152, %f286, %f287;
	selp.f32 	%f293, %f287, %f286, %p152;
	setp.lt.f32 	%p153, %f288, %f289;
	selp.f32 	%f294, %f289, %f288, %p153;
	setp.lt.f32 	%p154, %f290, %f291;
	selp.f32 	%f295, %f291, %f290, %p154;
	setp.lt.f32 	%p155, %f292, %f293;
	selp.f32 	%f296, %f293, %f292, %p155;
	setp.lt.f32 	%p156, %f294, %f295;
	selp.f32 	%f297, %f295, %f294, %p156;
	setp.lt.f32 	%p157, %f296, %f297;
	selp.f32 	%f298, %f297, %f296, %p157;
	setp.lt.f32 	%p158, %f298, %f282;
	selp.f32 	%f430, %f282, %f298, %p158;
	sub.s32 	%r258, %r67, %r387;
	setp.lt.s32 	%p159, %r258, 4096;
	@%p159 bra 	$L__BB24_34;
	add.s32 	%r387, %r387, 4096;
	setp.le.s32 	%p160, %r387, %r14;
	@%p160 bra 	$L__BB24_24;
$L__BB24_26:
	setp.le.s32 	%p161, %r67, %r387;
	@%p161 bra 	$L__BB24_34;
	sub.s32 	%r18, %r67, %r387;
	setp.ge.s32 	%p162, %r13, %r18;
	@%p162 bra 	$L__BB24_34;
	not.b32 	%r259, %r13;
	add.s32 	%r260, %r67, %r259;
	sub.s32 	%r19, %r260, %r387;
	and.b32  	%r261, %r19, 768;
	setp.eq.s32 	%p163, %r261, 768;
	mov.u32 	%r391, %r13;
	@%p163 bra 	$L__BB24_31;
	add.s32 	%r389, %r13, %r387;
	shr.u32 	%r262, %r19, 8;
	add.s32 	%r263, %r262, 1;
	and.b32  	%r264, %r263, 3;
	neg.s32 	%r388, %r264;
	mov.u32 	%r391, %r13;
$L__BB24_30:
	.pragma "nounroll";
	mul.wide.u32 	%rd101, %r389, 4;
	add.s64 	%rd100, %rd16, %rd101;
	// begin inline asm
	ld.global.nc.u32 %r265, [%rd100];
	// end inline asm
	mov.b32 	%f300, %r265;
	setp.lt.f32 	%p164, %f430, %f300;
	selp.f32 	%f430, %f300, %f430, %p164;
	add.s32 	%r391, %r391, 256;
	add.s32 	%r389, %r389, 256;
	add.s32 	%r388, %r388, 1;
	setp.ne.s32 	%p165, %r388, 0;
	@%p165 bra 	$L__BB24_30;
$L__BB24_31:
	setp.lt.u32 	%p166, %r19, 768;
	@%p166 bra 	$L__BB24_34;
	cvt.u64.u32 	%rd102, %r391;
	cvt.u64.u32 	%rd103, %r387;
	add.s64 	%rd104, %rd102, %rd103;
	shl.b64 	%rd105, %rd104, 2;
	add.s64 	%rd106, %rd105, %rd16;
	add.s64 	%rd122, %rd106, 2048;
	add.s32 	%r392, %r391, %r387;
$L__BB24_33:
	mul.wide.u32 	%rd111, %r392, 4;
	add.s64 	%rd107, %rd16, %rd111;
	// begin inline asm
	ld.global.nc.u32 %r266, [%rd107];
	// end inline asm
	mov.b32 	%f301, %r266;
	setp.lt.f32 	%p167, %f430, %f301;
	selp.f32 	%f302, %f301, %f430, %p167;
	add.s64 	%rd108, %rd122, -1024;
	// begin inline asm
	ld.global.nc.u32 %r267, [%rd108];
	// end inline asm
	mov.b32 	%f303, %r267;
	setp.lt.f32 	%p168, %f302, %f303;
	selp.f32 	%f304, %f303, %f302, %p168;
	// begin inline asm
	ld.global.nc.u32 %r268, [%rd122];
	// end inline asm
	mov.b32 	%f305, %r268;
	setp.lt.f32 	%p169, %f304, %f305;
	selp.f32 	%f306, %f305, %f304, %p169;
	add.s64 	%rd110, %rd122, 1024;
	// begin inline asm
	ld.global.nc.u32 %r269, [%rd110];
	// end inline asm
	mov.b32 	%f307, %r269;
	setp.lt.f32 	%p170, %f306, %f307;
	selp.f32 	%f430, %f307, %f306, %p170;
	add.s32 	%r391, %r391, 1024;
	add.s64 	%rd122, %rd122, 4096;
	add.s32 	%r392, %r392, 1024;
	setp.lt.s32 	%p171, %r391, %r18;
	@%p171 bra 	$L__BB24_33;
$L__BB24_34:
	// begin inline asm
	mov.u32 %r270, %laneid;
	// end inline asm
	mov.b32 	%r272, %f430;
	mov.b32 	%r273, 1;
	mov.b32 	%r294, 31;
	mov.b32 	%r295, -1;
	// begin inline asm
	shfl.sync.down.b32 %r271, %r272, %r273, %r294, %r295;
	// end inline asm
	mov.b32 	%f308, %r271;
	setp.gt.s32 	%p172, %r270, 30;
	setp.lt.f32 	%p173, %f430, %f308;
	selp.f32 	%f309, %f308, %f430, %p173;
	selp.f32 	%f310, %f430, %f309, %p172;
	mov.b32 	%r277, %f310;
	mov.b32 	%r278, 2;
	// begin inline asm
	shfl.sync.down.b32 %r276, %r277, %r278, %r294, %r295;
	// end inline asm
	mov.b32 	%f311, %r276;
	setp.gt.s32 	%p174, %r270, 29;
	setp.lt.f32 	%p175, %f310, %f311;
	selp.f32 	%f312, %f311, %f310, %p175;
	selp.f32 	%f313, %f310, %f312, %p174;
	mov.b32 	%r282, %f313;
	mov.b32 	%r283, 4;
	// begin inline asm
	shfl.sync.down.b32 %r281, %r282, %r283, %r294, %r295;
	// end inline asm
	mov.b32 	%f314, %r281;
	setp.gt.s32 	%p176, %r270, 27;
	setp.lt.f32 	%p177, %f313, %f314;
	selp.f32 	%f315, %f314, %f313, %p177;
	selp.f32 	%f316, %f313, %f315, %p176;
	mov.b32 	%r287, %f316;
	mov.b32 	%r288, 8;
	// begin inline asm
	shfl.sync.down.b32 %r286, %r287, %r288, %r294, %r295;
	// end inline asm
	mov.b32 	%f317, %r286;
	setp.gt.s32 	%p178, %r270, 23;
	setp.lt.f32 	%p179, %f316, %f317;
	selp.f32 	%f318, %f317, %f316, %p179;
	selp.f32 	%f319, %f316, %f318, %p178;
	mov.b32 	%r292, %f319;
	mov.b32 	%r293, 16;
	// begin inline asm
	shfl.sync.down.b32 %r291, %r292, %r293, %r294, %r295;
	// end inline asm
	mov.b32 	%f320, %r291;
	setp.gt.s32 	%p180, %r270, 15;
	setp.lt.f32 	%p181, %f319, %f320;
	selp.f32 	%f26, %f320, %f319, %p181;
	selp.f32 	%f444, %f319, %f26, %p180;
	setp.ne.s32 	%p182, %r270, 0;
	@%p182 bra 	$L__BB24_36;
	shr.u32 	%r296, %r13, 3;
	and.b32  	%r297, %r296, 124;
	mov.u32 	%r298, _ZZN3cub18CUB_300001_SM_10006detail6reduce28DeviceReduceSingleTileKernelINS2_10policy_hubIfjN4cuda3__47maximumIfEEE10Policy1000EPfSB_iS8_ffNS5_3std3__410__identityEEEvT0_T1_T2_T3_T4_T6_E12temp_storage;
	add.s32 	%r299, %r298, %r297;
	st.shared.f32 	[%r299+8], %f26;
$L__BB24_36:
	bar.sync 	0;
	setp.ne.s32 	%p183, %r13, 0;
	@%p183 bra 	$L__BB24_72;
	ld.shared.f32 	%f321, [_ZZN3cub18CUB_300001_SM_10006detail6reduce28DeviceReduceSingleTileKernelINS2_10policy_hubIfjN4cuda3__47maximumIfEEE10Policy1000EPfSB_iS8_ffNS5_3std3__410__identityEEEvT0_T1_T2_T3_T4_T6_E12temp_storage+12];
	setp.lt.f32 	%p184, %f444, %f321;
	selp.f32 	%f322, %f321, %f444, %p184;
	ld.shared.f32 	%f323, [_ZZN3cub18CUB_300001_SM_10006detail6reduce28DeviceReduceSingleTileKernelINS2_10policy_hubIfjN4cuda3__47maximumIfEEE10Policy1000EPfSB_iS8_ffNS5_3std3__410__identityEEEvT0_T1_T2_T3_T4_T6_E12temp_storage+16];
	setp.lt.f32 	%p185, %f322, %f323;
	selp.f32 	%f324, %f323, %f322, %p185;
	ld.shared.f32 	%f325, [_ZZN3cub18CUB_300001_SM_10006detail6reduce28DeviceReduceSingleTileKernelINS2_10policy_hubIfjN4cuda3__47maximumIfEEE10Policy1000EPfSB_iS8_ffNS5_3std3__410__identityEEEvT0_T1_T2_T3_T4_T6_E12temp_storage+20];
	setp.lt.f32 	%p186, %f324, %f325;
	selp.f32 	%f326, %f325, %f324, %p186;
	ld.shared.f32 	%f327, [_ZZN3cub18CUB_300001_SM_10006detail6reduce28DeviceReduceSingleTileKernelINS2_10policy_hubIfjN4cuda3__47maximumIfEEE10Policy1000EPfSB_iS8_ffNS5_3std3__410__identityEEEvT0_T1_T2_T3_T4_T6_E12temp_storage+24];
	setp.lt.f32 	%p187, %f326, %f327;
	selp.f32 	%f328, %f327, %f326, %p187;
	ld.shared.f32 	%f329, [_ZZN3cub18CUB_300001_SM_10006detail6reduce28DeviceReduceSingleTileKernelINS2_10policy_hubIfjN4cuda3__47maximumIfEEE10Policy1000EPfSB_iS8_ffNS5_3std3__410__identityEEEvT0_T1_T2_T3_T4_T6_E12temp_storage+28];
	setp.lt.f32 	%p188, %f328, %f329;
	selp.f32 	%f330, %f329, %f328, %p188;
	ld.shared.f32 	%f331, [_ZZN3cub18CUB_300001_SM_10006detail6reduce28DeviceReduceSingleTileKernelINS2_10policy_hubIfjN4cuda3__47maximumIfEEE10Policy1000EPfSB_iS8_ffNS5_3std3__410__identityEEEvT0_T1_T2_T3_T4_T6_E12temp_storage+32];
	setp.lt.f32 	%p189, %f330, %f331;
	selp.f32 	%f332, %f331, %f330, %p189;
	ld.shared.f32 	%f333, [_ZZN3cub18CUB_300001_SM_10006detail6reduce28DeviceReduceSingleTileKernelINS2_10policy_hubIfjN4cuda3__47maximumIfEEE10Policy1000EPfSB_iS8_ffNS5_3std3__410__identityEEEvT0_T1_T2_T3_T4_T6_E12temp_storage+36];
	setp.lt.f32 	%p190, %f332, %f333;
	selp.f32 	%f444, %f333, %f332, %p190;
	bra.uni 	$L__BB24_72;
$L__BB24_38:
	setp.gt.s32 	%p3, %r67, 4095;
	@%p3 bra 	$L__BB24_56;
	mov.u32 	%r34, %tid.x;
	setp.ge.s32 	%p68, %r34, %r67;
	mov.f32 	%f436, 0f00000000;
	mov.u32 	%r397, %r34;
	@%p68 bra 	$L__BB24_41;
	mul.wide.u32 	%rd66, %r34, 4;
	add.s64 	%rd65, %rd16, %rd66;
	// begin inline asm
	ld.global.nc.u32 %r144, [%rd65];
	// end inline asm
	mov.b32 	%f436, %r144;
	add.s32 	%r397, %r34, 256;
$L__BB24_41:
	setp.ge.s32 	%p69, %r397, %r67;
	@%p69 bra 	$L__BB24_47;
	not.b32 	%r145, %r397;
	add.s32 	%r37, %r67, %r145;
	and.b32  	%r146, %r37, 768;
	setp.eq.s32 	%p70, %r146, 768;
	@%p70 bra 	$L__BB24_45;
	mul.wide.u32 	%rd67, %r397, 4;
	add.s64 	%rd123, %rd16, %rd67;
	shr.u32 	%r147, %r37, 8;
	add.s32 	%r148, %r147, 1;
	and.b32  	%r149, %r148, 3;
	neg.s32 	%r395, %r149;
$L__BB24_44:
	.pragma "nounroll";
	// begin inline asm
	ld.global.nc.u32 %r150, [%rd123];
	// end inline asm
	mov.b32 	%f157, %r150;
	setp.lt.f32 	%p71, %f436, %f157;
	selp.f32 	%f436, %f157, %f436, %p71;
	add.s32 	%r397, %r397, 256;
	add.s64 	%rd123, %rd123, 1024;
	add.s32 	%r395, %r395, 1;
	setp.ne.s32 	%p72, %r395, 0;
	@%p72 bra 	$L__BB24_44;
$L__BB24_45:
	setp.lt.u32 	%p73, %r37, 768;
	@%p73 bra 	$L__BB24_47;
$L__BB24_46:
	mul.wide.s32 	%rd73, %r397, 4;
	add.s64 	%rd69, %rd16, %rd73;
	// begin inline asm
	ld.global.nc.u32 %r151, [%rd69];
	// end inline asm
	mov.b32 	%f158, %r151;
	setp.lt.f32 	%p74, %f436, %f158;
	selp.f32 	%f159, %f158, %f436, %p74;
	add.s64 	%rd70, %rd69, 1024;
	// begin inline asm
	ld.global.nc.u32 %r152, [%rd70];
	// end inline asm
	mov.b32 	%f160, %r152;
	setp.lt.f32 	%p75, %f159, %f160;
	selp.f32 	%f161, %f160, %f159, %p75;
	add.s64 	%rd71, %rd69, 2048;
	// begin inline asm
	ld.global.nc.u32 %r153, [%rd71];
	// end inline asm
	mov.b32 	%f162, %r153;
	setp.lt.f32 	%p76, %f161, %f162;
	selp.f32 	%f163, %f162, %f161, %p76;
	add.s64 	%rd72, %rd69, 3072;
	// begin inline asm
	ld.global.nc.u32 %r154, [%rd72];
	// end inline asm
	mov.b32 	%f164, %r154;
	setp.lt.f32 	%p77, %f163, %f164;
	selp.f32 	%f436, %f164, %f163, %p77;
	add.s32 	%r397, %r397, 1024;
	setp.lt.s32 	%p78, %r397, %r67;
	@%p78 bra 	$L__BB24_46;
$L__BB24_47:
	setp.lt.s32 	%p79, %r67, 256;
	@%p79 bra 	$L__BB24_52;
	// begin inline asm
	mov.u32 %r193, %laneid;
	// end inline asm
	mov.b32 	%r195, %f436;
	mov.b32 	%r196, 1;
	mov.b32 	%r217, 31;
	mov.b32 	%r218, -1;
	// begin inline asm
	shfl.sync.down.b32 %r194, %r195, %r196, %r217, %r218;
	// end inline asm
	mov.b32 	%f212, %r194;
	setp.gt.s32 	%p107, %r193, 30;
	setp.lt.f32 	%p108, %f436, %f212;
	selp.f32 	%f213, %f212, %f436, %p108;
	selp.f32 	%f214, %f436, %f213, %p107;
	mov.b32 	%r200, %f214;
	mov.b32 	%r201, 2;
	// begin inline asm
	shfl.sync.down.b32 %r199, %r200, %r201, %r217, %r218;
	// end inline asm
	mov.b32 	%f215, %r199;
	setp.gt.s32 	%p109, %r193, 29;
	setp.lt.f32 	%p110, %f214, %f215;
	selp.f32 	%f216, %f215, %f214, %p110;
	selp.f32 	%f217, %f214, %f216, %p109;
	mov.b32 	%r205, %f217;
	mov.b32 	%r206, 4;
	// begin inline asm
	shfl.sync.down.b32 %r204, %r205, %r206, %r217, %r218;
	// end inline asm
	mov.b32 	%f218, %r204;
	setp.gt.s32 	%p111, %r193, 27;
	setp.lt.f32 	%p112, %f217, %f218;
	selp.f32 	%f219, %f218, %f217, %p112;
	selp.f32 	%f220, %f217, %f219, %p111;
	mov.b32 	%r210, %f220;
	mov.b32 	%r211, 8;
	// begin inline asm
	shfl.sync.down.b32 %r209, %r210, %r211, %r217, %r218;
	// end inline asm
	mov.b32 	%f221, %r209;
	setp.gt.s32 	%p113, %r193, 23;
	setp.lt.f32 	%p114, %f220, %f221;
	selp.f32 	%f222, %f221, %f220, %p114;
	selp.f32 	%f223, %f220, %f222, %p113;
	mov.b32 	%r215, %f223;
	mov.b32 	%r216, 16;
	// begin inline asm
	shfl.sync.down.b32 %r214, %r215, %r216, %r217, %r218;
	// end inline asm
	mov.b32 	%f224, %r214;
	setp.gt.s32 	%p115, %r193, 15;
	setp.lt.f32 	%p116, %f223, %f224;
	selp.f32 	%f38, %f224, %f223, %p116;
	selp.f32 	%f444, %f223, %f38, %p115;
	setp.ne.s32 	%p117, %r193, 0;
	@%p117 bra 	$L__BB24_50;
	shr.u32 	%r219, %r34, 3;
	and.b32  	%r220, %r219, 124;
	mov.u32 	%r221, _ZZN3cub18CUB_300001_SM_10006detail6reduce28DeviceReduceSingleTileKernelINS2_10policy_hubIfjN4cuda3__47maximumIfEEE10Policy1000EPfSB_iS8_ffNS5_3std3__410__identityEEEvT0_T1_T2_T3_T4_T6_E12temp_storage;
	add.s32 	%r222, %r221, %r220;
	st.shared.f32 	[%r222+8], %f38;
$L__BB24_50:
	bar.sync 	0;
	setp.ne.s32 	%p118, %r34, 0;
	@%p118 bra 	$L__BB24_72;
	ld.shared.f32 	%f225, [_ZZN3cub18CUB_300001_SM_10006detail6reduce28DeviceReduceSingleTileKernelINS2_10policy_hubIfjN4cuda3__47maximumIfEEE10Policy1000EPfSB_iS8_ffNS5_3std3__410__identityEEEvT0_T1_T2_T3_T4_T6_E12temp_storage+12];
	setp.lt.f32 	%p119, %f444, %f225;
	selp.f32 	%f226, %f225, %f444, %p119;
	ld.shared.f32 	%f227, [_ZZN3cub18CUB_300001_SM_10006detail6reduce28DeviceReduceSingleTileKernelINS2_10policy_hubIfjN4cuda3__47maximumIfEEE10Policy1000EPfSB_iS8_ffNS5_3std3__410__identityEEEvT0_T1_T2_T3_T4_T6_E12temp_storage+16];
	setp.lt.f32 	%p120, %f226, %f227;
	selp.f32 	%f228, %f227, %f226, %p120;
	ld.shared.f32 	%f229, [_ZZN3cub18CUB_300001_SM_10006detail6reduce28DeviceReduceSingleTileKernelINS2_10policy_hubIfjN4cuda3__47maximumIfEEE10Policy1000EPfSB_iS8_ffNS5_3std3__410__identityEEEvT0_T1_T2_T3_T4_T6_E12temp_storage+20];
	setp.lt.f32 	%p121, %f228, %f229;
	selp.f32 	%f230, %f229, %f228, %p121;
	ld.shared.f32 	%f231, [_ZZN3cub18CUB_300001_SM_10006detail6reduce28DeviceReduceSingleTileKernelINS2_10policy_hubIfjN4cuda3__47maximumIfEEE10Policy1000EPfSB_iS8_ffNS5_3std3__410__identityEEEvT0_T1_T2_T3_T4_T6_E12temp_storage+24];
	setp.lt.f32 	%p122, %f230, %f231;
	selp.f32 	%f232, %f231, %f230, %p122;
	ld.shared.f32 	%f233, [_ZZN3cub18CUB_300001_SM_10006detail6reduce28DeviceReduceSingleTileKernelINS2_10policy_hubIfjN4cuda3__47maximumIfEEE10Policy1000EPfSB_iS8_ffNS5_3std3__410__identityEEEvT0_T1_T2_T3_T4_T6_E12temp_storage+28];
	setp.lt.f32 	%p123, %f232, %f233;
	selp.f32 	%f234, %f233, %f232, %p123;
	ld.shared.f32 	%f235, [_ZZN3cub18CUB_300001_SM_10006detail6reduce28DeviceReduceSingleTileKernelINS2_10policy_hubIfjN4cuda3__47maximumIfEEE10Policy1000EPfSB_iS8_ffNS5_3std3__410__identityEEEvT0_T1_T2_T3_T4_T6_E12temp_storage+32];
	setp.lt.f32 	%p124, %f234, %f235;
	selp.f32 	%f236, %f235, %f234, %p124;
	ld.shared.f32 	%f237, [_ZZN3cub18CUB_300001_SM_10006detail6reduce28DeviceReduceSingleTileKernelINS2_10policy_hubIfjN4cuda3__47maximumIfEEE10Policy1000EPfSB_iS8_ffNS5_3std3__410__identityEEEvT0_T1_T2_T3_T4_T6_E12temp_storage+36];
	setp.lt.f32 	%p125, %f236, %f237;
	selp.f32 	%f444, %f237, %f236, %p125;
	bra.uni 	$L__BB24_72;
$L__BB24_52:
	// begin inline asm
	mov.u32 %r155, %laneid;
	// end inline asm
	and.b32  	%r181, %r34, 992;
	add.s32 	%r182, %r181, 32;
	setp.gt.s32 	%p80, %r182, %r67;
	not.b32 	%r183, %r181;
	add.s32 	%r184, %r67, %r183;
	selp.b32 	%r179, %r184, 31, %p80;
	mov.b32 	%r157, %f436;
	mov.b32 	%r158, 1;
	mov.b32 	%r180, -1;
	// begin inline asm
	shfl.sync.down.b32 %r156, %r157, %r158, %r179, %r180;
	// end inline asm
	mov.b32 	%f165, %r156;
	setp.lt.s32 	%p81, %r155, %r179;
	setp.lt.f32 	%p82, %f436, %f165;
	selp.f32 	%f166, %f165, %f436, %p82;
	selp.f32 	%f167, %f166, %f436, %p81;
	mov.b32 	%r162, %f167;
	mov.b32 	%r163, 2;
	// begin inline asm
	shfl.sync.down.b32 %r161, %r162, %r163, %r179, %r180;
	// end inline asm
	mov.b32 	%f168, %r161;
	add.s32 	%r185, %r155, 2;
	setp.gt.s32 	%p83, %r185, %r179;
	setp.lt.f32 	%p84, %f167, %f168;
	selp.f32 	%f169, %f168, %f167, %p84;
	selp.f32 	%f170, %f167, %f169, %p83;
	mov.b32 	%r167, %f170;
	mov.b32 	%r168, 4;
	// begin inline asm
	shfl.sync.down.b32 %r166, %r167, %r168, %r179, %r180;
	// end inline asm
	mov.b32 	%f171, %r166;
	add.s32 	%r186, %r155, 4;
	setp.gt.s32 	%p85, %r186, %r179;
	setp.lt.f32 	%p86, %f170, %f171;
	selp.f32 	%f172, %f171, %f170, %p86;
	selp.f32 	%f173, %f170, %f172, %p85;
	mov.b32 	%r172, %f173;
	mov.b32 	%r173, 8;
	// begin inline asm
	shfl.sync.down.b32 %r171, %r172, %r173, %r179, %r180;
	// end inline asm
	mov.b32 	%f174, %r171;
	add.s32 	%r187, %r155, 8;
	setp.gt.s32 	%p87, %r187, %r179;
	setp.lt.f32 	%p88, %f173, %f174;
	selp.f32 	%f175, %f174, %f173, %p88;
	selp.f32 	%f176, %f173, %f175, %p87;
	mov.b32 	%r177, %f176;
	mov.b32 	%r178, 16;
	// begin inline asm
	shfl.sync.down.b32 %r176, %r177, %r178, %r179, %r180;
	// end inline asm
	mov.b32 	%f177, %r176;
	add.s32 	%r188, %r155, 16;
	setp.gt.s32 	%p89, %r188, %r179;
	setp.lt.f32 	%p90, %f176, %f177;
	selp.f32 	%f178, %f177, %f176, %p90;
	selp.f32 	%f444, %f176, %f178, %p89;
	setp.ne.s32 	%p91, %r155, 0;
	@%p91 bra 	$L__BB24_54;
	shr.u32 	%r189, %r34, 3;
	and.b32  	%r190, %r189, 124;
	mov.u32 	%r191, _ZZN3cub18CUB_300001_SM_10006detail6reduce28DeviceReduceSingleTileKernelINS2_10policy_hubIfjN4cuda3__47maximumIfEEE10Policy1000EPfSB_iS8_ffNS5_3std3__410__identityEEEvT0_T1_T2_T3_T4_T6_E12temp_storage;
	add.s32 	%r192, %r191, %r190;
	st.shared.f32 	[%r192+8], %f444;
$L__BB24_54:
	bar.sync 	0;
	setp.ne.s32 	%p92, %r34, 0;
	@%p92 bra 	$L__BB24_72;
	setp.gt.s32 	%p93, %r67, 32;
	ld.shared.f32 	%f179, [_ZZN3cub18CUB_300001_SM_10006detail6reduce28DeviceReduceSingleTileKernelINS2_10policy_hubIfjN4cuda3__47maximumIfEEE10Policy1000EPfSB_iS8_ffNS5_3std3__410__identityEEEvT0_T1_T2_T3_T4_T6_E12temp_storage+12];
	setp.lt.f32 	%p94, %f444, %f179;
	selp.f32 	%f181, %f179, %f444, %p94;
	selp.f32 	%f182, %f181, %f444, %p93;
	setp.gt.s32 	%p95, %r67, 64;
	ld.shared.f32 	%f184, [_ZZN3cub18CUB_300001_SM_10006detail6reduce28DeviceReduceSingleTileKernelINS2_10policy_hubIfjN4cuda3__47maximumIfEEE10Policy1000EPfSB_iS8_ffNS5_3std3__410__identityEEEvT0_T1_T2_T3_T4_T6_E12temp_storage+16];
	setp.lt.f32 	%p96, %f182, %f184;
	selp.f32 	%f186, %f184, %f182, %p96;
	selp.f32 	%f187, %f186, %f182, %p95;
	setp.gt.s32 	%p97, %r67, 96;
	ld.shared.f32 	%f189, [_ZZN3cub18CUB_300001_SM_10006detail6reduce28DeviceReduceSingleTileKernelINS2_10policy_hubIfjN4cuda3__47maximumIfEEE10Policy1000EPfSB_iS8_ffNS5_3std3__410__identityEEEvT0_T1_T2_T3_T4_T6_E12temp_storage+20];
	setp.lt.f32 	%p98, %f187, %f189;
	selp.f32 	%f191, %f189, %f187, %p98;
	selp.f32 	%f192, %f191, %f187, %p97;
	setp.gt.s32 	%p99, %r67, 128;
	ld.shared.f32 	%f194, [_ZZN3cub18CUB_300001_SM_10006detail6reduce28DeviceReduceSingleTileKernelINS2_10policy_hubIfjN4cuda3__47maximumIfEEE10Policy1000EPfSB_iS8_ffNS5_3std3__410__identityEEEvT0_T1_T2_T3_T4_T6_E12temp_storage+24];
	setp.lt.f32 	%p100, %f192, %f194;
	selp.f32 	%f196, %f194, %f192, %p100;
	selp.f32 	%f197, %f196, %f192, %p99;
	setp.gt.s32 	%p101, %r67, 160;
	ld.shared.f32 	%f199, [_ZZN3cub18CUB_300001_SM_10006detail6reduce28DeviceReduceSingleTileKernelINS2_10policy_hubIfjN4cuda3__47maximumIfEEE10Policy1000EPfSB_iS8_ffNS5_3std3__410__identityEEEvT0_T1_T2_T3_T4_T6_E12temp_storage+28];
	setp.lt.f32 	%p102, %f197, %f199;
	selp.f32 	%f201, %f199, %f197, %p102;
	selp.f32 	%f202, %f201, %f197, %p101;
	setp.gt.s32 	%p103, %r67, 192;
	ld.shared.f32 	%f204, [_ZZN3cub18CUB_300001_SM_10006detail6reduce28DeviceReduceSingleTileKernelINS2_10policy_hubIfjN4cuda3__47maximumIfEEE10Policy1000EPfSB_iS8_ffNS5_3std3__410__identityEEEvT0_T1_T2_T3_T4_T6_E12temp_storage+32];
	setp.lt.f32 	%p104, %f202, %f204;
	selp.f32 	%f206, %f204, %f202, %p104;
	selp.f32 	%f207, %f206, %f202, %p103;
	setp.gt.s32 	%p105, %r67, 224;
	ld.shared.f32 	%f209, [_ZZN3cub18CUB_300001_SM_10006detail6reduce28DeviceReduceSingleTileKernelINS2_10policy_hubIfjN4cuda3__47maximumIfEEE10Policy1000EPfSB_iS8_ffNS5_3std3__410__identityEEEvT0_T1_T2_T3_T4_T6_E12temp_storage+36];
	setp.lt.f32 	%p106, %f207, %f209;
	selp.f32 	%f211, %f209, %f207, %p106;
	selp.f32 	%f444, %f211, %f207, %p105;
	bra.uni 	$L__BB24_72;
$L__BB24_56:
	mov.u32 	%r46, %tid.x;
	mul.wide.u32 	%rd35, %r46, 4;
	add.s64 	%rd19, %rd16, %rd35;
	// begin inline asm
	ld.global.nc.u32 %r68, [%rd19];
	// end inline asm
	mov.b32 	%f59, %r68;
	add.s64 	%rd20, %rd19, 1024;
	// begin inline asm
	ld.global.nc.u32 %r69, [%rd20];
	// end inline asm
	mov.b32 	%f60, %r69;
	add.s64 	%rd21, %rd19, 2048;
	// begin inline asm
	ld.global.nc.u32 %r70, [%rd21];
	// end inline asm
	mov.b32 	%f61, %r70;
	add.s64 	%rd22, %rd19, 3072;
	// begin inline asm
	ld.global.nc.u32 %r71, [%rd22];
	// end inline asm
	mov.b32 	%f62, %r71;
	add.s64 	%rd23, %rd19, 4096;
	// begin inline asm
	ld.global.nc.u32 %r72, [%rd23];
	// end inline asm
	mov.b32 	%f63, %r72;
	add.s64 	%rd24, %rd19, 5120;
	// begin inline asm
	ld.global.nc.u32 %r73, [%rd24];
	// end inline asm
	mov.b32 	%f64, %r73;
	add.s64 	%rd25, %rd19, 6144;
	// begin inline asm
	ld.global.nc.u32 %r74, [%rd25];
	// end inline asm
	mov.b32 	%f65, %r74;
	add.s64 	%rd26, %rd19, 7168;
	// begin inline asm
	ld.global.nc.u32 %r75, [%rd26];
	// end inline asm
	mov.b32 	%f66, %r75;
	add.s64 	%rd27, %rd19, 8192;
	// begin inline asm
	ld.global.nc.u32 %r76, [%rd27];
	// end inline asm
	mov.b32 	%f67, %r76;
	add.s64 	%rd28, %rd19, 9216;
	// begin inline asm
	ld.global.nc.u32 %r77, [%rd28];
	// end inline asm
	mov.b32 	%f68, %r77;
	add.s64 	%rd29, %rd19, 10240;
	// begin inline asm
	ld.global.nc.u32 %r78, [%rd29];
	// end inline asm
	mov.b32 	%f69, %r78;
	add.s64 	%rd30, %rd19, 11264;
	// begin inline asm
	ld.global.nc.u32 %r79, [%rd30];
	// end inline asm
	mov.b32 	%f70, %r79;
	add.s64 	%rd31, %rd19, 12288;
	// begin inline asm
	ld.global.nc.u32 %r80, [%rd31];
	// end inline asm
	mov.b32 	%f71, %r80;
	add.s64 	%rd32, %rd19, 13312;
	// begin inline asm
	ld.global.nc.u32 %r81, [%rd32];
	// end inline asm
	mov.b32 	%f72, %r81;
	add.s64 	%rd33, %rd19, 14336;
	// begin inline asm
	ld.global.nc.u32 %r82, [%rd33];
	// end inline asm
	mov.b32 	%f73, %r82;
	add.s64 	%rd34, %rd19, 15360;
	// begin inline asm
	ld.global.nc.u32 %r83, [%rd34];
	// end inline asm
	mov.b32 	%f74, %r83;
	setp.lt.f32 	%p4, %f59, %f60;
	selp.f32 	%f75, %f60, %f59, %p4;
	setp.lt.f32 	%p5, %f61, %f62;
	selp.f32 	%f76, %f62, %f61, %p5;
	setp.lt.f32 	%p6, %f63, %f64;
	selp.f32 	%f77, %f64, %f63, %p6;
	setp.lt.f32 	%p7, %f65, %f66;
	selp.f32 	%f78, %f66, %f65, %p7;
	setp.lt.f32 	%p8, %f67, %f68;
	selp.f32 	%f79, %f68, %f67, %p8;
	setp.lt.f32 	%p9, %f69, %f70;
	selp.f32 	%f80, %f70, %f69, %p9;
	setp.lt.f32 	%p10, %f71, %f72;
	selp.f32 	%f81, %f72, %f71, %p10;
	setp.lt.f32 	%p11, %f73, %f74;
	selp.f32 	%f82, %f74, %f73, %p11;
	setp.lt.f32 	%p12, %f75, %f76;
	selp.f32 	%f83, %f76, %f75, %p12;
	setp.lt.f32 	%p13, %f77, %f78;
	selp.f32 	%f84, %f78, %f77, %p13;
	setp.lt.f32 	%p14, %f79, %f80;
	selp.f32 	%f85, %f80, %f79, %p14;
	setp.lt.f32 	%p15, %f81, %f82;
	selp.f32 	%f86, %f82, %f81, %p15;
	setp.lt.f32 	%p16, %f83, %f84;
	selp.f32 	%f87, %f84, %f83, %p16;
	setp.lt.f32 	%p17, %f85, %f86;
	selp.f32 	%f88, %f86, %f85, %p17;
	setp.lt.f32 	%p18, %f87, %f88;
	selp.f32 	%f443, %f88, %f87, %p18;
	setp.lt.u32 	%p19, %r67, 8192;
	mov.b32 	%r400, 4096;
	@%p19 bra 	$L__BB24_60;
	add.s32 	%r47, %r67, -4096;
	mov.b32 	%r400, 4096;
$L__BB24_58:
	mul.wide.s32 	%rd52, %r400, 4;
	add.s64 	%rd36, %rd19, %rd52;
	// begin inline asm
	ld.global.nc.u32 %r86, [%rd36];
	// end inline asm
	mov.b32 	%f89, %r86;
	add.s64 	%rd37, %rd36, 1024;
	// begin inline asm
	ld.global.nc.u32 %r87, [%rd37];
	// end inline asm
	mov.b32 	%f90, %r87;
	add.s64 	%rd38, %rd36, 2048;
	// begin inline asm
	ld.global.nc.u32 %r88, [%rd38];
	// end inline asm
	mov.b32 	%f91, %r88;
	add.s64 	%rd39, %rd36, 3072;
	// begin inline asm
	ld.global.nc.u32 %r89, [%rd39];
	// end inline asm
	mov.b32 	%f92, %r89;
	add.s64 	%rd40, %rd36, 4096;
	// begin inline asm
	ld.global.nc.u32 %r90, [%rd40];
	// end inline asm
	mov.b32 	%f93, %r90;
	add.s64 	%rd41, %rd36, 5120;
	// begin inline asm
	ld.global.nc.u32 %r91, [%rd41];
	// end inline asm
	mov.b32 	%f94, %r91;
	add.s64 	%rd42, %rd36, 6144;
	// begin inline asm
	ld.global.nc.u32 %r92, [%rd42];
	// end inline asm
	mov.b32 	%f95, %r92;
	add.s64 	%rd43, %rd36, 7168;
	// begin inline asm
	ld.global.nc.u32 %r93, [%rd43];
	// end inline asm
	mov.b32 	%f96, %r93;
	add.s64 	%rd44, %rd36, 8192;
	// begin inline asm
	ld.global.nc.u32 %r94, [%rd44];
	// end inline asm
	mov.b32 	%f97, %r94;
	add.s64 	%rd45, %rd36, 9216;
	// begin inline asm
	ld.global.nc.u32 %r95, [%rd45];
	// end inline asm
	mov.b32 	%f98, %r95;
	add.s64 	%rd46, %rd36, 10240;
	// begin inline asm
	ld.global.nc.u32 %r96, [%rd46];
	// end inline asm
	mov.b32 	%f99, %r96;
	add.s64 	%rd47, %rd36, 11264;
	// begin inline asm
	ld.global.nc.u32 %r97, [%rd47];
	// end inline asm
	mov.b32 	%f100, %r97;
	add.s64 	%rd48, %rd36, 12288;
	// begin inline asm
	ld.global.nc.u32 %r98, [%rd48];
	// end inline asm
	mov.b32 	%f101, %r98;
	add.s64 	%rd49, %rd36, 13312;
	// begin inline asm
	ld.global.nc.u32 %r99, [%rd49];
	// end inline asm
	mov.b32 	%f102, %r99;
	add.s64 	%rd50, %rd36, 14336;
	// begin inline asm
	ld.global.nc.u32 %r100, [%rd50];
	// end inline asm
	mov.b32 	%f103, %r100;
	add.s64 	%rd51, %rd36, 15360;
	// begin inline asm
	ld.global.nc.u32 %r101, [%rd51];
	// end inline asm
	mov.b32 	%f104, %r101;
	setp.lt.f32 	%p20, %f443, %f89;
	selp.f32 	%f105, %f89, %f443, %p20;
	setp.lt.f32 	%p21, %f90, %f91;
	selp.f32 	%f106, %f91, %f90, %p21;
	setp.lt.f32 	%p22, %f92, %f93;
	selp.f32 	%f107, %f93, %f92, %p22;
	setp.lt.f32 	%p23, %f94, %f95;
	selp.f32 	%f108, %f95, %f94, %p23;
	setp.lt.f32 	%p24, %f96, %f97;
	selp.f32 	%f109, %f97, %f96, %p24;
	setp.lt.f32 	%p25, %f98, %f99;
	selp.f32 	%f110, %f99, %f98, %p25;
	setp.lt.f32 	%p26, %f100, %f101;
	selp.f32 	%f111, %f101, %f100, %p26;
	setp.lt.f32 	%p27, %f102, %f103;
	selp.f32 	%f112, %f103, %f102, %p27;
	setp.lt.f32 	%p28, %f105, %f106;
	selp.f32 	%f113, %f106, %f105, %p28;
	setp.lt.f32 	%p29, %f107, %f108;
	selp.f32 	%f114, %f108, %f107, %p29;
	setp.lt.f32 	%p30, %f109, %f110;
	selp.f32 	%f115, %f110, %f109, %p30;
	setp.lt.f32 	%p31, %f111, %f112;
	selp.f32 	%f116, %f112, %f111, %p31;
	setp.lt.f32 	%p32, %f113, %f114;
	selp.f32 	%f117, %f114, %f113, %p32;
	setp.lt.f32 	%p33, %f115, %f116;
	selp.f32 	%f118, %f116, %f115, %p33;
	setp.lt.f32 	%p34, %f117, %f118;
	selp.f32 	%f119, %f118, %f117, %p34;
	setp.lt.f32 	%p35, %f119, %f104;
	selp.f32 	%f443, %f104, %f119, %p35;
	sub.s32 	%r102, %r67, %r400;
	setp.lt.s32 	%p36, %r102, 4096;
	@%p36 bra 	$L__BB24_68;
	add.s32 	%r400, %r400, 4096;
	setp.le.s32 	%p37, %r400, %r47;
	@%p37 bra 	$L__BB24_58;
$L__BB24_60:
	setp.le.s32 	%p38, %r67, %r400;
	@%p38 bra 	$L__BB24_68;
	sub.s32 	%r51, %r67, %r400;
	setp.ge.s32 	%p39, %r46, %r51;
	@%p39 bra 	$L__BB24_68;
	not.b32 	%r103, %r46;
	add.s32 	%r104, %r67, %r103;
	sub.s32 	%r52, %r104, %r400;
	and.b32  	%r105, %r52, 768;
	setp.eq.s32 	%p40, %r105, 768;
	mov.u32 	%r404, %r46;
	@%p40 bra 	$L__BB24_65;
	add.s32 	%r402, %r46, %r400;
	shr.u32 	%r106, %r52, 8;
	add.s32 	%r107, %r106, 1;
	and.b32  	%r108, %r107, 3;
	neg.s32 	%r401, %r108;
	mov.u32 	%r404, %r46;
$L__BB24_64:
	.pragma "nounroll";
	mul.wide.u32 	%rd54, %r402, 4;
	add.s64 	%rd53, %rd16, %rd54;
	// begin inline asm
	ld.global.nc.u32 %r109, [%rd53];
	// end inline asm
	mov.b32 	%f121, %r109;
	setp.lt.f32 	%p41, %f443, %f121;
	selp.f32 	%f443, %f121, %f443, %p41;
	add.s32 	%r404, %r404, 256;
	add.s32 	%r402, %r402, 256;
	add.s32 	%r401, %r401, 1;
	setp.ne.s32 	%p42, %r401, 0;
	@%p42 bra 	$L__BB24_64;
$L__BB24_65:
	setp.lt.u32 	%p43, %r52, 768;
	@%p43 bra 	$L__BB24_68;
	cvt.u64.u32 	%rd55, %r404;
	cvt.u64.u32 	%rd56, %r400;
	add.s64 	%rd57, %rd55, %rd56;
	shl.b64 	%rd58, %rd57, 2;
	add.s64 	%rd59, %rd58, %rd16;
	add.s64 	%rd124, %rd59, 2048;
	add.s32 	%r405, %r404, %r400;
$L__BB24_67:
	mul.wide.u32 	%rd64, %r405, 4;
	add.s64 	%rd60, %rd16, %rd64;
	// begin inline asm
	ld.global.nc.u32 %r110, [%rd60];
	// end inline asm
	mov.b32 	%f122, %r110;
	setp.lt.f32 	%p44, %f443, %f122;
	selp.f32 	%f123, %f122, %f443, %p44;
	add.s64 	%rd61, %rd124, -1024;
	// begin inline asm
	ld.global.nc.u32 %r111, [%rd61];
	// end inline asm
	mov.b32 	%f124, %r111;
	setp.lt.f32 	%p45, %f123, %f124;
	selp.f32 	%f125, %f124, %f123, %p45;
	// begin inline asm
	ld.global.nc.u32 %r112, [%rd124];
	// end inline asm
	mov.b32 	%f126, %r112;
	setp.lt.f32 	%p46, %f125, %f126;
	selp.f32 	%f127, %f126, %f125, %p46;
	add.s64 	%rd63, %rd124, 1024;
	// begin inline asm
	ld.global.nc.u32 %r113, [%rd63];
	// end inline asm
	mov.b32 	%f128, %r113;
	setp.lt.f32 	%p47, %f127, %f128;
	selp.f32 	%f443, %f128, %f127, %p47;
	add.s32 	%r404, %r404, 1024;
	add.s64 	%rd124, %rd124, 4096;
	add.s32 	%r405, %r405, 1024;
	setp.lt.s32 	%p48, %r404, %r51;
	@%p48 bra 	$L__BB24_67;
$L__BB24_68:
	// begin inline asm
	mov.u32 %r114, %laneid;
	// end inline asm
	mov.b32 	%r116, %f443;
	mov.b32 	%r117, 1;
	mov.b32 	%r138, 31;
	mov.b32 	%r139, -1;
	// begin inline asm
	shfl.sync.down.b32 %r115, %r116, %r117, %r138, %r139;
	// end inline asm
	mov.b32 	%f129, %r115;
	setp.gt.s32 	%p49, %r114, 30;
	setp.lt.f32 	%p50, %f443, %f129;
	selp.f32 	%f130, %f129, %f443, %p50;
	selp.f32 	%f131, %f443, %f130, %p49;
	mov.b32 	%r121, %f131;
	mov.b32 	%r122, 2;
	// begin inline asm
	shfl.sync.down.b32 %r120, %r121, %r122, %r138, %r139;
	// end inline asm
	mov.b32 	%f132, %r120;
	setp.gt.s32 	%p51, %r114, 29;
	setp.lt.f32 	%p52, %f131, %f132;
	selp.f32 	%f133, %f132, %f131, %p52;
	selp.f32 	%f134, %f131, %f133, %p51;
	mov.b32 	%r126, %f134;
	mov.b32 	%r127, 4;
	// begin inline asm
	shfl.sync.down.b32 %r125, %r126, %r127, %r138, %r139;
	// end inline asm
	mov.b32 	%f135, %r125;
	setp.gt.s32 	%p53, %r114, 27;
	setp.lt.f32 	%p54, %f134, %f135;
	selp.f32 	%f136, %f135, %f134, %p54;
	selp.f32 	%f137, %f134, %f136, %p53;
	mov.b32 	%r131, %f137;
	mov.b32 	%r132, 8;
	// begin inline asm
	shfl.sync.down.b32 %r130, %r131, %r132, %r138, %r139;
	// end inline asm
	mov.b32 	%f138, %r130;
	setp.gt.s32 	%p55, %r114, 23;
	setp.lt.f32 	%p56, %f137, %f138;
	selp.f32 	%f139, %f138, %f137, %p56;
	selp.f32 	%f140, %f137, %f139, %p55;
	mov.b32 	%r136, %f140;
	mov.b32 	%r137, 16;
	// begin inline asm
	shfl.sync.down.b32 %r135, %r136, %r137, %r138, %r139;
	// end inline asm
	mov.b32 	%f141, %r135;
	setp.gt.s32 	%p57, %r114, 15;
	setp.lt.f32 	%p58, %f140, %f141;
	selp.f32 	%f54, %f141, %f140, %p58;
	selp.f32 	%f444, %f140, %f54, %p57;
	setp.ne.s32 	%p59, %r114, 0;
	@%p59 bra 	$L__BB24_70;
	shr.u32 	%r140, %r46, 3;
	and.b32  	%r141, %r140, 124;
	mov.u32 	%r142, _ZZN3cub18CUB_300001_SM_10006detail6reduce28DeviceReduceSingleTileKernelINS2_10policy_hubIfjN4cuda3__47maximumIfEEE10Policy1000EPfSB_iS8_ffNS5_3std3__410__identityEEEvT0_T1_T2_T3_T4_T6_E12temp_storage;
	add.s32 	%r143, %r142, %r141;
	st.shared.f32 	[%r143+8], %f54;
$L__BB24_70:
	bar.sync 	0;
	setp.ne.s32 	%p60, %r46, 0;
	@%p60 bra 	$L__BB24_72;
	ld.shared.f32 	%f142, [_ZZN3cub18CUB_300001_SM_10006detail6reduce28DeviceReduceSingleTileKernelINS2_10policy_hubIfjN4cuda3__47maximumIfEEE10Policy1000EPfSB_iS8_ffNS5_3std3__410__identityEEEvT0_T1_T2_T3_T4_T6_E12temp_storage+12];
	setp.lt.f32 	%p61, %f444, %f142;
	selp.f32 	%f143, %f142, %f444, %p61;
	ld.shared.f32 	%f144, [_ZZN3cub18CUB_300001_SM_10006detail6reduce28DeviceReduceSingleTileKernelINS2_10policy_hubIfjN4cuda3__47maximumIfEEE10Policy1000EPfSB_iS8_ffNS5_3std3__410__identityEEEvT0_T1_T2_T3_T4_T6_E12temp_storage+16];
	setp.lt.f32 	%p62, %f143, %f144;
	selp.f32 	%f145, %f144, %f143, %p62;
	ld.shared.f32 	%f146, [_ZZN3cub18CUB_300001_SM_10006detail6reduce28DeviceReduceSingleTileKernelINS2_10policy_hubIfjN4cuda3__47maximumIfEEE10Policy1000EPfSB_iS8_ffNS5_3std3__410__identityEEEvT0_T1_T2_T3_T4_T6_E12temp_storage+20];
	setp.lt.f32 	%p63, %f145, %f146;
	selp.f32 	%f147, %f146, %f145, %p63;
	ld.shared.f32 	%f148, [_ZZN3cub18CUB_300001_SM_10006detail6reduce28DeviceReduceSingleTileKernelINS2_10policy_hubIfjN4cuda3__47maximumIfEEE10Policy1000EPfSB_iS8_ffNS5_3std3__410__identityEEEvT0_T1_T2_T3_T4_T6_E12temp_storage+24];
	setp.lt.f32 	%p64, %f147, %f148;
	selp.f32 	%f149, %f148, %f147, %p64;
	ld.shared.f32 	%f150, [_ZZN3cub18CUB_300001_SM_10006detail6reduce28DeviceReduceSingleTileKernelINS2_10policy_hubIfjN4cuda3__47maximumIfEEE10Policy1000EPfSB_iS8_ffNS5_3std3__410__identityEEEvT0_T1_T2_T3_T4_T6_E12temp_storage+28];
	setp.lt.f32 	%p65, %f149, %f150;
	selp.f32 	%f151, %f150, %f149, %p65;
	ld.shared.f32 	%f152, [_ZZN3cub18CUB_300001_SM_10006detail6reduce28DeviceReduceSingleTileKernelINS2_10policy_hubIfjN4cuda3__47maximumIfEEE10Policy1000EPfSB_iS8_ffNS5_3std3__410__identityEEEvT0_T1_T2_T3_T4_T6_E12temp_storage+32];
	setp.lt.f32 	%p66, %f151, %f152;
	selp.f32 	%f153, %f152, %f151, %p66;
	ld.shared.f32 	%f154, [_ZZN3cub18CUB_300001_SM_10006detail6reduce28DeviceReduceSingleTileKernelINS2_10policy_hubIfjN4cuda3__47maximumIfEEE10Policy1000EPfSB_iS8_ffNS5_3std3__410__identityEEEvT0_T1_T2_T3_T4_T6_E12temp_storage+36];
	setp.lt.f32 	%p67, %f153, %f154;
	selp.f32 	%f444, %f154, %f153, %p67;
$L__BB24_72:
	mov.u32 	%r379, %tid.x;
	setp.ne.s32 	%p249, %r379, 0;
	@%p249 bra 	$L__BB24_74;
	setp.lt.f32 	%p250, %f58, %f444;
	selp.f32 	%f417, %f444, %f58, %p250;
	st.global.f32 	[%rd1], %f417;
$L__BB24_74:
	ret;

}
	// .globl	_ZN3cub18CUB_300001_SM_10006detail6reduce28DeviceReduceSingleTileKernelINS2_10policy_hubIfyN4cuda3__47maximumIfEEE10Policy1000EN6thrust24THRUST_300001_SM_1000_NS10device_ptrIfEEPfyS8_ffNS5_3std3__410__identityEEEvT0_T1_T2_T3_T4_T6_
.visible .entry _ZN3cub18CUB_300001_SM_10006detail6reduce28DeviceReduceSingleTileKernelINS2_10policy_hubIfyN4cuda3__47maximumIfEEE10Policy1000EN6thrust24THRUST_300001_SM_1000_NS10device_ptrIfEEPfyS8_ffNS5_3std3__410__identityEEEvT0_T1_T2_T3_T4_T6_(
	.param .align 8 .b8 _ZN3cub18CUB_300001_SM_10006detail6reduce28DeviceReduceSingleTileKernelINS2_10policy_hubIfyN4cuda3__47maximumIfEEE10Policy1000EN6thrust24THRUST_300001_SM_1000_NS10device_ptrIfEEPfyS8_ffNS5_3std3__410__identityEEEvT0_T1_T2_T3_T4_T6__param_0[8],
	.param .u64 .ptr .align 1 _ZN3cub18CUB_300001_SM_10006detail6reduce28DeviceReduceSingleTileKernelINS2_10policy_hubIfyN4cuda3__47maximumIfEEE10Policy1000EN6thrust24THRUST_300001_SM_1000_NS10device_ptrIfEEPfyS8_ffNS5_3std3__410__identityEEEvT0_T1_T2_T3_T4_T6__param_1,
	.param .u64 _ZN3cub18CUB_300001_SM_10006detail6reduce28DeviceReduceSingleTileKernelINS2_10policy_hubIfyN4cuda3__47maximumIfEEE10Policy1000EN6thrust24THRUST_300001_SM_1000_NS10device_ptrIfEEPfyS8_ffNS5_3std3__410__identityEEEvT0_T1_T2_T3_T4_T6__param_2,
	.param .align 1 .b8 _ZN3cub18CUB_300001_SM_10006detail6reduce28DeviceReduceSingleTileKernelINS2_10policy_hubIfyN4cuda3__47maximumIfEEE10Policy1000EN6thrust24THRUST_300001_SM_1000_NS10device_ptrIfEEPfyS8_ffNS5_3std3__410__identityEEEvT0_T1_T2_T3_T4_T6__param_3[1],
	.param .f32 _ZN3cub18CUB_300001_SM_10006detail6reduce28DeviceReduceSingleTileKernelINS2_10policy_hubIfyN4cuda3__47maximumIfEEE10Policy1000EN6thrust24THRUST_300001_SM_1000_NS10device_ptrIfEEPfyS8_ffNS5_3std3__410__identityEEEvT0_T1_T2_T3_T4_T6__param_4,
	.param .align 1 .b8 _ZN3cub18CUB_300001_SM_10006detail6reduce28DeviceReduceSingleTileKernelINS2_10policy_hubIfyN4cuda3__47maximumIfEEE10Policy1000EN6thrust24THRUST_300001_SM_1000_NS10device_ptrIfEEPfyS8_ffNS5_3std3__410__identityEEEvT0_T1_T2_T3_T4_T6__param_5[1]
)
.maxntid 256
.minnctapersm 1
{
	.reg .pred 	%p<185>;
	.reg .b32 	%r<171>;
	.reg .b32 	%f<341>;
	.reg .b64 	%rd<56>;
	// demoted variable
	.shared .align 4 .b8 _ZZN3cub18CUB_300001_SM_10006detail6reduce28DeviceReduceSingleTileKernelINS2_10policy_hubIfyN4cuda3__47maximumIfEEE10Policy1000EN6thrust24THRUST_300001_SM_1000_NS10device_ptrIfEEPfyS8_ffNS5_3std3__410__identityEEEvT0_T1_T2_T3_T4_T6_E12temp_storage[44];
	ld.param.u64 	%rd18, [_ZN3cub18CUB_300001_SM_10006detail6reduce28DeviceReduceSingleTileKernelINS2_10policy_hubIfyN4cuda3__47maximumIfEEE10Policy1000EN6thrust24THRUST_300001_SM_1000_NS10device_ptrIfEEPfyS8_ffNS5_3std3__410__identityEEEvT0_T1_T2_T3_T4_T6__param_0];
	ld.param.u64 	%rd20, [_ZN3cub18CUB_300001_SM_10006detail6reduce28DeviceReduceSingleTileKernelINS2_10policy_hubIfyN4cuda3__47maximumIfEEE10Policy1000EN6thrust24THRUST_300001_SM_1000_NS10device_ptrIfEEPfyS8_ffNS5_3std3__410__identityEEEvT0_T1_T2_T3_T4_T6__param_1];
	ld.param.u64 	%rd19, [_ZN3cub18CUB_300001_SM_10006detail6reduce28DeviceReduceSingleTileKernelINS2_10policy_hubIfyN4cuda3__47maximumIfEEE10Policy1000EN6thrust24THRUST_300001_SM_1000_NS10device_ptrIfEEPfyS8_ffNS5_3std3__410__identityEEEvT0_T1_T2_T3_T4_T6__param_2];
	ld.param.f32 	%f42, [_ZN3cub18CUB_300001_SM_10006detail6reduce28DeviceReduceSingleTileKernelINS2_10policy_hubIfyN4cuda3__47maximumIfEEE10Policy1000EN6thrust24THRUST_300001_SM_1000_NS10device_ptrIfEEPfyS8_ffNS5_3std3__410__identityEEEvT0_T1_T2_T3_T4_T6__param_4];
	cvta.to.global.u64 	%rd1, %rd20;
	setp.ne.s64 	%p1, %rd19, 0;
	@%p1 bra 	$L__BB25_3;
	mov.u32 	%r156, %tid.x;
	setp.ne.s32 	%p184, %r156, 0;
	@%p184 bra 	$L__BB25_51;
	st.global.f32 	[%rd1], %f42;
	bra.uni 	$L__BB25_51;
$L__BB25_3:
	cvta.to.global.u64 	%rd2, %rd18;
	setp.gt.u64 	%p2, %rd19, 4095;
	@%p2 bra 	$L__BB25_28;
	cvt.u32.u64 	%r1, %rd19;
	mov.u32 	%r2, %tid.x;
	setp.ge.u32 	%p96, %r2, %r1;
	mov.f32 	%f328, 0f00000000;
	mov.u32 	%r160, %r2;
	@%p96 bra 	$L__BB25_6;
	mul.wide.u32 	%rd41, %r2, 4;
	add.s64 	%rd42, %rd2, %rd41;
	ld.global.f32 	%f328, [%rd42];
	add.s32 	%r160, %r2, 256;
$L__BB25_6:
	setp.ge.u32 	%p97, %r160, %r1;
	@%p97 bra 	$L__BB25_19;
	not.b32 	%r83, %r160;
	add.s32 	%r84, %r83, %r1;
	shr.u32 	%r85, %r84, 8;
	add.s32 	%r5, %r85, 1;
	and.b32  	%r6, %r5, 15;
	setp.lt.u32 	%p98, %r84, 3840;
	@%p98 bra 	$L__BB25_10;
	and.b32  	%r86, %r5, 33554416;
	neg.s32 	%r158, %r86;
	mul.wide.u32 	%rd43, %r160, 4;
	add.s64 	%rd44, %rd43, %rd2;
	add.s64 	%rd51, %rd44, 8192;
$L__BB25_9:
	.pragma "nounroll";
	ld.global.f32 	%f189, [%rd51+-8192];
	setp.lt.f32 	%p99, %f328, %f189;
	selp.f32 	%f190, %f189, %f328, %p99;
	ld.global.f32 	%f191, [%rd51+-7168];
	setp.lt.f32 	%p100, %f190, %f191;
	selp.f32 	%f192, %f191, %f190, %p100;
	ld.global.f32 	%f193, [%rd51+-6144];
	setp.lt.f32 	%p101, %f192, %f193;
	selp.f32 	%f194, %f193, %f192, %p101;
	ld.global.f32 	%f195, [%rd51+-5120];
	setp.lt.f32 	%p102, %f194, %f195;
	selp.f32 	%f196, %f195, %f194, %p102;
	ld.global.f32 	%f197, [%rd51+-4096];
	setp.lt.f32 	%p103, %f196, %f197;
	selp.f32 	%f198, %f197, %f196, %p103;
	ld.global.f32 	%f199, [%rd51+-3072];
	setp.lt.f32 	%p104, %f198, %f199;
	selp.f32 	%f200, %f199, %f198, %p104;
	ld.global.f32 	%f201, [%rd51+-2048];
	setp.lt.f32 	%p105, %f200, %f201;
	selp.f32 	%f202, %f201, %f200, %p105;
	ld.global.f32 	%f203, [%rd51+-1024];
	setp.lt.f32 	%p106, %f202, %f203;
	selp.f32 	%f204, %f203, %f202, %p106;
	ld.global.f32 	%f205, [%rd51];
	setp.lt.f32 	%p107, %f204, %f205;
	selp.f32 	%f206, %f205, %f204, %p107;
	ld.global.f32 	%f207, [%rd51+1024];
	setp.lt.f32 	%p108, %f206, %f207;
	selp.f32 	%f208, %f207, %f206, %p108;
	ld.global.f32 	%f209, [%rd51+2048];
	setp.lt.f32 	%p109, %f208, %f209;
	selp.f32 	%f210, %f209, %f208, %p109;
	ld.global.f32 	%f211, [%rd51+3072];
	setp.lt.f32 	%p110, %f210, %f211;
	selp.f32 	%f212, %f211, %f210, %p110;
	ld.global.f32 	%f213, [%rd51+4096];
	setp.lt.f32 	%p111, %f212, %f213;
	selp.f32 	%f214, %f213, %f212, %p111;
	ld.global.f32 	%f215, [%rd51+5120];
	setp.lt.f32 	%p112, %f214, %f215;
	selp.f32 	%f216, %f215, %f214, %p112;
	ld.global.f32 	%f217, [%rd51+6144];
	setp.lt.f32 	%p113, %f216, %f217;
	selp.f32 	%f218, %f217, %f216, %p113;
	ld.global.f32 	%f219, [%rd51+7168];
	setp.lt.f32 	%p114, %f218, %f219;
	selp.f32 	%f328, %f219, %f218, %p114;
	add.s32 	%r160, %r160, 4096;
	add.s32 	%r158, %r158, 16;
	add.s64 	%rd51, %rd51, 16384;
	setp.ne.s32 	%p115, %r158, 0;
	@%p115 bra 	$L__BB25_9;
$L__BB25_10:
	setp.eq.s32 	%p116, %r6, 0;
	@%p116 bra 	$L__BB25_19;
	and.b32  	%r13, %r5, 7;
	setp.lt.u32 	%p117, %r6, 8;
	@%p117 bra 	$L__BB25_13;
	mul.wide.s32 	%rd45, %r160, 4;
	add.s64 	%rd46, %rd2, %rd45;
	ld.global.f32 	%f221, [%rd46];
	setp.lt.f32 	%p118, %f328, %f221;
	selp.f32 	%f222, %f221, %f328, %p118;
	ld.global.f32 	%f223, [%rd46+1024];
	setp.lt.f32 	%p119, %f222, %f223;
	selp.f32 	%f224, %f223, %f222, %p119;
	ld.global.f32 	%f225, [%rd46+2048];
	setp.lt.f32 	%p120, %f224, %f225;
	selp.f32 	%f226, %f225, %f224, %p120;
	ld.global.f32 	%f227, [%rd46+3072];
	setp.lt.f32 	%p121, %f226, %f227;
	selp.f32 	%f228, %f227, %f226, %p121;
	ld.global.f32 	%f229, [%rd46+4096];
	setp.lt.f32 	%p122, %f228, %f229;
	selp.f32 	%f230, %f229, %f228, %p122;
	ld.global.f32 	%f231, [%rd46+5120];
	setp.lt.f32 	%p123, %f230, %f231;
	selp.f32 	%f232, %f231, %f230, %p123;
	ld.global.f32 	%f233, [%rd46+6144];
	setp.lt.f32 	%p124, %f232, %f233;
	selp.f32 	%f234, %f233, %f232, %p124;
	ld.global.f32 	%f235, [%rd46+7168];
	setp.lt.f32 	%p125, %f234, %f235;
	selp.f32 	%f328, %f235, %f234, %p125;
	add.s32 	%r160, %r160, 2048;
$L__BB25_13:
	setp.eq.s32 	%p126, %r13, 0;
	@%p126 bra 	$L__BB25_19;
	and.b32  	%r16, %r5, 3;
	setp.lt.u32 	%p127, %r13, 4;
	@%p127 bra 	$L__BB25_16;
	mul.wide.s32 	%rd47, %r160, 4;
	add.s64 	%rd48, %rd2, %rd47;
	ld.global.f32 	%f237, [%rd48];
	setp.lt.f32 	%p128, %f328, %f237;
	selp.f32 	%f238, %f237, %f328, %p128;
	ld.global.f32 	%f239, [%rd48+1024];
	setp.lt.f32 	%p129, %f238, %f239;
	selp.f32 	%f240, %f239, %f238, %p129;
	ld.global.f32 	%f241, [%rd48+2048];
	setp.lt.f32 	%p130, %f240, %f241;
	selp.f32 	%f242, %f241, %f240, %p130;
	ld.global.f32 	%f243, [%rd48+3072];
	setp.lt.f32 	%p131, %f242, %f243;
	selp.f32 	%f328, %f243, %f242, %p131;
	add.s32 	%r160, %r160, 1024;
$L__BB25_16:
	setp.eq.s32 	%p132, %r16, 0;
	@%p132 bra 	$L__BB25_19;
	neg.s32 	%r163, %r16;
$L__BB25_18:
	.pragma "nounroll";
	mul.wide.s32 	%rd49, %r160, 4;
	add.s64 	%rd50, %rd2, %rd49;
	ld.global.f32 	%f244, [%rd50];
	setp.lt.f32 	%p133, %f328, %f244;
	selp.f32 	%f328, %f244, %f328, %p133;
	add.s32 	%r160, %r160, 256;
	add.s32 	%r163, %r163, 1;
	setp.ne.s32 	%p134, %r163, 0;
	@%p134 bra 	$L__BB25_18;
$L__BB25_19:
	setp.lt.u64 	%p135, %rd19, 256;
	@%p135 bra 	$L__BB25_24;
	// begin inline asm
	mov.u32 %r125, %laneid;
	// end inline asm
	mov.b32 	%r127, %f328;
	mov.b32 	%r128, 1;
	mov.b32 	%r149, 31;
	mov.b32 	%r150, -1;
	// begin inline asm
	shfl.sync.down.b32 %r126, %r127, %r128, %r149, %r150;
	// end inline asm
	mov.b32 	%f292, %r126;
	setp.gt.s32 	%p163, %r125, 30;
	setp.lt.f32 	%p164, %f328, %f292;
	selp.f32 	%f293, %f292, %f328, %p164;
	selp.f32 	%f294, %f328, %f293, %p163;
	mov.b32 	%r132, %f294;
	mov.b32 	%r133, 2;
	// begin inline asm
	shfl.sync.down.b32 %r131, %r132, %r133, %r149, %r150;
	// end inline asm
	mov.b32 	%f295, %r131;
	setp.gt.s32 	%p165, %r125, 29;
	setp.lt.f32 	%p166, %f294, %f295;
	selp.f32 	%f296, %f295, %f294, %p166;
	selp.f32 	%f297, %f294, %f296, %p165;
	mov.b32 	%r137, %f297;
	mov.b32 	%r138, 4;
	// begin inline asm
	shfl.sync.down.b32 %r136, %r137, %r138, %r149, %r150;
	// end inline asm
	mov.b32 	%f298, %r136;
	setp.gt.s32 	%p167, %r125, 27;
	setp.lt.f32 	%p168, %f297, %f298;
	selp.f32 	%f299, %f298, %f297, %p168;
	selp.f32 	%f300, %f297, %f299, %p167;
	mov.b32 	%r142, %f300;
	mov.b32 	%r143, 8;
	// begin inline asm
	shfl.sync.down.b32 %r141, %r142, %r143, %r149, %r150;
	// end inline asm
	mov.b32 	%f301, %r141;
	setp.gt.s32 	%p169, %r125, 23;
	setp.lt.f32 	%p170, %f300, %f301;
	selp.f32 	%f302, %f301, %f300, %p170;
	selp.f32 	%f303, %f300, %f302, %p169;
	mov.b32 	%r147, %f303;
	mov.b32 	%r148, 16;
	// begin inline asm
	shfl.sync.down.b32 %r146, %r147, %r148, %r149, %r150;
	// end inline asm
	mov.b32 	%f304, %r146;
	setp.gt.s32 	%p171, %r125, 15;
	setp.lt.f32 	%p172, %f303, %f304;
	selp.f32 	%f16, %f304, %f303, %p172;
	selp.f32 	%f340, %f303, %f16, %p171;
	setp.ne.s32 	%p173, %r125, 0;
	@%p173 bra 	$L__BB25_22;
	shr.u32 	%r151, %r2, 3;
	and.b32  	%r152, %r151, 124;
	mov.u32 	%r153, _ZZN3cub18CUB_300001_SM_10006detail6reduce28DeviceReduceSingleTileKernelINS2_10policy_hubIfyN4cuda3__47maximumIfEEE10Policy1000EN6thrust24THRUST_300001_SM_1000_NS10device_ptrIfEEPfyS8_ffNS5_3std3__410__identityEEEvT0_T1_T2_T3_T4_T6_E12temp_storage;
	add.s32 	%r154, %r153, %r152;
	st.shared.f32 	[%r154+8], %f16;
$L__BB25_22:
	bar.sync 	0;
	setp.ne.s32 	%p174, %r2, 0;
	@%p174 bra 	$L__BB25_49;
	ld.shared.f32 	%f305, [_ZZN3cub18CUB_300001_SM_10006detail6reduce28DeviceReduceSingleTileKernelINS2_10policy_hubIfyN4cuda3__47maximumIfEEE10Policy1000EN6thrust24THRUST_300001_SM_1000_NS10device_ptrIfEEPfyS8_ffNS5_3std3__410__identityEEEvT0_T1_T2_T3_T4_T6_E12temp_storage+12];
	setp.lt.f32 	%p175, %f340, %f305;
	selp.f32 	%f306, %f305, %f340, %p175;
	ld.shared.f32 	%f307, [_ZZN3cub18CUB_300001_SM_10006detail6reduce28DeviceReduceSingleTileKernelINS2_10policy_hubIfyN4cuda3__47maximumIfEEE10Policy1000EN6thrust24THRUST_300001_SM_1000_NS10device_ptrIfEEPfyS8_ffNS5_3std3__410__identityEEEvT0_T1_T2_T3_T4_T6_E12temp_storage+16];
	setp.lt.f32 	%p176, %f306, %f307;
	selp.f32 	%f308, %f307, %f306, %p176;
	ld.shared.f32 	%f309, [_ZZN3cub18CUB_300001_SM_10006detail6reduce28DeviceReduceSingleTileKernelINS2_10policy_hubIfyN4cuda3__47maximumIfEEE10Policy1000EN6thrust24THRUST_300001_SM_1000_NS10device_ptrIfEEPfyS8_ffNS5_3std3__410__identityEEEvT0_T1_T2_T3_T4_T6_E12temp_storage+20];
	setp.lt.f32 	%p177, %f308, %f309;
	selp.f32 	%f310, %f309, %f308, %p177;
	ld.shared.f32 	%f311, [_ZZN3cub18CUB_300001_SM_10006detail6reduce28DeviceReduceSingleTileKernelINS2_10policy_hubIfyN4cuda3__47maximumIfEEE10Policy1000EN6thrust24THRUST_300001_SM_1000_NS10device_ptrIfEEPfyS8_ffNS5_3std3__410__identityEEEvT0_T1_T2_T3_T4_T6_E12temp_storage+24];
	setp.lt.f32 	%p178, %f310, %f311;
	selp.f32 	%f312, %f311, %f310, %p178;
	ld.shared.f32 	%f313, [_ZZN3cub18CUB_300001_SM_10006detail6reduce28DeviceReduceSingleTileKernelINS2_10policy_hubIfyN4cuda3__47maximumIfEEE10Policy1000EN6thrust24THRUST_300001_SM_1000_NS10device_ptrIfEEPfyS8_ffNS5_3std3__410__identityEEEvT0_T1_T2_T3_T4_T6_E12temp_storage+28];
	setp.lt.f32 	%p179, %f312, %f313;
	selp.f32 	%f314, %f313, %f312, %p179;
	ld.shared.f32 	%f315, [_ZZN3cub18CUB_300001_SM_10006detail6reduce28DeviceReduceSingleTileKernelINS2_10policy_hubIfyN4cuda3__47maximumIfEEE10Policy1000EN6thrust24THRUST_300001_SM_1000_NS10device_ptrIfEEPfyS8_ffNS5_3std3__410__identityEEEvT0_T1_T2_T3_T4_T6_E12temp_storage+32];
	setp.lt.f32 	%p180, %f314, %f315;
	selp.f32 	%f316, %f315, %f314, %p180;
	ld.shared.f32 	%f317, [_ZZN3cub18CUB_300001_SM_10006detail6reduce28DeviceReduceSingleTileKernelINS2_10policy_hubIfyN4cuda3__47maximumIfEEE10Policy1000EN6thrust24THRUST_300001_SM_1000_NS10device_ptrIfEEPfyS8_ffNS5_3std3__410__identityEEEvT0_T1_T2_T3_T4_T6_E12temp_storage+36];
	setp.lt.f32 	%p181, %f316, %f317;
	selp.f32 	%f340, %f317, %f316, %p181;
	bra.uni 	$L__BB25_49;
$L__BB25_24:
	// begin inline asm
	mov.u32 %r87, %laneid;
	// end inline asm
	and.b32  	%r113, %r2, 992;
	add.s32 	%r114, %r113, 32;
	setp.gt.u32 	%p136, %r114, %r1;
	not.b32 	%r115, %r113;
	add.s32 	%r116, %r1, %r115;
	selp.b32 	%r111, %r116, 31, %p136;
	mov.b32 	%r89, %f328;
	mov.b32 	%r90, 1;
	mov.b32 	%r112, -1;
	// begin inline asm
	shfl.sync.down.b32 %r88, %r89, %r90, %r111, %r112;
	// end inline asm
	mov.b32 	%f245, %r88;
	setp.lt.s32 	%p137, %r87, %r111;
	setp.lt.f32 	%p138, %f328, %f245;
	selp.f32 	%f246, %f245, %f328, %p138;
	selp.f32 	%f247, %f246, %f328, %p137;
	mov.b32 	%r94, %f247;
	mov.b32 	%r95, 2;
	// begin inline asm
	shfl.sync.down.b32 %r93, %r94, %r95, %r111, %r112;
	// end inline asm
	mov.b32 	%f248, %r93;
	add.s32 	%r117, %r87, 2;
	setp.gt.s32 	%p139, %r117, %r111;
	setp.lt.f32 	%p140, %f247, %f248;
	selp.f32 	%f249, %f248, %f247, %p140;
	selp.f32 	%f250, %f247, %f249, %p139;
	mov.b32 	%r99, %f250;
	mov.b32 	%r100, 4;
	// begin inline asm
	shfl.sync.down.b32 %r98, %r99, %r100, %r111, %r112;
	// end inline asm
	mov.b32 	%f251, %r98;
	add.s32 	%r118, %r87, 4;
	setp.gt.s32 	%p141, %r118, %r111;
	setp.lt.f32 	%p142, %f250, %f251;
	selp.f32 	%f252, %f251, %f250, %p142;
	selp.f32 	%f253, %f250, %f252, %p141;
	mov.b32 	%r104, %f253;
	mov.b32 	%r105, 8;
	// begin inline asm
	shfl.sync.down.b32 %r103, %r104, %r105, %r111, %r112;
	// end inline asm
	mov.b32 	%f254, %r103;
	add.s32 	%r119, %r87, 8;
	setp.gt.s32 	%p143, %r119, %r111;
	setp.lt.f32 	%p144, %f253, %f254;
	selp.f32 	%f255, %f254, %f253, %p144;
	selp.f32 	%f256, %f253, %f255, %p143;
	mov.b32 	%r109, %f256;
	mov.b32 	%r110, 16;
	// begin inline asm
	shfl.sync.down.b32 %r108, %r109, %r110, %r111, %r112;
	// end inline asm
	mov.b32 	%f257, %r108;
	add.s32 	%r120, %r87, 16;
	setp.gt.s32 	%p145, %r120, %r111;
	setp.lt.f32 	%p146, %f256, %f257;
	selp.f32 	%f258, %f257, %f256, %p146;
	selp.f32 	%f340, %f256, %f258, %p145;
	setp.ne.s32 	%p147, %r87, 0;
	@%p147 bra 	$L__BB25_26;
	shr.u32 	%r121, %r2, 3;
	and.b32  	%r122, %r121, 124;
	mov.u32 	%r123, _ZZN3cub18CUB_300001_SM_10006detail6reduce28DeviceReduceSingleTileKernelINS2_10policy_hubIfyN4cuda3__47maximumIfEEE10Policy1000EN6thrust24THRUST_300001_SM_1000_NS10device_ptrIfEEPfyS8_ffNS5_3std3__410__identityEEEvT0_T1_T2_T3_T4_T6_E12temp_storage;
	add.s32 	%r124, %r123, %r122;
	st.shared.f32 	[%r124+8], %f340;
$L__BB25_26:
	bar.sync 	0;
	setp.ne.s32 	%p148, %r2, 0;
	@%p148 bra 	$L__BB25_49;
	setp.gt.u64 	%p149, %rd19, 32;
	ld.shared.f32 	%f259, [_ZZN3cub18CUB_300001_SM_10006detail6reduce28DeviceReduceSingleTileKernelINS2_10policy_hubIfyN4cuda3__47maximumIfEEE10Policy1000EN6thrust24THRUST_300001_SM_1000_NS10device_ptrIfEEPfyS8_ffNS5_3std3__410__identityEEEvT0_T1_T2_T3_T4_T6_E12temp_storage+12];
	setp.lt.f32 	%p150, %f340, %f259;
	selp.f32 	%f261, %f259, %f340, %p150;
	selp.f32 	%f262, %f261, %f340, %p149;
	setp.gt.u64 	%p151, %rd19, 64;
	ld.shared.f32 	%f264, [_ZZN3cub18CUB_300001_SM_10006detail6reduce28DeviceReduceSingleTileKernelINS2_10policy_hubIfyN4cuda3__47maximumIfEEE10Policy1000EN6thrust24THRUST_300001_SM_1000_NS10device_ptrIfEEPfyS8_ffNS5_3std3__410__identityEEEvT0_T1_T2_T3_T4_T6_E12temp_storage+16];
	setp.lt.f32 	%p152, %f262, %f264;
	selp.f32 	%f266, %f264, %f262, %p152;
	selp.f32 	%f267, %f266, %f262, %p151;
	setp.gt.u64 	%p153, %rd19, 96;
	ld.shared.f32 	%f269, [_ZZN3cub18CUB_300001_SM_10006detail6reduce28DeviceReduceSingleTileKernelINS2_10policy_hubIfyN4cuda3__47maximumIfEEE10Policy1000EN6thrust24THRUST_300001_SM_1000_NS10device_ptrIfEEPfyS8_ffNS5_3std3__410__identityEEEvT0_T1_T2_T3_T4_T6_E12temp_storage+20];
	setp.lt.f32 	%p154, %f267, %f269;
	selp.f32 	%f271, %f269, %f267, %p154;
	selp.f32 	%f272, %f271, %f267, %p153;
	setp.gt.u64 	%p155, %rd19, 128;
	ld.shared.f32 	%f274, [_ZZN3cub18CUB_300001_SM_10006detail6reduce28DeviceReduceSingleTileKernelINS2_10policy_hubIfyN4cuda3__47maximumIfEEE10Policy1000EN6thrust24THRUST_300001_SM_1000_NS10device_ptrIfEEPfyS8_ffNS5_3std3__410__identityEEEvT0_T1_T2_T3_T4_T6_E12temp_storage+24];
	setp.lt.f32 	%p156, %f272, %f274;
	selp.f32 	%f276, %f274, %f272, %p156;
	selp.f32 	%f277, %f276, %f272, %p155;
	setp.gt.u64 	%p157, %rd19, 160;
	ld.shared.f32 	%f279, [_ZZN3cub18CUB_300001_SM_10006detail6reduce28DeviceReduceSingleTileKernelINS2_10policy_hubIfyN4cuda3__47maximumIfEEE10Policy1000EN6thrust24THRUST_300001_SM_1000_NS10device_ptrIfEEPfyS8_ffNS5_3std3__410__identityEEEvT0_T1_T2_T3_T4_T6_E12temp_storage+28];
	setp.lt.f32 	%p158, %f277, %f279;
	selp.f32 	%f281, %f279, %f277, %p158;
	selp.f32 	%f282, %f281, %f277, %p157;
	setp.gt.u64 	%p159, %rd19, 192;
	ld.shared.f32 	%f284, [_ZZN3cub18CUB_300001_SM_10006detail6reduce28DeviceReduceSingleTileKernelINS2_10policy_hubIfyN4cuda3__47maximumIfEEE10Policy1000EN6thrust24THRUST_300001_SM_1000_NS10device_ptrIfEEPfyS8_ffNS5_3std3__410__identityEEEvT0_T1_T2_T3_T4_T6_E12temp_storage+32];
	setp.lt.f32 	%p160, %f282, %f284;
	selp.f32 	%f286, %f284, %f282, %p160;
	selp.f32 	%f287, %f286, %f282, %p159;
	setp.gt.u64 	%p161, %rd19, 224;
	ld.shared.f32 	%f289, [_ZZN3cub18CUB_300001_SM_10006detail6reduce28DeviceReduceSingleTileKernelINS2_10policy_hubIfyN4cuda3__47maximumIfEEE10Policy1000EN6thrust24THRUST_300001_SM_1000_NS10device_ptrIfEEPfyS8_ffNS5_3std3__410__identityEEEvT0_T1_T2_T3_T4_T6_E12temp_storage+36];
	setp.lt.f32 	%p162, %f287, %f289;
	selp.f32 	%f291, %f289, %f287, %p162;
	selp.f32 	%f340, %f291, %f287, %p161;
	bra.uni 	$L__BB25_49;
$L__BB25_28:
	mov.u32 	%r24, %tid.x;
	cvt.u64.u32 	%rd6, %r24;
	mul.wide.u32 	%rd22, %r24, 4;
	add.s64 	%rd7, %rd2, %rd22;
	ld.global.f32 	%f43, [%rd7];
	ld.global.f32 	%f44, [%rd7+1024];
	ld.global.f32 	%f45, [%rd7+2048];
	ld.global.f32 	%f46, [%rd7+3072];
	ld.global.f32 	%f47, [%rd7+4096];
	ld.global.f32 	%f48, [%rd7+5120];
	ld.global.f32 	%f49, [%rd7+6144];
	ld.global.f32 	%f50, [%rd7+7168];
	ld.global.f32 	%f51, [%rd7+8192];
	ld.global.f32 	%f52, [%rd7+9216];
	ld.global.f32 	%f53, [%rd7+10240];
	ld.global.f32 	%f54, [%rd7+11264];
	ld.global.f32 	%f55, [%rd7+12288];
	ld.global.f32 	%f56, [%rd7+13312];
	ld.global.f32 	%f57, [%rd7+14336];
	ld.global.f32 	%f58, [%rd7+15360];
	setp.lt.f32 	%p3, %f43, %f44;
	selp.f32 	%f59, %f44, %f43, %p3;
	setp.lt.f32 	%p4, %f45, %f46;
	selp.f32 	%f60, %f46, %f45, %p4;
	setp.lt.f32 	%p5, %f47, %f48;
	selp.f32 	%f61, %f48, %f47, %p5;
	setp.lt.f32 	%p6, %f49, %f50;
	selp.f32 	%f62, %f50, %f49, %p6;
	setp.lt.f32 	%p7, %f51, %f52;
	selp.f32 	%f63, %f52, %f51, %p7;
	setp.lt.f32 	%p8, %f53, %f54;
	selp.f32 	%f64, %f54, %f53, %p8;
	setp.lt.f32 	%p9, %f55, %f56;
	selp.f32 	%f65, %f56, %f55, %p9;
	setp.lt.f32 	%p10, %f57, %f58;
	selp.f32 	%f66, %f58, %f57, %p10;
	setp.lt.f32 	%p11, %f59, %f60;
	selp.f32 	%f67, %f60, %f59, %p11;
	setp.lt.f32 	%p12, %f61, %f62;
	selp.f32 	%f68, %f62, %f61, %p12;
	setp.lt.f32 	%p13, %f63, %f64;
	selp.f32 	%f69, %f64, %f63, %p13;
	setp.lt.f32 	%p14, %f65, %f66;
	selp.f32 	%f70, %f66, %f65, %p14;
	setp.lt.f32 	%p15, %f67, %f68;
	selp.f32 	%f71, %f68, %f67, %p15;
	setp.lt.f32 	%p16, %f69, %f70;
	selp.f32 	%f72, %f70, %f69, %p16;
	setp.lt.f32 	%p17, %f71, %f72;
	selp.f32 	%f339, %f72, %f71, %p17;
	add.s64 	%rd8, %rd19, -4096;
	setp.lt.u64 	%p18, %rd8, 4096;
	mov.b64 	%rd53, 4096;
	@%p18 bra 	$L__BB25_32;
	mov.b64 	%rd53, 4096;
$L__BB25_30:
	shl.b64 	%rd24, %rd53, 2;
	add.s64 	%rd25, %rd7, %rd24;
	ld.global.f32 	%f73, [%rd25];
	ld.global.f32 	%f74, [%rd25+1024];
	ld.global.f32 	%f75, [%rd25+2048];
	ld.global.f32 	%f76, [%rd25+3072];
	ld.global.f32 	%f77, [%rd25+4096];
	ld.global.f32 	%f78, [%rd25+5120];
	ld.global.f32 	%f79, [%rd25+6144];
	ld.global.f32 	%f80, [%rd25+7168];
	ld.global.f32 	%f81, [%rd25+8192];
	ld.global.f32 	%f82, [%rd25+9216];
	ld.global.f32 	%f83, [%rd25+10240];
	ld.global.f32 	%f84, [%rd25+11264];
	ld.global.f32 	%f85, [%rd25+12288];
	ld.global.f32 	%f86, [%rd25+13312];
	ld.global.f32 	%f87, [%rd25+14336];
	ld.global.f32 	%f88, [%rd25+15360];
	setp.lt.f32 	%p19, %f339, %f73;
	selp.f32 	%f89, %f73, %f339, %p19;
	setp.lt.f32 	%p20, %f74, %f75;
	selp.f32 	%f90, %f75, %f74, %p20;
	setp.lt.f32 	%p21, %f76, %f77;
	selp.f32 	%f91, %f77, %f76, %p21;
	setp.lt.f32 	%p22, %f78, %f79;
	selp.f32 	%f92, %f79, %f78, %p22;
	setp.lt.f32 	%p23, %f80, %f81;
	selp.f32 	%f93, %f81, %f80, %p23;
	setp.lt.f32 	%p24, %f82, %f83;
	selp.f32 	%f94, %f83, %f82, %p24;
	setp.lt.f32 	%p25, %f84, %f85;
	selp.f32 	%f95, %f85, %f84, %p25;
	setp.lt.f32 	%p26, %f86, %f87;
	selp.f32 	%f96, %f87, %f86, %p26;
	setp.lt.f32 	%p27, %f89, %f90;
	selp.f32 	%f97, %f90, %f89, %p27;
	setp.lt.f32 	%p28, %f91, %f92;
	selp.f32 	%f98, %f92, %f91, %p28;
	setp.lt.f32 	%p29, %f93, %f94;
	selp.f32 	%f99, %f94, %f93, %p29;
	setp.lt.f32 	%p30, %f95, %f96;
	selp.f32 	%f100, %f96, %f95, %p30;
	setp.lt.f32 	%p31, %f97, %f98;
	selp.f32 	%f101, %f98, %f97, %p31;
	setp.lt.f32 	%p32, %f99, %f100;
	selp.f32 	%f102, %f100, %f99, %p32;
	setp.lt.f32 	%p33, %f101, %f102;
	selp.f32 	%f103, %f102, %f101, %p33;
	setp.lt.f32 	%p34, %f103, %f88;
	selp.f32 	%f339, %f88, %f103, %p34;
	sub.s64 	%rd26, %rd19, %rd53;
	setp.lt.u64 	%p35, %rd26, 4096;
	@%p35 bra 	$L__BB25_45;
	add.s64 	%rd53, %rd53, 4096;
	setp.le.u64 	%p36, %rd53, %rd8;
	@%p36 bra 	$L__BB25_30;
$L__BB25_32:
	setp.le.u64 	%p37, %rd19, %rd53;
	cvt.u32.u64 	%r42, %rd53;
	cvt.u32.u64 	%r43, %rd19;
	sub.s32 	%r44, %r43, %r42;
	setp.ge.s32 	%p38, %r24, %r44;
	or.pred  	%p39, %p37, %p38;
	@%p39 bra 	$L__BB25_45;
	not.b32 	%r47, %r24;
	add.s32 	%r48, %r47, %r43;
	sub.s32 	%r50, %r48, %r42;
	shr.u32 	%r51, %r50, 8;
	add.s32 	%r25, %r51, 1;
	and.b32  	%r26, %r25, 15;
	setp.lt.u32 	%p40, %r50, 3840;
	mov.u32 	%r167, %r24;
	@%p40 bra 	$L__BB25_36;
	and.b32  	%r52, %r25, 33554416;
	neg.s32 	%r165, %r52;
	add.s64 	%rd27, %rd53, %rd6;
	shl.b64 	%rd28, %rd27, 2;
	add.s64 	%rd29, %rd28, %rd2;
	add.s64 	%rd54, %rd29, 8192;
	mov.u32 	%r167, %r24;
$L__BB25_35:
	.pragma "nounroll";
	ld.global.f32 	%f105, [%rd54+-8192];
	setp.lt.f32 	%p41, %f339, %f105;
	selp.f32 	%f106, %f105, %f339, %p41;
	ld.global.f32 	%f107, [%rd54+-7168];
	setp.lt.f32 	%p42, %f106, %f107;
	selp.f32 	%f108, %f107, %f106, %p42;
	ld.global.f32 	%f109, [%rd54+-6144];
	setp.lt.f32 	%p43, %f108, %f109;
	selp.f32 	%f110, %f109, %f108, %p43;
	ld.global.f32 	%f111, [%rd54+-5120];
	setp.lt.f32 	%p44, %f110, %f111;
	selp.f32 	%f112, %f111, %f110, %p44;
	ld.global.f32 	%f113, [%rd54+-4096];
	setp.lt.f32 	%p45, %f112, %f113;
	selp.f32 	%f114, %f113, %f112, %p45;
	ld.global.f32 	%f115, [%rd54+-3072];
	setp.lt.f32 	%p46, %f114, %f115;
	selp.f32 	%f116, %f115, %f114, %p46;
	ld.global.f32 	%f117, [%rd54+-2048];
	setp.lt.f32 	%p47, %f116, %f117;
	selp.f32 	%f118, %f117, %f116, %p47;
	ld.global.f32 	%f119, [%rd54+-1024];
	setp.lt.f32 	%p48, %f118, %f119;
	selp.f32 	%f120, %f119, %f118, %p48;
	ld.global.f32 	%f121, [%rd54];
	setp.lt.f32 	%p49, %f120, %f121;
	selp.f32 	%f122, %f121, %f120, %p49;
	ld.global.f32 	%f123, [%rd54+1024];
	setp.lt.f32 	%p50, %f122, %f123;
	selp.f32 	%f124, %f123, %f122, %p50;
	ld.global.f32 	%f125, [%rd54+2048];
	setp.lt.f32 	%p51, %f124, %f125;
	selp.f32 	%f126, %f125, %f124, %p51;
	ld.global.f32 	%f127, [%rd54+3072];
	setp.lt.f32 	%p52, %f126, %f127;
	selp.f32 	%f128, %f127, %f126, %p52;
	ld.global.f32 	%f129, [%rd54+4096];
	setp.lt.f32 	%p53, %f128, %f129;
	selp.f32 	%f130, %f129, %f128, %p53;
	ld.global.f32 	%f131, [%rd54+5120];
	setp.lt.f32 	%p54, %f130, %f131;
	selp.f32 	%f132, %f131, %f130, %p54;
	ld.global.f32 	%f133, [%rd54+6144];
	setp.lt.f32 	%p55, %f132, %f133;
	selp.f32 	%f134, %f133, %f132, %p55;
	ld.global.f32 	%f135, [%rd54+7168];
	setp.lt.f32 	%p56, %f134, %f135;
	selp.f32 	%f339, %f135, %f134, %p56;
	add.s32 	%r167, %r167, 4096;
	add.s32 	%r165, %r165, 16;
	add.s64 	%rd54, %rd54, 16384;
	setp.ne.s32 	%p57, %r165, 0;
	@%p57 bra 	$L__BB25_35;
$L__BB25_36:
	setp.eq.s32 	%p58, %r26, 0;
	@%p58 bra 	$L__BB25_45;
	and.b32  	%r33, %r25, 7;
	setp.lt.u32 	%p59, %r26, 8;
	@%p59 bra 	$L__BB25_39;
	cvt.u64.u32 	%rd30, %r167;
	add.s64 	%rd31, %rd53, %rd30;
	shl.b64 	%rd32, %rd31, 2;
	add.s64 	%rd33, %rd2, %rd32;
	ld.global.f32 	%f137, [%rd33];
	setp.lt.f32 	%p60, %f339, %f137;
	selp.f32 	%f138, %f137, %f339, %p60;
	ld.global.f32 	%f139, [%rd33+1024];
	setp.lt.f32 	%p61, %f138, %f139;
	selp.f32 	%f140, %f139, %f138, %p61;
	ld.global.f32 	%f141, [%rd33+2048];
	setp.lt.f32 	%p62, %f140, %f141;
	selp.f32 	%f142, %f141, %f140, %p62;
	ld.global.f32 	%f143, [%rd33+3072];
	setp.lt.f32 	%p63, %f142, %f143;
	selp.f32 	%f144, %f143, %f142, %p63;
	ld.global.f32 	%f145, [%rd33+4096];
	setp.lt.f32 	%p64, %f144, %f145;
	selp.f32 	%f146, %f145, %f144, %p64;
	ld.global.f32 	%f147, [%rd33+5120];
	setp.lt.f32 	%p65, %f146, %f147;
	selp.f32 	%f148, %f147, %f146, %p65;
	ld.global.f32 	%f149, [%rd33+6144];
	setp.lt.f32 	%p66, %f148, %f149;
	selp.f32 	%f150, %f149, %f148, %p66;
	ld.global.f32 	%f151, [%rd33+7168];
	setp.lt.f32 	%p67, %f150, %f151;
	selp.f32 	%f339, %f151, %f150, %p67;
	add.s32 	%r167, %r167, 2048;
$L__BB25_39:
	setp.eq.s32 	%p68, %r33, 0;
	@%p68 bra 	$L__BB25_45;
	and.b32  	%r36, %r25, 3;
	setp.lt.u32 	%p69, %r33, 4;
	@%p69 bra 	$L__BB25_42;
	cvt.u64.u32 	%rd34, %r167;
	add.s64 	%rd35, %rd53, %rd34;
	shl.b64 	%rd36, %rd35, 2;
	add.s64 	%rd37, %rd2, %rd36;
	ld.global.f32 	%f153, [%rd37];
	setp.lt.f32 	%p70, %f339, %f153;
	selp.f32 	%f154, %f153, %f339, %p70;
	ld.global.f32 	%f155, [%rd37+1024];
	setp.lt.f32 	%p71, %f154, %f155;
	selp.f32 	%f156, %f155, %f154, %p71;
	ld.global.f32 	%f157, [%rd37+2048];
	setp.lt.f32 	%p72, %f156, %f157;
	selp.f32 	%f158, %f157, %f156, %p72;
	ld.global.f32 	%f159, [%rd37+3072];
	setp.lt.f32 	%p73, %f158, %f159;
	selp.f32 	%f339, %f159, %f158, %p73;
	add.s32 	%r167, %r167, 1024;
$L__BB25_42:
	setp.eq.s32 	%p74, %r36, 0;
	@%p74 bra 	$L__BB25_45;
	cvt.u64.u32 	%rd38, %r167;
	add.s64 	%rd39, %rd53, %rd38;
	shl.b64 	%rd40, %rd39, 2;
	add.s64 	%rd55, %rd2, %rd40;
	neg.s32 	%r170, %r36;
$L__BB25_44:
	.pragma "nounroll";
	ld.global.f32 	%f160, [%rd55];
	setp.lt.f32 	%p75, %f339, %f160;
	selp.f32 	%f339, %f160, %f339, %p75;
	add.s64 	%rd55, %rd55, 1024;
	add.s32 	%r170, %r170, 1;
	setp.ne.s32 	%p76, %r170, 0;
	@%p76 bra 	$L__BB25_44;
$L__BB25_45:
	// begin inline asm
	mov.u32 %r53, %laneid;
	// end inline asm
	mov.b32 	%r55, %f339;
	mov.b32 	%r56, 1;
	mov.b32 	%r77, 31;
	mov.b32 	%r78, -1;
	// begin inline asm
	shfl.sync.down.b32 %r54, %r55, %r56, %r77, %r78;
	// end inline asm
	mov.b32 	%f161, %r54;
	setp.gt.s32 	%p77, %r53, 30;
	setp.lt.f32 	%p78, %f339, %f161;
	selp.f32 	%f162, %f161, %f339, %p78;
	selp.f32 	%f163, %f339, %f162, %p77;
	mov.b32 	%r60, %f163;
	mov.b32 	%r61, 2;
	// begin inline asm
	shfl.sync.down.b32 %r59, %r60, %r61, %r77, %r78;
	// end inline asm
	mov.b32 	%f164, %r59;
	setp.gt.s32 	%p79, %r53, 29;
	setp.lt.f32 	%p80, %f163, %f164;
	selp.f32 	%f165, %f164, %f163, %p80;
	selp.f32 	%f166, %f163, %f165, %p79;
	mov.b32 	%r65, %f166;
	mov.b32 	%r66, 4;
	// begin inline asm
	shfl.sync.down.b32 %r64, %r65, %r66, %r77, %r78;
	// end inline asm
	mov.b32 	%f167, %r64;
	setp.gt.s32 	%p81, %r53, 27;
	setp.lt.f32 	%p82, %f166, %f167;
	selp.f32 	%f168, %f167, %f166, %p82;
	selp.f32 	%f169, %f166, %f168, %p81;
	mov.b32 	%r70, %f169;
	mov.b32 	%r71, 8;
	// begin inline asm
	shfl.sync.down.b32 %r69, %r70, %r71, %r77, %r78;
	// end inline asm
	mov.b32 	%f170, %r69;
	setp.gt.s32 	%p83, %r53, 23;
	setp.lt.f32 	%p84, %f169, %f170;
	selp.f32 	%f171, %f170, %f169, %p84;
	selp.f32 	%f172, %f169, %f171, %p83;
	mov.b32 	%r75, %f172;
	mov.b32 	%r76, 16;
	// begin inline asm
	shfl.sync.down.b32 %r74, %r75, %r76, %r77, %r78;
	// end inline asm
	mov.b32 	%f173, %r74;
	setp.gt.s32 	%p85, %r53, 15;
	setp.lt.f32 	%p86, %f172, %f173;
	selp.f32 	%f38, %f173, %f172, %p86;
	selp.f32 	%f340, %f172, %f38, %p85;
	setp.ne.s32 	%p87, %r53, 0;
	@%p87 bra 	$L__BB25_47;
	shr.u32 	%r79, %r24, 3;
	and.b32  	%r80, %r79, 124;
	mov.u32 	%r81, _ZZN3cub18CUB_300001_SM_10006detail6reduce28DeviceReduceSingleTileKernelINS2_10policy_hubIfyN4cuda3__47maximumIfEEE10Policy1000EN6thrust24THRUST_300001_SM_1000_NS10device_ptrIfEEPfyS8_ffNS5_3std3__410__identityEEEvT0_T1_T2_T3_T4_T6_E12temp_storage;
	add.s32 	%r82, %r81, %r80;
	st.shared.f32 	[%r82+8], %f38;
$L__BB25_47:
	bar.sync 	0;
	setp.ne.s32 	%p88, %r24, 0;
	@%p88 bra 	$L__BB25_49;
	ld.shared.f32 	%f174, [_ZZN3cub18CUB_300001_SM_10006detail6reduce28DeviceReduceSingleTileKernelINS2_10policy_hubIfyN4cuda3__47maximumIfEEE10Policy1000EN6thrust24THRUST_300001_SM_1000_NS10device_ptrIfEEPfyS8_ffNS5_3std3__410__identityEEEvT0_T1_T2_T3_T4_T6_E12temp_storage+12];
	setp.lt.f32 	%p89, %f340, %f174;
	selp.f32 	%f175, %f174, %f340, %p89;
	ld.shared.f32 	%f176, [_ZZN3cub18CUB_300001_SM_10006detail6reduce28DeviceReduceSingleTileKernelINS2_10policy_hubIfyN4cuda3__47maximumIfEEE10Policy1000EN6thrust24THRUST_300001_SM_1000_NS10device_ptrIfEEPfyS8_ffNS5_3std3__410__identityEEEvT0_T1_T2_T3_T4_T6_E12temp_storage+16];
	setp.lt.f32 	%p90, %f175, %f176;
	selp.f32 	%f177, %f176, %f175, %p90;
	ld.shared.f32 	%f178, [_ZZN3cub18CUB_300001_SM_10006detail6reduce28DeviceReduceSingleTileKernelINS2_10policy_hubIfyN4cuda3__47maximumIfEEE10Policy1000EN6thrust24THRUST_300001_SM_1000_NS10device_ptrIfEEPfyS8_ffNS5_3std3__410__identityEEEvT0_T1_T2_T3_T4_T6_E12temp_storage+20];
	setp.lt.f32 	%p91, %f177, %f178;
	selp.f32 	%f179, %f178, %f177, %p91;
	ld.shared.f32 	%f180, [_ZZN3cub18CUB_300001_SM_10006detail6reduce28DeviceReduceSingleTileKernelINS2_10policy_hubIfyN4cuda3__47maximumIfEEE10Policy1000EN6thrust24THRUST_300001_SM_1000_NS10device_ptrIfEEPfyS8_ffNS5_3std3__410__identityEEEvT0_T1_T2_T3_T4_T6_E12temp_storage+24];
	setp.lt.f32 	%p92, %f179, %f180;
	selp.f32 	%f181, %f180, %f179, %p92;
	ld.shared.f32 	%f182, [_ZZN3cub18CUB_300001_SM_10006detail6reduce28DeviceReduceSingleTileKernelINS2_10policy_hubIfyN4cuda3__47maximumIfEEE10Policy1000EN6thrust24THRUST_300001_SM_1000_NS10device_ptrIfEEPfyS8_ffNS5_3std3__410__identityEEEvT0_T1_T2_T3_T4_T6_E12temp_storage+28];
	setp.lt.f32 	%p93, %f181, %f182;
	selp.f32 	%f183, %f182, %f181, %p93;
	ld.shared.f32 	%f184, [_ZZN3cub18CUB_300001_SM_10006detail6reduce28DeviceReduceSingleTileKernelINS2_10policy_hubIfyN4cuda3__47maximumIfEEE10Policy1000EN6thrust24THRUST_300001_SM_1000_NS10device_ptrIfEEPfyS8_ffNS5_3std3__410__identityEEEvT0_T1_T2_T3_T4_T6_E12temp_storage+32];
	setp.lt.f32 	%p94, %f183, %f184;
	selp.f32 	%f185, %f184, %f183, %p94;
	ld.shared.f32 	%f186, [_ZZN3cub18CUB_300001_SM_10006detail6reduce28DeviceReduceSingleTileKernelINS2_10policy_hubIfyN4cuda3__47maximumIfEEE10Policy1000EN6thrust24THRUST_300001_SM_1000_NS10device_ptrIfEEPfyS8_ffNS5_3std3__410__identityEEEvT0_T1_T2_T3_T4_T6_E12temp_storage+36];
	setp.lt.f32 	%p95, %f185, %f186;
	selp.f32 	%f340, %f186, %f185, %p95;
$L__BB25_49:
	mov.u32 	%r155, %tid.x;
	setp.ne.s32 	%p182, %r155, 0;
	@%p182 bra 	$L__BB25_51;
	setp.lt.f32 	%p183, %f42, %f340;
	selp.f32 	%f318, %f340, %f42, %p183;
	st.global.f32 	[%rd1], %f318;
$L__BB25_51:
	ret;

}
	// .globl	_ZN3cub18CUB_300001_SM_10006detail6reduce18DeviceReduceKernelINS2_10policy_hubIfyN4cuda3__47maximumIfEEE10Policy1000EN6thrust24THRUST_300001_SM_1000_NS10device_ptrIfEEyS8_fNS5_3std3__410__identityEEEvT0_PT3_T1_NS0_13GridEvenShareISL_EET2_T4_
.visible .entry _ZN3cub18CUB_300001_SM_10006detail6reduce18DeviceReduceKernelINS2_10policy_hubIfyN4cuda3__47maximumIfEEE10Policy1000EN6thrust24THRUST_300001_SM_1000_NS10device_ptrIfEEyS8_fNS5_3std3__410__identityEEEvT0_PT3_T1_NS0_13GridEvenShareISL_EET2_T4_(
	.param .align 8 .b8 _ZN3cub18CUB_300001_SM_10006detail6reduce18DeviceReduceKernelINS2_10policy_hubIfyN4cuda3__47maximumIfEEE10Policy1000EN6thrust24THRUST_300001_SM_1000_NS10device_ptrIfEEyS8_fNS5_3std3__410__identityEEEvT0_PT3_T1_NS0_13GridEvenShareISL_EET2_T4__param_0[8],
	.param .u64 .ptr .align 1 _ZN3cub18CUB_300001_SM_10006detail6reduce18DeviceReduceKernelINS2_10policy_hubIfyN4cuda3__47maximumIfEEE10Policy1000EN6thrust24THRUST_300001_SM_1000_NS10device_ptrIfEEyS8_fNS5_3std3__410__identityEEEvT0_PT3_T1_NS0_13GridEvenShareISL_EET2_T4__param_1,
	.param .u64 _ZN3cub18CUB_300001_SM_10006detail6reduce18DeviceReduceKernelINS2_10policy_hubIfyN4cuda3__47maximumIfEEE10Policy1000EN6thrust24THRUST_300001_SM_1000_NS10device_ptrIfEEyS8_fNS5_3std3__410__identityEEEvT0_PT3_T1_NS0_13GridEvenShareISL_EET2_T4__param_2,
	.param .align 8 .b8 _ZN3cub18CUB_300001_SM_10006detail6reduce18DeviceReduceKernelINS2_10policy_hubIfyN4cuda3__47maximumIfEEE10Policy1000EN6thrust24THRUST_300001_SM_1000_NS10device_ptrIfEEyS8_fNS5_3std3__410__identityEEEvT0_PT3_T1_NS0_13GridEvenShareISL_EET2_T4__param_3[72],
	.param .align 1 .b8 _ZN3cub18CUB_300001_SM_10006detail6reduce18DeviceReduceKernelINS2_10policy_hubIfyN4cuda3__47maximumIfEEE10Policy1000EN6thrust24THRUST_300001_SM_1000_NS10device_ptrIfEEyS8_fNS5_3std3__410__identityEEEvT0_PT3_T1_NS0_13GridEvenShareISL_EET2_T4__param_4[1],
	.param .align 1 .b8 _ZN3cub18CUB_300001_SM_10006detail6reduce18DeviceReduceKernelINS2_10policy_hubIfyN4cuda3__47maximumIfEEE10Policy1000EN6thrust24THRUST_300001_SM_1000_NS10device_ptrIfEEyS8_fNS5_3std3__410__identityEEEvT0_PT3_T1_NS0_13GridEvenShareISL_EET2_T4__param_5[1]
)
.maxntid 256
{
	.reg .pred 	%p<182>;
	.reg .b16 	%rs<4>;
	.reg .b32 	%r<206>;
	.reg .b32 	%f<337>;
	.reg .b64 	%rd<78>;
	// demoted variable
	.shared .align 4 .b8 _ZZN3cub18CUB_300001_SM_10006detail6reduce18DeviceReduceKernelINS2_10policy_hubIfyN4cuda3__47maximumIfEEE10Policy1000EN6thrust24THRUST_300001_SM_1000_NS10device_ptrIfEEyS8_fNS5_3std3__410__identityEEEvT0_PT3_T1_NS0_13GridEvenShareISL_EET2_T4_E12temp_storage[44];
	ld.param.u64 	%rd1, [_ZN3cub18CUB_300001_SM_10006detail6reduce18DeviceReduceKernelINS2_10policy_hubIfyN4cuda3__47maximumIfEEE10Policy1000EN6thrust24THRUST_300001_SM_1000_NS10device_ptrIfEEyS8_fNS5_3std3__410__identityEEEvT0_PT3_T1_NS0_13GridEvenShareISL_EET2_T4__param_3+32];
	ld.param.u32 	%r1, [_ZN3cub18CUB_300001_SM_10006detail6reduce18DeviceReduceKernelINS2_10policy_hubIfyN4cuda3__47maximumIfEEE10Policy1000EN6thrust24THRUST_300001_SM_1000_NS10device_ptrIfEEyS8_fNS5_3std3__410__identityEEEvT0_PT3_T1_NS0_13GridEvenShareISL_EET2_T4__param_3+40];
	ld.param.u64 	%rd25, [_ZN3cub18CUB_300001_SM_10006detail6reduce18DeviceReduceKernelINS2_10policy_hubIfyN4cuda3__47maximumIfEEE10Policy1000EN6thrust24THRUST_300001_SM_1000_NS10device_ptrIfEEyS8_fNS5_3std3__410__identityEEEvT0_PT3_T1_NS0_13GridEvenShareISL_EET2_T4__param_0];
	cvta.to.global.u64 	%rd2, %rd25;
	mov.u32 	%r2, %ctaid.x;
	shl.b32 	%r50, %r1, 12;
	cvt.s64.s32 	%rd3, %r50;
	shl.b32 	%r51, %r2, 12;
	cvt.u64.u32 	%rd4, %r51;
	sub.s64 	%rd5, %rd1, %rd4;
	setp.gt.u64 	%p1, %rd5, 4095;
	@%p1 bra 	$L__BB26_25;
	cvt.u32.u64 	%r112, %rd4;
	cvt.u32.u64 	%r3, %rd1;
	sub.s32 	%r4, %r3, %r112;
	mov.u32 	%r5, %tid.x;
	setp.ge.s32 	%p95, %r5, %r4;
	mov.f32 	%f325, 0f00000000;
	mov.u32 	%r193, %r5;
	@%p95 bra 	$L__BB26_3;
	add.s32 	%r114, %r112, %r5;
	mul.wide.u32 	%rd51, %r114, 4;
	add.s64 	%rd52, %rd2, %rd51;
	ld.global.f32 	%f325, [%rd52];
	add.s32 	%r193, %r5, 256;
$L__BB26_3:
	setp.ge.s32 	%p96, %r193, %r4;
	@%p96 bra 	$L__BB26_16;
	not.b32 	%r116, %r193;
	add.s32 	%r117, %r116, %r3;
	sub.s32 	%r118, %r117, %r112;
	shr.u32 	%r119, %r118, 8;
	add.s32 	%r8, %r119, 1;
	and.b32  	%r9, %r8, 15;
	setp.lt.u32 	%p97, %r118, 3840;
	@%p97 bra 	$L__BB26_7;
	and.b32  	%r120, %r8, 33554416;
	neg.s32 	%r191, %r120;
	mul.wide.u32 	%rd53, %r2, 16384;
	mul.wide.u32 	%rd54, %r193, 4;
	or.b64  	%rd55, %rd53, %rd54;
	add.s64 	%rd56, %rd55, %rd2;
	add.s64 	%rd72, %rd56, 8192;
$L__BB26_6:
	.pragma "nounroll";
	ld.global.f32 	%f187, [%rd72+-8192];
	setp.lt.f32 	%p98, %f325, %f187;
	selp.f32 	%f188, %f187, %f325, %p98;
	ld.global.f32 	%f189, [%rd72+-7168];
	setp.lt.f32 	%p99, %f188, %f189;
	selp.f32 	%f190, %f189, %f188, %p99;
	ld.global.f32 	%f191, [%rd72+-6144];
	setp.lt.f32 	%p100, %f190, %f191;
	selp.f32 	%f192, %f191, %f190, %p100;
	ld.global.f32 	%f193, [%rd72+-5120];
	setp.lt.f32 	%p101, %f192, %f193;
	selp.f32 	%f194, %f193, %f192, %p101;
	ld.global.f32 	%f195, [%rd72+-4096];
	setp.lt.f32 	%p102, %f194, %f195;
	selp.f32 	%f196, %f195, %f194, %p102;
	ld.global.f32 	%f197, [%rd72+-3072];
	setp.lt.f32 	%p103, %f196, %f197;
	selp.f32 	%f198, %f197, %f196, %p103;
	ld.global.f32 	%f199, [%rd72+-2048];
	setp.lt.f32 	%p104, %f198, %f199;
	selp.f32 	%f200, %f199, %f198, %p104;
	ld.global.f32 	%f201, [%rd72+-1024];
	setp.lt.f32 	%p105, %f200, %f201;
	selp.f32 	%f202, %f201, %f200, %p105;
	ld.global.f32 	%f203, [%rd72];
	setp.lt.f32 	%p106, %f202, %f203;
	selp.f32 	%f204, %f203, %f202, %p106;
	ld.global.f32 	%f205, [%rd72+1024];
	setp.lt.f32 	%p107, %f204, %f205;
	selp.f32 	%f206, %f205, %f204, %p107;
	ld.global.f32 	%f207, [%rd72+2048];
	setp.lt.f32 	%p108, %f206, %f207;
	selp.f32 	%f208, %f207, %f206, %p108;
	ld.global.f32 	%f209, [%rd72+3072];
	setp.lt.f32 	%p109, %f208, %f209;
	selp.f32 	%f210, %f209, %f208, %p109;
	ld.global.f32 	%f211, [%rd72+4096];
	setp.lt.f32 	%p110, %f210, %f211;
	selp.f32 	%f212, %f211, %f210, %p110;
	ld.global.f32 	%f213, [%rd72+5120];
	setp.lt.f32 	%p111, %f212, %f213;
	selp.f32 	%f214, %f213, %f212, %p111;
	ld.global.f32 	%f215, [%rd72+6144];
	setp.lt.f32 	%p112, %f214, %f215;
	selp.f32 	%f216, %f215, %f214, %p112;
	ld.global.f32 	%f217, [%rd72+7168];
	setp.lt.f32 	%p113, %f216, %f217;
	selp.f32 	%f325, %f217, %f216, %p113;
	add.s32 	%r193, %r193, 4096;
	add.s32 	%r191, %r191, 16;
	add.s64 	%rd72, %rd72, 16384;
	setp.ne.s32 	%p114, %r191, 0;
	@%p114 bra 	$L__BB26_6;
$L__BB26_7:
	setp.eq.s32 	%p115, %r9, 0;
	@%p115 bra 	$L__BB26_16;
	and.b32  	%r16, %r8, 7;
	setp.lt.u32 	%p116, %r9, 8;
	@%p116 bra 	$L__BB26_10;
	cvt.s64.s32 	%rd57, %r193;
	add.s64 	%rd58, %rd57, %rd4;
	shl.b64 	%rd59, %rd58, 2;
	add.s64 	%rd60, %rd2, %rd59;
	ld.global.f32 	%f219, [%rd60];
	setp.lt.f32 	%p117, %f325, %f219;
	selp.f32 	%f220, %f219, %f325, %p117;
	ld.global.f32 	%f221, [%rd60+1024];
	setp.lt.f32 	%p118, %f220, %f221;
	selp.f32 	%f222, %f221, %f220, %p118;
	ld.global.f32 	%f223, [%rd60+2048];
	setp.lt.f32 	%p119, %f222, %f223;
	selp.f32 	%f224, %f223, %f222, %p119;
	ld.global.f32 	%f225, [%rd60+3072];
	setp.lt.f32 	%p120, %f224, %f225;
	selp.f32 	%f226, %f225, %f224, %p120;
	ld.global.f32 	%f227, [%rd60+4096];
	setp.lt.f32 	%p121, %f226, %f227;
	selp.f32 	%f228, %f227, %f226, %p121;
	ld.global.f32 	%f229, [%rd60+5120];
	setp.lt.f32 	%p122, %f228, %f229;
	selp.f32 	%f230, %f229, %f228, %p122;
	ld.global.f32 	%f231, [%rd60+6144];
	setp.lt.f32 	%p123, %f230, %f231;
	selp.f32 	%f232, %f231, %f230, %p123;
	ld.global.f32 	%f233, [%rd60+7168];
	setp.lt.f32 	%p124, %f232, %f233;
	selp.f32 	%f325, %f233, %f232, %p124;
	add.s32 	%r193, %r193, 2048;
$L__BB26_10:
	setp.eq.s32 	%p125, %r16, 0;
	@%p125 bra 	$L__BB26_16;
	and.b32  	%r19, %r8, 3;
	setp.lt.u32 	%p126, %r16, 4;
	@%p126 bra 	$L__BB26_13;
	cvt.s64.s32 	%rd61, %r193;
	add.s64 	%rd62, %rd61, %rd4;
	shl.b64 	%rd63, %rd62, 2;
	add.s64 	%rd64, %rd2, %rd63;
	ld.global.f32 	%f235, [%rd64];
	setp.lt.f32 	%p127, %f325, %f235;
	selp.f32 	%f236, %f235, %f325, %p127;
	ld.global.f32 	%f237, [%rd64+1024];
	setp.lt.f32 	%p128, %f236, %f237;
	selp.f32 	%f238, %f237, %f236, %p128;
	ld.global.f32 	%f239, [%rd64+2048];
	setp.lt.f32 	%p129, %f238, %f239;
	selp.f32 	%f240, %f239, %f238, %p129;
	ld.global.f32 	%f241, [%rd64+3072];
	setp.lt.f32 	%p130, %f240, %f241;
	selp.f32 	%f325, %f241, %f240, %p130;
	add.s32 	%r193, %r193, 1024;
$L__BB26_13:
	setp.eq.s32 	%p131, %r19, 0;
	@%p131 bra 	$L__BB26_16;
	mul.wide.u32 	%rd65, %r2, 16384;
	add.s64 	%rd9, %rd2, %rd65;
	neg.s32 	%r196, %r19;
$L__BB26_15:
	.pragma "nounroll";
	mul.wide.s32 	%rd66, %r193, 4;
	add.s64 	%rd67, %rd9, %rd66;
	ld.global.f32 	%f242, [%rd67];
	setp.lt.f32 	%p132, %f325, %f242;
	selp.f32 	%f325, %f242, %f325, %p132;
	add.s32 	%r193, %r193, 256;
	add.s32 	%r196, %r196, 1;
	setp.ne.s32 	%p133, %r196, 0;
	@%p133 bra 	$L__BB26_15;
$L__BB26_16:
	setp.lt.s32 	%p134, %r4, 256;
	@%p134 bra 	$L__BB26_21;
	// begin inline asm
	mov.u32 %r159, %laneid;
	// end inline asm
	mov.b32 	%r161, %f325;
	mov.b32 	%r162, 1;
	mov.b32 	%r183, 31;
	mov.b32 	%r184, -1;
	// begin inline asm
	shfl.sync.down.b32 %r160, %r161, %r162, %r183, %r184;
	// end inline asm
	mov.b32 	%f290, %r160;
	setp.gt.s32 	%p162, %r159, 30;
	setp.lt.f32 	%p163, %f325, %f290;
	selp.f32 	%f291, %f290, %f325, %p163;
	selp.f32 	%f292, %f325, %f291, %p162;
	mov.b32 	%r166, %f292;
	mov.b32 	%r167, 2;
	// begin inline asm
	shfl.sync.down.b32 %r165, %r166, %r167, %r183, %r184;
	// end inline asm
	mov.b32 	%f293, %r165;
	setp.gt.s32 	%p164, %r159, 29;
	setp.lt.f32 	%p165, %f292, %f293;
	selp.f32 	%f294, %f293, %f292, %p165;
	selp.f32 	%f295, %f292, %f294, %p164;
	mov.b32 	%r171, %f295;
	mov.b32 	%r172, 4;
	// begin inline asm
	shfl.sync.down.b32 %r170, %r171, %r172, %r183, %r184;
	// end inline asm
	mov.b32 	%f296, %r170;
	setp.gt.s32 	%p166, %r159, 27;
	setp.lt.f32 	%p167, %f295, %f296;
	selp.f32 	%f297, %f296, %f295, %p167;
	selp.f32 	%f298, %f295, %f297, %p166;
	mov.b32 	%r176, %f298;
	mov.b32 	%r177, 8;
	// begin inline asm
	shfl.sync.down.b32 %r175, %r176, %r177, %r183, %r184;
	// end inline asm
	mov.b32 	%f299, %r175;
	setp.gt.s32 	%p168, %r159, 23;
	setp.lt.f32 	%p169, %f298, %f299;
	selp.f32 	%f300, %f299, %f298, %p169;
	selp.f32 	%f301, %f298, %f300, %p168;
	mov.b32 	%r181, %f301;
	mov.b32 	%r182, 16;
	// begin inline asm
	shfl.sync.down.b32 %r180, %r181, %r182, %r183, %r184;
	// end inline asm
	mov.b32 	%f302, %r180;
	setp.gt.s32 	%p170, %r159, 15;
	setp.lt.f32 	%p171, %f301, %f302;
	selp.f32 	%f16, %f302, %f301, %p171;
	selp.f32 	%f336, %f301, %f16, %p170;
	setp.ne.s32 	%p172, %r159, 0;
	@%p172 bra 	$L__BB26_19;
	shr.u32 	%r185, %r5, 3;
	and.b32  	%r186, %r185, 124;
	mov.u32 	%r187, _ZZN3cub18CUB_300001_SM_10006detail6reduce18DeviceReduceKernelINS2_10policy_hubIfyN4cuda3__47maximumIfEEE10Policy1000EN6thrust24THRUST_300001_SM_1000_NS10device_ptrIfEEyS8_fNS5_3std3__410__identityEEEvT0_PT3_T1_NS0_13GridEvenShareISL_EET2_T4_E12temp_storage;
	add.s32 	%r188, %r187, %r186;
	st.shared.f32 	[%r188+8], %f16;
$L__BB26_19:
	bar.sync 	0;
	setp.ne.s32 	%p173, %r5, 0;
	@%p173 bra 	$L__BB26_46;
	ld.shared.f32 	%f303, [_ZZN3cub18CUB_300001_SM_10006detail6reduce18DeviceReduceKernelINS2_10policy_hubIfyN4cuda3__47maximumIfEEE10Policy1000EN6thrust24THRUST_300001_SM_1000_NS10device_ptrIfEEyS8_fNS5_3std3__410__identityEEEvT0_PT3_T1_NS0_13GridEvenShareISL_EET2_T4_E12temp_storage+12];
	setp.lt.f32 	%p174, %f336, %f303;
	selp.f32 	%f304, %f303, %f336, %p174;
	ld.shared.f32 	%f305, [_ZZN3cub18CUB_300001_SM_10006detail6reduce18DeviceReduceKernelINS2_10policy_hubIfyN4cuda3__47maximumIfEEE10Policy1000EN6thrust24THRUST_300001_SM_1000_NS10device_ptrIfEEyS8_fNS5_3std3__410__identityEEEvT0_PT3_T1_NS0_13GridEvenShareISL_EET2_T4_E12temp_storage+16];
	setp.lt.f32 	%p175, %f304, %f305;
	selp.f32 	%f306, %f305, %f304, %p175;
	ld.shared.f32 	%f307, [_ZZN3cub18CUB_300001_SM_10006detail6reduce18DeviceReduceKernelINS2_10policy_hubIfyN4cuda3__47maximumIfEEE10Policy1000EN6thrust24THRUST_300001_SM_1000_NS10device_ptrIfEEyS8_fNS5_3std3__410__identityEEEvT0_PT3_T1_NS0_13GridEvenShareISL_EET2_T4_E12temp_storage+20];
	setp.lt.f32 	%p176, %f306, %f307;
	selp.f32 	%f308, %f307, %f306, %p176;
	ld.shared.f32 	%f309, [_ZZN3cub18CUB_300001_SM_10006detail6reduce18DeviceReduceKernelINS2_10policy_hubIfyN4cuda3__47maximumIfEEE10Policy1000EN6thrust24THRUST_300001_SM_1000_NS10device_ptrIfEEyS8_fNS5_3std3__410__identityEEEvT0_PT3_T1_NS0_13GridEvenShareISL_EET2_T4_E12temp_storage+24];
	setp.lt.f32 	%p177, %f308, %f309;
	selp.f32 	%f310, %f309, %f308, %p177;
	ld.shared.f32 	%f311, [_ZZN3cub18CUB_300001_SM_10006detail6reduce18DeviceReduceKernelINS2_10policy_hubIfyN4cuda3__47maximumIfEEE10Policy1000EN6thrust24THRUST_300001_SM_1000_NS10device_ptrIfEEyS8_fNS5_3std3__410__identityEEEvT0_PT3_T1_NS0_13GridEvenShareISL_EET2_T4_E12temp_storage+28];
	setp.lt.f32 	%p178, %f310, %f311;
	selp.f32 	%f312, %f311, %f310, %p178;
	ld.shared.f32 	%f313, [_ZZN3cub18CUB_300001_SM_10006detail6reduce18DeviceReduceKernelINS2_10policy_hubIfyN4cuda3__47maximumIfEEE10Policy1000EN6thrust24THRUST_300001_SM_1000_NS10device_ptrIfEEyS8_fNS5_3std3__410__identityEEEvT0_PT3_T1_NS0_13GridEvenShareISL_EET2_T4_E12temp_storage+32];
	setp.lt.f32 	%p179, %f312, %f313;
	selp.f32 	%f314, %f313, %f312, %p179;
	ld.shared.f32 	%f315, [_ZZN3cub18CUB_300001_SM_10006detail6reduce18DeviceReduceKernelINS2_10policy_hubIfyN4cuda3__47maximumIfEEE10Policy1000EN6thrust24THRUST_300001_SM_1000_NS10device_ptrIfEEyS8_fNS5_3std3__410__identityEEEvT0_PT3_T1_NS0_13GridEvenShareISL_EET2_T4_E12temp_storage+36];
	setp.lt.f32 	%p180, %f314, %f315;
	selp.f32 	%f336, %f315, %f314, %p180;
	bra.uni 	$L__BB26_46;
$L__BB26_21:
	// begin inline asm
	mov.u32 %r121, %laneid;
	// end inline asm
	and.b32  	%r147, %r5, 992;
	add.s32 	%r148, %r147, 32;
	setp.gt.s32 	%p135, %r148, %r4;
	not.b32 	%r149, %r147;
	add.s32 	%r150, %r4, %r149;
	selp.b32 	%r145, %r150, 31, %p135;
	mov.b32 	%r123, %f325;
	mov.b32 	%r124, 1;
	mov.b32 	%r146, -1;
	// begin inline asm
	shfl.sync.down.b32 %r122, %r123, %r124, %r145, %r146;
	// end inline asm
	mov.b32 	%f243, %r122;
	setp.lt.s32 	%p136, %r121, %r145;
	setp.lt.f32 	%p137, %f325, %f243;
	selp.f32 	%f244, %f243, %f325, %p137;
	selp.f32 	%f245, %f244, %f325, %p136;
	mov.b32 	%r128, %f245;
	mov.b32 	%r129, 2;
	// begin inline asm
	shfl.sync.down.b32 %r127, %r128, %r129, %r145, %r146;
	// end inline asm
	mov.b32 	%f246, %r127;
	add.s32 	%r151, %r121, 2;
	setp.gt.s32 	%p138, %r151, %r145;
	setp.lt.f32 	%p139, %f245, %f246;
	selp.f32 	%f247, %f246, %f245, %p139;
	selp.f32 	%f248, %f245, %f247, %p138;
	mov.b32 	%r133, %f248;
	mov.b32 	%r134, 4;
	// begin inline asm
	shfl.sync.down.b32 %r132, %r133, %r134, %r145, %r146;
	// end inline asm
	mov.b32 	%f249, %r132;
	add.s32 	%r152, %r121, 4;
	setp.gt.s32 	%p140, %r152, %r145;
	setp.lt.f32 	%p141, %f248, %f249;
	selp.f32 	%f250, %f249, %f248, %p141;
	selp.f32 	%f251, %f248, %f250, %p140;
	mov.b32 	%r138, %f251;
	mov.b32 	%r139, 8;
	// begin inline asm
	shfl.sync.down.b32 %r137, %r138, %r139, %r145, %r146;
	// end inline asm
	mov.b32 	%f252, %r137;
	add.s32 	%r153, %r121, 8;
	setp.gt.s32 	%p142, %r153, %r145;
	setp.lt.f32 	%p143, %f251, %f252;
	selp.f32 	%f253, %f252, %f251, %p143;
	selp.f32 	%f254, %f251, %f253, %p142;
	mov.b32 	%r143, %f254;
	mov.b32 	%r144, 16;
	// begin inline asm
	shfl.sync.down.b32 %r142, %r143, %r144, %r145, %r146;
	// end inline asm
	mov.b32 	%f255, %r142;
	add.s32 	%r154, %r121, 16;
	setp.gt.s32 	%p144, %r154, %r145;
	setp.lt.f32 	%p145, %f254, %f255;
	selp.f32 	%f256, %f255, %f254, %p145;
	selp.f32 	%f336, %f254, %f256, %p144;
	setp.ne.s32 	%p146, %r121, 0;
	@%p146 bra 	$L__BB26_23;
	shr.u32 	%r155, %r5, 3;
	and.b32  	%r156, %r155, 124;
	mov.u32 	%r157, _ZZN3cub18CUB_300001_SM_10006detail6reduce18DeviceReduceKernelINS2_10policy_hubIfyN4cuda3__47maximumIfEEE10Policy1000EN6thrust24THRUST_300001_SM_1000_NS10device_ptrIfEEyS8_fNS5_3std3__410__identityEEEvT0_PT3_T1_NS0_13GridEvenShareISL_EET2_T4_E12temp_storage;
	add.s32 	%r158, %r157, %r156;
	st.shared.f32 	[%r158+8], %f336;
$L__BB26_23:
	bar.sync 	0;
	setp.ne.s32 	%p147, %r5, 0;
	@%p147 bra 	$L__BB26_46;
	setp.gt.s32 	%p148, %r4, 32;
	ld.shared.f32 	%f257, [_ZZN3cub18CUB_300001_SM_10006detail6reduce18DeviceReduceKernelINS2_10policy_hubIfyN4cuda3__47maximumIfEEE10Policy1000EN6thrust24THRUST_300001_SM_1000_NS10device_ptrIfEEyS8_fNS5_3std3__410__identityEEEvT0_PT3_T1_NS0_13GridEvenShareISL_EET2_T4_E12temp_storage+12];
	setp.lt.f32 	%p149, %f336, %f257;
	selp.f32 	%f259, %f257, %f336, %p149;
	selp.f32 	%f260, %f259, %f336, %p148;
	setp.gt.s32 	%p150, %r4, 64;
	ld.shared.f32 	%f262, [_ZZN3cub18CUB_300001_SM_10006detail6reduce18DeviceReduceKernelINS2_10policy_hubIfyN4cuda3__47maximumIfEEE10Policy1000EN6thrust24THRUST_300001_SM_1000_NS10device_ptrIfEEyS8_fNS5_3std3__410__identityEEEvT0_PT3_T1_NS0_13GridEvenShareISL_EET2_T4_E12temp_storage+16];
	setp.lt.f32 	%p151, %f260, %f262;
	selp.f32 	%f264, %f262, %f260, %p151;
	selp.f32 	%f265, %f264, %f260, %p150;
	setp.gt.s32 	%p152, %r4, 96;
	ld.shared.f32 	%f267, [_ZZN3cub18CUB_300001_SM_10006detail6reduce18DeviceReduceKernelINS2_10policy_hubIfyN4cuda3__47maximumIfEEE10Policy1000EN6thrust24THRUST_300001_SM_1000_NS10device_ptrIfEEyS8_fNS5_3std3__410__identityEEEvT0_PT3_T1_NS0_13GridEvenShareISL_EET2_T4_E12temp_storage+20];
	setp.lt.f32 	%p153, %f265, %f267;
	selp.f32 	%f269, %f267, %f265, %p153;
	selp.f32 	%f270, %f269, %f265, %p152;
	setp.gt.s32 	%p154, %r4, 128;
	ld.shared.f32 	%f272, [_ZZN3cub18CUB_300001_SM_10006detail6reduce18DeviceReduceKernelINS2_10policy_hubIfyN4cuda3__47maximumIfEEE10Policy1000EN6thrust24THRUST_300001_SM_1000_NS10device_ptrIfEEyS8_fNS5_3std3__410__identityEEEvT0_PT3_T1_NS0_13GridEvenShareISL_EET2_T4_E12temp_storage+24];
	setp.lt.f32 	%p155, %f270, %f272;
	selp.f32 	%f274, %f272, %f270, %p155;
	selp.f32 	%f275, %f274, %f270, %p154;
	setp.gt.s32 	%p156, %r4, 160;
	ld.shared.f32 	%f277, [_ZZN3cub18CUB_300001_SM_10006detail6reduce18DeviceReduceKernelINS2_10policy_hubIfyN4cuda3__47maximumIfEEE10Policy1000EN6thrust24THRUST_300001_SM_1000_NS10device_ptrIfEEyS8_fNS5_3std3__410__identityEEEvT0_PT3_T1_NS0_13GridEvenShareISL_EET2_T4_E12temp_storage+28];
	setp.lt.f32 	%p157, %f275, %f277;
	selp.f32 	%f279, %f277, %f275, %p157;
	selp.f32 	%f280, %f279, %f275, %p156;
	setp.gt.s32 	%p158, %r4, 192;
	ld.shared.f32 	%f282, [_ZZN3cub18CUB_300001_SM_10006detail6reduce18DeviceReduceKernelINS2_10policy_hubIfyN4cuda3__47maximumIfEEE10Policy1000EN6thrust24THRUST_300001_SM_1000_NS10device_ptrIfEEyS8_fNS5_3std3__410__identityEEEvT0_PT3_T1_NS0_13GridEvenShareISL_EET2_T4_E12temp_storage+32];
	setp.lt.f32 	%p159, %f280, %f282;
	selp.f32 	%f284, %f282, %f280, %p159;
	selp.f32 	%f285, %f284, %f280, %p158;
	setp.gt.s32 	%p160, %r4, 224;
	ld.shared.f32 	%f287, [_ZZN3cub18CUB_300001_SM_10006detail6reduce18DeviceReduceKernelINS2_10policy_hubIfyN4cuda3__47maximumIfEEE10Policy1000EN6thrust24THRUST_300001_SM_1000_NS10device_ptrIfEEyS8_fNS5_3std3__410__identityEEEvT0_PT3_T1_NS0_13GridEvenShareISL_EET2_T4_E12temp_storage+36];
	setp.lt.f32 	%p161, %f285, %f287;
	selp.f32 	%f289, %f287, %f285, %p161;
	selp.f32 	%f336, %f289, %f285, %p160;
	bra.uni 	$L__BB26_46;
$L__BB26_25:
	cvt.u32.u64 	%r52, %rd4;
	mov.u32 	%r27, %tid.x;
	add.s32 	%r53, %r27, %r52;
	mul.wide.u32 	%rd26, %r53, 4;
	add.s64 	%rd27, %rd2, %rd26;
	ld.global.f32 	%f41, [%rd27];
	ld.global.f32 	%f42, [%rd27+1024];
	ld.global.f32 	%f43, [%rd27+2048];
	ld.global.f32 	%f44, [%rd27+3072];
	ld.global.f32 	%f45, [%rd27+4096];
	ld.global.f32 	%f46, [%rd27+5120];
	ld.global.f32 	%f47, [%rd27+6144];
	ld.global.f32 	%f48, [%rd27+7168];
	ld.global.f32 	%f49, [%rd27+8192];
	ld.global.f32 	%f50, [%rd27+9216];
	ld.global.f32 	%f51, [%rd27+10240];
	ld.global.f32 	%f52, [%rd27+11264];
	ld.global.f32 	%f53, [%rd27+12288];
	ld.global.f32 	%f54, [%rd27+13312];
	ld.global.f32 	%f55, [%rd27+14336];
	ld.global.f32 	%f56, [%rd27+15360];
	setp.lt.f32 	%p2, %f41, %f42;
	selp.f32 	%f57, %f42, %f41, %p2;
	setp.lt.f32 	%p3, %f43, %f44;
	selp.f32 	%f58, %f44, %f43, %p3;
	setp.lt.f32 	%p4, %f45, %f46;
	selp.f32 	%f59, %f46, %f45, %p4;
	setp.lt.f32 	%p5, %f47, %f48;
	selp.f32 	%f60, %f48, %f47, %p5;
	setp.lt.f32 	%p6, %f49, %f50;
	selp.f32 	%f61, %f50, %f49, %p6;
	setp.lt.f32 	%p7, %f51, %f52;
	selp.f32 	%f62, %f52, %f51, %p7;
	setp.lt.f32 	%p8, %f53, %f54;
	selp.f32 	%f63, %f54, %f53, %p8;
	setp.lt.f32 	%p9, %f55, %f56;
	selp.f32 	%f64, %f56, %f55, %p9;
	setp.lt.f32 	%p10, %f57, %f58;
	selp.f32 	%f65, %f58, %f57, %p10;
	setp.lt.f32 	%p11, %f59, %f60;
	selp.f32 	%f66, %f60, %f59, %p11;
	setp.lt.f32 	%p12, %f61, %f62;
	selp.f32 	%f67, %f62, %f61, %p12;
	setp.lt.f32 	%p13, %f63, %f64;
	selp.f32 	%f68, %f64, %f63, %p13;
	setp.lt.f32 	%p14, %f65, %f66;
	selp.f32 	%f69, %f66, %f65, %p14;
	setp.lt.f32 	%p15, %f67, %f68;
	selp.f32 	%f70, %f68, %f67, %p15;
	setp.lt.f32 	%p16, %f69, %f70;
	selp.f32 	%f335, %f70, %f69, %p16;
	setp.lt.u64 	%p17, %rd5, %rd3;
	@%p17 bra 	$L__BB26_42;
	cvt.u32.u64 	%r55, %rd3;
	cvt.u64.u32 	%rd28, %r27;
	add.s64 	%rd74, %rd4, %rd3;
	cvt.u32.u64 	%r28, %rd1;
	not.b32 	%r57, %r27;
	add.s32 	%r58, %r57, %r28;
	sub.s32 	%r59, %r58, %r55;
	sub.s32 	%r198, %r59, %r52;
	add.s64 	%rd29, %rd74, %rd28;
	shl.b64 	%rd30, %rd29, 2;
	add.s64 	%rd31, %rd30, %rd2;
	add.s64 	%rd73, %rd31, 8192;
	mov.b32 	%r199, 0;
	shl.b32 	%r60, %r1, 12;
	mov.u64 	%rd75, %rd4;
$L__BB26_27:
	cvt.s64.s32 	%rd15, %r60;
	add.s64 	%rd75, %rd75, %rd15;
	add.s64 	%rd32, %rd1, -4096;
	setp.gt.u64 	%p18, %rd75, %rd32;
	@%p18 bra 	$L__BB26_29;
	shl.b32 	%r61, %r1, 12;
	cvt.s64.s32 	%rd33, %r61;
	cvt.u64.u32 	%rd34, %r27;
	add.s64 	%rd35, %rd75, %rd34;
	shl.b64 	%rd36, %rd35, 2;
	add.s64 	%rd37, %rd2, %rd36;
	ld.global.f32 	%f71, [%rd37];
	ld.global.f32 	%f72, [%rd37+1024];
	ld.global.f32 	%f73, [%rd37+2048];
	ld.global.f32 	%f74, [%rd37+3072];
	ld.global.f32 	%f75, [%rd37+4096];
	ld.global.f32 	%f76, [%rd37+5120];
	ld.global.f32 	%f77, [%rd37+6144];
	ld.global.f32 	%f78, [%rd37+7168];
	ld.global.f32 	%f79, [%rd37+8192];
	ld.global.f32 	%f80, [%rd37+9216];
	ld.global.f32 	%f81, [%rd37+10240];
	ld.global.f32 	%f82, [%rd37+11264];
	ld.global.f32 	%f83, [%rd37+12288];
	ld.global.f32 	%f84, [%rd37+13312];
	ld.global.f32 	%f85, [%rd37+14336];
	ld.global.f32 	%f86, [%rd37+15360];
	setp.lt.f32 	%p19, %f335, %f71;
	selp.f32 	%f87, %f71, %f335, %p19;
	setp.lt.f32 	%p20, %f72, %f73;
	selp.f32 	%f88, %f73, %f72, %p20;
	setp.lt.f32 	%p21, %f74, %f75;
	selp.f32 	%f89, %f75, %f74, %p21;
	setp.lt.f32 	%p22, %f76, %f77;
	selp.f32 	%f90, %f77, %f76, %p22;
	setp.lt.f32 	%p23, %f78, %f79;
	selp.f32 	%f91, %f79, %f78, %p23;
	setp.lt.f32 	%p24, %f80, %f81;
	selp.f32 	%f92, %f81, %f80, %p24;
	setp.lt.f32 	%p25, %f82, %f83;
	selp.f32 	%f93, %f83, %f82, %p25;
	setp.lt.f32 	%p26, %f84, %f85;
	selp.f32 	%f94, %f85, %f84, %p26;
	setp.lt.f32 	%p27, %f87, %f88;
	selp.f32 	%f95, %f88, %f87, %p27;
	setp.lt.f32 	%p28, %f89, %f90;
	selp.f32 	%f96, %f90, %f89, %p28;
	setp.lt.f32 	%p29, %f91, %f92;
	selp.f32 	%f97, %f92, %f91, %p29;
	setp.lt.f32 	%p30, %f93, %f94;
	selp.f32 	%f98, %f94, %f93, %p30;
	setp.lt.f32 	%p31, %f95, %f96;
	selp.f32 	%f99, %f96, %f95, %p31;
	setp.lt.f32 	%p32, %f97, %f98;
	selp.f32 	%f100, %f98, %f97, %p32;
	setp.lt.f32 	%p33, %f99, %f100;
	selp.f32 	%f101, %f100, %f99, %p33;
	setp.lt.f32 	%p34, %f101, %f86;
	selp.f32 	%f335, %f86, %f101, %p34;
	sub.s64 	%rd38, %rd1, %rd75;
	setp.lt.u64 	%p35, %rd38, %rd33;
	add.s32 	%r199, %r199, 1;
	add.s64 	%rd74, %rd74, %rd33;
	sub.s32 	%r198, %r198, %r61;
	mul.wide.s32 	%rd39, %r61, 4;
	add.s64 	%rd73, %rd73, %rd39;
	@%p35 bra 	$L__BB26_42;
	bra.uni 	$L__BB26_27;
$L__BB26_29:
	setp.le.u64 	%p36, %rd1, %rd75;
	cvt.u32.u64 	%r62, %rd75;
	cvt.u32.u64 	%r63, %rd1;
	sub.s32 	%r64, %r63, %r62;
	setp.ge.s32 	%p37, %r27, %r64;
	or.pred  	%p38, %p36, %p37;
	@%p38 bra 	$L__BB26_42;
	cvt.u32.u64 	%r66, %rd15;
	cvt.u32.u64 	%r67, %rd4;
	not.b32 	%r68, %r27;
	add.s32 	%r69, %r68, %r28;
	add.s32 	%r70, %r66, %r67;
	sub.s32 	%r71, %r69, %r70;
	mul.lo.s32 	%r72, %r1, %r199;
	shl.b32 	%r73, %r72, 12;
	sub.s32 	%r74, %r71, %r73;
	shr.u32 	%r75, %r74, 8;
	add.s32 	%r34, %r75, 1;
	and.b32  	%r35, %r34, 15;
	setp.lt.u32 	%p39, %r74, 3840;
	mov.u32 	%r202, %r27;
	@%p39 bra 	$L__BB26_33;
	shr.u32 	%r76, %r198, 8;
	add.s32 	%r77, %r76, 1;
	and.b32  	%r78, %r77, 33554416;
	neg.s32 	%r200, %r78;
	mov.u32 	%r202, %r27;
$L__BB26_32:
	.pragma "nounroll";
	ld.global.f32 	%f103, [%rd73+-8192];
	setp.lt.f32 	%p40, %f335, %f103;
	selp.f32 	%f104, %f103, %f335, %p40;
	ld.global.f32 	%f105, [%rd73+-7168];
	setp.lt.f32 	%p41, %f104, %f105;
	selp.f32 	%f106, %f105, %f104, %p41;
	ld.global.f32 	%f107, [%rd73+-6144];
	setp.lt.f32 	%p42, %f106, %f107;
	selp.f32 	%f108, %f107, %f106, %p42;
	ld.global.f32 	%f109, [%rd73+-5120];
	setp.lt.f32 	%p43, %f108, %f109;
	selp.f32 	%f110, %f109, %f108, %p43;
	ld.global.f32 	%f111, [%rd73+-4096];
	setp.lt.f32 	%p44, %f110, %f111;
	selp.f32 	%f112, %f111, %f110, %p44;
	ld.global.f32 	%f113, [%rd73+-3072];
	setp.lt.f32 	%p45, %f112, %f113;
	selp.f32 	%f114, %f113, %f112, %p45;
	ld.global.f32 	%f115, [%rd73+-2048];
	setp.lt.f32 	%p46, %f114, %f115;
	selp.f32 	%f116, %f115, %f114, %p46;
	ld.global.f32 	%f117, [%rd73+-1024];
	setp.lt.f32 	%p47, %f116, %f117;
	selp.f32 	%f118, %f117, %f116, %p47;
	ld.global.f32 	%f119, [%rd73];
	setp.lt.f32 	%p48, %f118, %f119;
	selp.f32 	%f120, %f119, %f118, %p48;
	ld.global.f32 	%f121, [%rd73+1024];
	setp.lt.f32 	%p49, %f120, %f121;
	selp.f32 	%f122, %f121, %f120, %p49;
	ld.global.f32 	%f123, [%rd73+2048];
	setp.lt.f32 	%p50, %f122, %f123;
	selp.f32 	%f124, %f123, %f122, %p50;
	ld.global.f32 	%f125, [%rd73+3072];
	setp.lt.f32 	%p51, %f124, %f125;
	selp.f32 	%f126, %f125, %f124, %p51;
	ld.global.f32 	%f127, [%rd73+4096];
	setp.lt.f32 	%p52, %f126, %f127;
	selp.f32 	%f128, %f127, %f126, %p52;
	ld.global.f32 	%f129, [%rd73+5120];
	setp.lt.f32 	%p53, %f128, %f129;
	selp.f32 	%f130, %f129, %f128, %p53;
	ld.global.f32 	%f131, [%rd73+6144];
	setp.lt.f32 	%p54, %f130, %f131;
	selp.f32 	%f132, %f131, %f130, %p54;
	ld.global.f32 	%f133, [%rd73+7168];
	setp.lt.f32 	%p55, %f132, %f133;
	selp.f32 	%f335, %f133, %f132, %p55;
	add.s32 	%r202, %r202, 4096;
	add.s32 	%r200, %r200, 16;
	add.s64 	%rd73, %rd73, 16384;
	setp.ne.s32 	%p56, %r200, 0;
	@%p56 bra 	$L__BB26_32;
$L__BB26_33:
	setp.eq.s32 	%p57, %r35, 0;
	@%p57 bra 	$L__BB26_42;
	and.b32  	%r42, %r34, 7;
	setp.lt.u32 	%p58, %r35, 8;
	@%p58 bra 	$L__BB26_36;
	cvt.u64.u32 	%rd40, %r202;
	add.s64 	%rd41, %rd75, %rd40;
	shl.b64 	%rd42, %rd41, 2;
	add.s64 	%rd43, %rd2, %rd42;
	ld.global.f32 	%f135, [%rd43];
	setp.lt.f32 	%p59, %f335, %f135;
	selp.f32 	%f136, %f135, %f335, %p59;
	ld.global.f32 	%f137, [%rd43+1024];
	setp.lt.f32 	%p60, %f136, %f137;
	selp.f32 	%f138, %f137, %f136, %p60;
	ld.global.f32 	%f139, [%rd43+2048];
	setp.lt.f32 	%p61, %f138, %f139;
	selp.f32 	%f140, %f139, %f138, %p61;
	ld.global.f32 	%f141, [%rd43+3072];
	setp.lt.f32 	%p62, %f140, %f141;
	selp.f32 	%f142, %f141, %f140, %p62;
	ld.global.f32 	%f143, [%rd43+4096];
	setp.lt.f32 	%p63, %f142, %f143;
	selp.f32 	%f144, %f143, %f142, %p63;
	ld.global.f32 	%f145, [%rd43+5120];
	setp.lt.f32 	%p64, %f144, %f145;
	selp.f32 	%f146, %f145, %f144, %p64;
	ld.global.f32 	%f147, [%rd43+6144];
	setp.lt.f32 	%p65, %f146, %f147;
	selp.f32 	%f148, %f147, %f146, %p65;
	ld.global.f32 	%f149, [%rd43+7168];
	setp.lt.f32 	%p66, %f148, %f149;
	selp.f32 	%f335, %f149, %f148, %p66;
	add.s32 	%r202, %r202, 2048;
$L__BB26_36:
	setp.eq.s32 	%p67, %r42, 0;
	@%p67 bra 	$L__BB26_42;
	setp.lt.u32 	%p68, %r42, 4;
	@%p68 bra 	$L__BB26_39;
	cvt.u64.u32 	%rd44, %r202;
	add.s64 	%rd45, %rd75, %rd44;
	shl.b64 	%rd46, %rd45, 2;
	add.s64 	%rd47, %rd2, %rd46;
	ld.global.f32 	%f151, [%rd47];
	setp.lt.f32 	%p69, %f335, %f151;
	selp.f32 	%f152, %f151, %f335, %p69;
	ld.global.f32 	%f153, [%rd47+1024];
	setp.lt.f32 	%p70, %f152, %f153;
	selp.f32 	%f154, %f153, %f152, %p70;
	ld.global.f32 	%f155, [%rd47+2048];
	setp.lt.f32 	%p71, %f154, %f155;
	selp.f32 	%f156, %f155, %f154, %p71;
	ld.global.f32 	%f157, [%rd47+3072];
	setp.lt.f32 	%p72, %f156, %f157;
	selp.f32 	%f335, %f157, %f156, %p72;
	add.s32 	%r202, %r202, 1024;
$L__BB26_39:
	and.b32  	%r79, %r34, 3;
	setp.eq.s32 	%p73, %r79, 0;
	@%p73 bra 	$L__BB26_42;
	cvt.u64.u32 	%rd48, %r202;
	add.s64 	%rd49, %rd48, %rd74;
	shl.b64 	%rd50, %rd49, 2;
	add.s64 	%rd77, %rd2, %rd50;
	cvt.u16.u32 	%rs1, %r198;
	shr.u16 	%rs2, %rs1, 8;
	add.s16 	%rs3, %rs2, 1;
	cvt.u32.u16 	%r80, %rs3;
	and.b32  	%r81, %r80, 3;
	neg.s32 	%r205, %r81;
$L__BB26_41:
	.pragma "nounroll";
	ld.global.f32 	%f158, [%rd77];
	setp.lt.f32 	%p74, %f335, %f158;
	selp.f32 	%f335, %f158, %f335, %p74;
	add.s64 	%rd77, %rd77, 1024;
	add.s32 	%r205, %r205, 1;
	setp.ne.s32 	%p75, %r205, 0;
	@%p75 bra 	$L__BB26_41;
$L__BB26_42:
	// begin inline asm
	mov.u32 %r82, %laneid;
	// end inline asm
	mov.b32 	%r84, %f335;
	mov.b32 	%r85, 1;
	mov.b32 	%r106, 31;
	mov.b32 	%r107, -1;
	// begin inline asm
	shfl.sync.down.b32 %r83, %r84, %r85, %r106, %r107;
	// end inline asm
	mov.b32 	%f159, %r83;
	setp.gt.s32 	%p76, %r82, 30;
	setp.lt.f32 	%p77, %f335, %f159;
	selp.f32 	%f160, %f159, %f335, %p77;
	selp.f32 	%f161, %f335, %f160, %p76;
	mov.b32 	%r89, %f161;
	mov.b32 	%r90, 2;
	// begin inline asm
	shfl.sync.down.b32 %r88, %r89, %r90, %r106, %r107;
	// end inline asm
	mov.b32 	%f162, %r88;
	setp.gt.s32 	%p78, %r82, 29;
	setp.lt.f32 	%p79, %f161, %f162;
	selp.f32 	%f163, %f162, %f161, %p79;
	selp.f32 	%f164, %f161, %f163, %p78;
	mov.b32 	%r94, %f164;
	mov.b32 	%r95, 4;
	// begin inline asm
	shfl.sync.down.b32 %r93, %r94, %r95, %r106, %r107;
	// end inline asm
	mov.b32 	%f165, %r93;
	setp.gt.s32 	%p80, %r82, 27;
	setp.lt.f32 	%p81, %f164, %f165;
	selp.f32 	%f166, %f165, %f164, %p81;
	selp.f32 	%f167, %f164, %f166, %p80;
	mov.b32 	%r99, %f167;
	mov.b32 	%r100, 8;
	// begin inline asm
	shfl.sync.down.b32 %r98, %r99, %r100, %r106, %r107;
	// end inline asm
	mov.b32 	%f168, %r98;
	setp.gt.s32 	%p82, %r82, 23;
	setp.lt.f32 	%p83, %f167, %f168;
	selp.f32 	%f169, %f168, %f167, %p83;
	selp.f32 	%f170, %f167, %f169, %p82;
	mov.b32 	%r104, %f170;
	mov.b32 	%r105, 16;
	// begin inline asm
	shfl.sync.down.b32 %r103, %r104, %r105, %r106, %r107;
	// end inline asm
	mov.b32 	%f171, %r103;
	setp.gt.s32 	%p84, %r82, 15;
	setp.lt.f32 	%p85, %f170, %f171;
	selp.f32 	%f37, %f171, %f170, %p85;
	selp.f32 	%f336, %f170, %f37, %p84;
	setp.ne.s32 	%p86, %r82, 0;
	@%p86 bra 	$L__BB26_44;
	shr.u32 	%r108, %r27, 3;
	and.b32  	%r109, %r108, 124;
	mov.u32 	%r110, _ZZN3cub18CUB_300001_SM_10006detail6reduce18DeviceReduceKernelINS2_10policy_hubIfyN4cuda3__47maximumIfEEE10Policy1000EN6thrust24THRUST_300001_SM_1000_NS10device_ptrIfEEyS8_fNS5_3std3__410__identityEEEvT0_PT3_T1_NS0_13GridEvenShareISL_EET2_T4_E12temp_storage;
	add.s32 	%r111, %r110, %r109;
	st.shared.f32 	[%r111+8], %f37;
$L__BB26_44:
	bar.sync 	0;
	setp.ne.s32 	%p87, %r27, 0;
	@%p87 bra 	$L__BB26_46;
	ld.shared.f32 	%f172, [_ZZN3cub18CUB_300001_SM_10006detail6reduce18DeviceReduceKernelINS2_10policy_hubIfyN4cuda3__47maximumIfEEE10Policy1000EN6thrust24THRUST_300001_SM_1000_NS10device_ptrIfEEyS8_fNS5_3std3__410__identityEEEvT0_PT3_T1_NS0_13GridEvenShareISL_EET2_T4_E12temp_storage+12];
	setp.lt.f32 	%p88, %f336, %f172;
	selp.f32 	%f173, %f172, %f336, %p88;
	ld.shared.f32 	%f174, [_ZZN3cub18CUB_300001_SM_10006detail6reduce18DeviceReduceKernelINS2_10policy_hubIfyN4cuda3__47maximumIfEEE10Policy1000EN6thrust24THRUST_300001_SM_1000_NS10device_ptrIfEEyS8_fNS5_3std3__410__identityEEEvT0_PT3_T1_NS0_13GridEvenShareISL_EET2_T4_E12temp_storage+16];
	setp.lt.f32 	%p89, %f173, %f174;
	selp.f32 	%f175, %f174, %f173, %p89;
	ld.shared.f32 	%f176, [_ZZN3cub18CUB_300001_SM_10006detail6reduce18DeviceReduceKernelINS2_10policy_hubIfyN4cuda3__47maximumIfEEE10Policy1000EN6thrust24THRUST_300001_SM_1000_NS10device_ptrIfEEyS8_fNS5_3std3__410__identityEEEvT0_PT3_T1_NS0_13GridEvenShareISL_EET2_T4_E12temp_storage+20];
	setp.lt.f32 	%p90, %f175, %f176;
	selp.f32 	%f177, %f176, %f175, %p90;
	ld.shared.f32 	%f178, [_ZZN3cub18CUB_300001_SM_10006detail6reduce18DeviceReduceKernelINS2_10policy_hubIfyN4cuda3__47maximumIfEEE10Policy1000EN6thrust24THRUST_300001_SM_1000_NS10device_ptrIfEEyS8_fNS5_3std3__410__identityEEEvT0_PT3_T1_NS0_13GridEvenShareISL_EET2_T4_E12temp_storage+24];
	setp.lt.f32 	%p91, %f177, %f178;
	selp.f32 	%f179, %f178, %f177, %p91;
	ld.shared.f32 	%f180, [_ZZN3cub18CUB_300001_SM_10006detail6reduce18DeviceReduceKernelINS2_10policy_hubIfyN4cuda3__47maximumIfEEE10Policy1000EN6thrust24THRUST_300001_SM_1000_NS10device_ptrIfEEyS8_fNS5_3std3__410__identityEEEvT0_PT3_T1_NS0_13GridEvenShareISL_EET2_T4_E12temp_storage+28];
	setp.lt.f32 	%p92, %f179, %f180;
	selp.f32 	%f181, %f180, %f179, %p92;
	ld.shared.f32 	%f182, [_ZZN3cub18CUB_300001_SM_10006detail6reduce18DeviceReduceKernelINS2_10policy_hubIfyN4cuda3__47maximumIfEEE10Policy1000EN6thrust24THRUST_300001_SM_1000_NS10device_ptrIfEEyS8_fNS5_3std3__410__identityEEEvT0_PT3_T1_NS0_13GridEvenShareISL_EET2_T4_E12temp_storage+32];
	setp.lt.f32 	%p93, %f181, %f182;
	selp.f32 	%f183, %f182, %f181, %p93;
	ld.shared.f32 	%f184, [_ZZN3cub18CUB_300001_SM_10006detail6reduce18DeviceReduceKernelINS2_10policy_hubIfyN4cuda3__47maximumIfEEE10Policy1000EN6thrust24THRUST_300001_SM_1000_NS10device_ptrIfEEyS8_fNS5_3std3__410__identityEEEvT0_PT3_T1_NS0_13GridEvenShareISL_EET2_T4_E12temp_storage+36];
	setp.lt.f32 	%p94, %f183, %f184;
	selp.f32 	%f336, %f184, %f183, %p94;
$L__BB26_46:
	mov.u32 	%r189, %tid.x;
	setp.ne.s32 	%p181, %r189, 0;
	@%p181 bra 	$L__BB26_48;
	ld.param.u64 	%rd71, [_ZN3cub18CUB_300001_SM_10006detail6reduce18DeviceReduceKernelINS2_10policy_hubIfyN4cuda3__47maximumIfEEE10Policy1000EN6thrust24THRUST_300001_SM_1000_NS10device_ptrIfEEyS8_fNS5_3std3__410__identityEEEvT0_PT3_T1_NS0_13GridEvenShareISL_EET2_T4__param_1];
	cvta.to.global.u64 	%rd68, %rd71;
	mul.wide.u32 	%rd69, %r2, 4;
	add.s64 	%rd70, %rd68, %rd69;
	st.global.f32 	[%rd70], %f336;
$L__BB26_48:
	ret;

}
	// .globl	_ZN3cub18CUB_300001_SM_10006detail6reduce28DeviceReduceSingleTileKernelINS2_10policy_hubIfyN4cuda3__47maximumIfEEE10Policy1000EPfSB_iS8_ffNS5_3std3__410__identityEEEvT0_T1_T2_T3_T4_T6_
.visible .entry _ZN3cub18CUB_300001_SM_10006detail6reduce28DeviceReduceSingleTileKernelINS2_10policy_hubIfyN4cuda3__47maximumIfEEE10Policy1000EPfSB_iS8_ffNS5_3std3__410__identityEEEvT0_T1_T2_T3_T4_T6_(
	.param .u64 .ptr .align 1 _ZN3cub18CUB_300001_SM_10006detail6reduce28DeviceReduceSingleTileKernelINS2_10policy_hubIfyN4cuda3__47maximumIfEEE10Policy1000EPfSB_iS8_ffNS5_3std3__410__identityEEEvT0_T1_T2_T3_T4_T6__param_0,
	.param .u64 .ptr .align 1 _ZN3cub18CUB_300001_SM_10006detail6reduce28DeviceReduceSingleTileKernelINS2_10policy_hubIfyN4cuda3__47maximumIfEEE10Policy1000EPfSB_iS8_ffNS5_3std3__410__identityEEEvT0_T1_T2_T3_T4_T6__param_1,
	.param .u32 _ZN3cub18CUB_300001_SM_10006detail6reduce28DeviceReduceSingleTileKernelINS2_10policy_hubIfyN4cuda3__47maximumIfEEE10Policy1000EPfSB_iS8_ffNS5_3std3__410__identityEEEvT0_T1_T2_T3_T4_T6__param_2,
	.param .align 1 .b8 _ZN3cub18CUB_300001_SM_10006detail6reduce28DeviceReduceSingleTileKernelINS2_10policy_hubIfyN4cuda3__47maximumIfEEE10Policy1000EPfSB_iS8_ffNS5_3std3__410__identityEEEvT0_T1_T2_T3_T4_T6__param_3[1],
	.param .f32 _ZN3cub18CUB_300001_SM_10006detail6reduce28DeviceReduceSingleTileKernelINS2_10policy_hubIfyN4cuda3__47maximumIfEEE10Policy1000EPfSB_iS8_ffNS5_3std3__410__identityEEEvT0_T1_T2_T3_T4_T6__param_4,
	.param .align 1 .b8 _ZN3cub18CUB_300001_SM_10006detail6reduce28DeviceReduceSingleTileKernelINS2_10policy_hubIfyN4cuda3__47maximumIfEEE10Policy1000EPfSB_iS8_ffNS5_3std3__410__identityEEEvT0_T1_T2_T3_T4_T6__param_5[1]
)
.maxntid 256
.minnctapersm 1
{
	.reg .pred 	%p<252>;
	.reg .b32 	%r<407>;
	.reg .b32 	%f<445>;
	.reg .b64 	%rd<125>;
	// demoted variable
	.shared .align 4 .b8 _ZZN3cub18CUB_300001_SM_10006detail6reduce28DeviceReduceSingleTileKernelINS2_10policy_hubIfyN4cuda3__47maximumIfEEE10Policy1000EPfSB_iS8_ffNS5_3std3__410__identityEEEvT0_T1_T2_T3_T4_T6_E12temp_storage[44];
	ld.param.u64 	%rd16, [_ZN3cub18CUB_300001_SM_10006detail6reduce28DeviceReduceSingleTileKernelINS2_10policy_hubIfyN4cuda3__47maximumIfEEE10Policy1000EPfSB_iS8_ffNS5_3std3__410__identityEEEvT0_T1_T2_T3_T4_T6__param_0];
	ld.param.u64 	%rd17, [_ZN3cub18CUB_300001_SM_10006detail6reduce28DeviceReduceSingleTileKernelINS2_10policy_hubIfyN4cuda3__47maximumIfEEE10Policy1000EPfSB_iS8_ffNS5_3std3__410__identityEEEvT0_T1_T2_T3_T4_T6__param_1];
	ld.param.u32 	%r67, [_ZN3cub18CUB_300001_SM_10006detail6reduce28DeviceReduceSingleTileKernelINS2_10policy_hubIfyN4cuda3__47maximumIfEEE10Policy1000EPfSB_iS8_ffNS5_3std3__410__identityEEEvT0_T1_T2_T3_T4_T6__param_2];
	ld.param.f32 	%f58, [_ZN3cub18CUB_300001_SM_10006detail6reduce28DeviceReduceSingleTileKernelINS2_10policy_hubIfyN4cuda3__47maximumIfEEE10Policy1000EPfSB_iS8_ffNS5_3std3__410__identityEEEvT0_T1_T2_T3_T4_T6__param_4];
	cvta.to.global.u64 	%rd1, %rd17;
	setp.ne.s32 	%p1, %r67, 0;
	@%p1 bra 	$L__BB27_3;
	mov.u32 	%r380, %tid.x;
	setp.ne.s32 	%p251, %r380, 0;
	@%p251 bra 	$L__BB27_74;
	st.global.f32 	[%rd1], %f58;
	bra.uni 	$L__BB27_74;
$L__BB27_3:
	and.b64  	%rd18, %rd16, 15;
	setp.ne.s64 	%p2, %rd18, 0;
	@%p2 bra 	$L__BB27_38;
	setp.gt.s32 	%p126, %r67, 4095;
	@%p126 bra 	$L__BB27_22;
	mov.u32 	%r1, %tid.x;
	setp.ge.s32 	%p191, %r1, %r67;
	mov.f32 	%f423, 0f00000000;
	mov.u32 	%r384, %r1;
	@%p191 bra 	$L__BB27_7;
	mul.wide.u32 	%rd113, %r1, 4;
	add.s64 	%rd112, %rd16, %rd113;
	// begin inline asm
	ld.global.nc.u32 %r300, [%rd112];
	// end inline asm
	mov.b32 	%f423, %r300;
	add.s32 	%r384, %r1, 256;
$L__BB27_7:
	setp.ge.s32 	%p192, %r384, %r67;
	@%p192 bra 	$L__BB27_13;
	not.b32 	%r301, %r384;
	add.s32 	%r4, %r67, %r301;
	and.b32  	%r302, %r4, 768;
	setp.eq.s32 	%p193, %r302, 768;
	@%p193 bra 	$L__BB27_11;
	mul.wide.u32 	%rd114, %r384, 4;
	add.s64 	%rd121, %rd16, %rd114;
	shr.u32 	%r303, %r4, 8;
	add.s32 	%r304, %r303, 1;
	and.b32  	%r305, %r304, 3;
	neg.s32 	%r382, %r305;
$L__BB27_10:
	.pragma "nounroll";
	// begin inline asm
	ld.global.nc.u32 %r306, [%rd121];
	// end inline asm
	mov.b32 	%f336, %r306;
	setp.lt.f32 	%p194, %f423, %f336;
	selp.f32 	%f423, %f336, %f423, %p194;
	add.s32 	%r384, %r384, 256;
	add.s64 	%rd121, %rd121, 1024;
	add.s32 	%r382, %r382, 1;
	setp.ne.s32 	%p195, %r382, 0;
	@%p195 bra 	$L__BB27_10;
$L__BB27_11:
	setp.lt.u32 	%p196, %r4, 768;
	@%p196 bra 	$L__BB27_13;
$L__BB27_12:
	mul.wide.s32 	%rd120, %r384, 4;
	add.s64 	%rd116, %rd16, %rd120;
	// begin inline asm
	ld.global.nc.u32 %r307, [%rd116];
	// end inline asm
	mov.b32 	%f337, %r307;
	setp.lt.f32 	%p197, %f423, %f337;
	selp.f32 	%f338, %f337, %f423, %p197;
	add.s64 	%rd117, %rd116, 1024;
	// begin inline asm
	ld.global.nc.u32 %r308, [%rd117];
	// end inline asm
	mov.b32 	%f339, %r308;
	setp.lt.f32 	%p198, %f338, %f339;
	selp.f32 	%f340, %f339, %f338, %p198;
	add.s64 	%rd118, %rd116, 2048;
	// begin inline asm
	ld.global.nc.u32 %r309, [%rd118];
	// end inline asm
	mov.b32 	%f341, %r309;
	setp.lt.f32 	%p199, %f340, %f341;
	selp.f32 	%f342, %f341, %f340, %p199;
	add.s64 	%rd119, %rd116, 3072;
	// begin inline asm
	ld.global.nc.u32 %r310, [%rd119];
	// end inline asm
	mov.b32 	%f343, %r310;
	setp.lt.f32 	%p200, %f342, %f343;
	selp.f32 	%f423, %f343, %f342, %p200;
	add.s32 	%r384, %r384, 1024;
	setp.lt.s32 	%p201, %r384, %r67;
	@%p201 bra 	$L__BB27_12;
$L__BB27_13:
	setp.lt.s32 	%p202, %r67, 256;
	@%p202 bra 	$L__BB27_18;
	// begin inline asm
	mov.u32 %r349, %laneid;
	// end inline asm
	mov.b32 	%r351, %f423;
	mov.b32 	%r352, 1;
	mov.b32 	%r373, 31;
	mov.b32 	%r374, -1;
	// begin inline asm
	shfl.sync.down.b32 %r350, %r351, %r352, %r373, %r374;
	// end inline asm
	mov.b32 	%f391, %r350;
	setp.gt.s32 	%p230, %r349, 30;
	setp.lt.f32 	%p231, %f423, %f391;
	selp.f32 	%f392, %f391, %f423, %p231;
	selp.f32 	%f393, %f423, %f392, %p230;
	mov.b32 	%r356, %f393;
	mov.b32 	%r357, 2;
	// begin inline asm
	shfl.sync.down.b32 %r355, %r356, %r357, %r373, %r374;
	// end inline asm
	mov.b32 	%f394, %r355;
	setp.gt.s32 	%p232, %r349, 29;
	setp.lt.f32 	%p233, %f393, %f394;
	selp.f32 	%f395, %f394, %f393, %p233;
	selp.f32 	%f396, %f393, %f395, %p232;
	mov.b32 	%r361, %f396;
	mov.b32 	%r362, 4;
	// begin inline asm
	shfl.sync.down.b32 %r360, %r361, %r362, %r373, %r374;
	// end inline asm
	mov.b32 	%f397, %r360;
	setp.gt.s32 	%p234, %r349, 27;
	setp.lt.f32 	%p235, %f396, %f397;
	selp.f32 	%f398, %f397, %f396, %p235;
	selp.f32 	%f399, %f396, %f398, %p234;
	mov.b32 	%r366, %f399;
	mov.b32 	%r367, 8;
	// begin inline asm
	shfl.sync.down.b32 %r365, %r366, %r367, %r373, %r374;
	// end inline asm
	mov.b32 	%f400, %r365;
	setp.gt.s32 	%p236, %r349, 23;
	setp.lt.f32 	%p237, %f399, %f400;
	selp.f32 	%f401, %f400, %f399, %p237;
	selp.f32 	%f402, %f399, %f401, %p236;
	mov.b32 	%r371, %f402;
	mov.b32 	%r372, 16;
	// begin inline asm
	shfl.sync.down.b32 %r370, %r371, %r372, %r373, %r374;
	// end inline asm
	mov.b32 	%f403, %r370;
	setp.gt.s32 	%p238, %r349, 15;
	setp.lt.f32 	%p239, %f402, %f403;
	selp.f32 	%f10, %f403, %f402, %p239;
	selp.f32 	%f444, %f402, %f10, %p238;
	setp.ne.s32 	%p240, %r349, 0;
	@%p240 bra 	$L__BB27_16;
	shr.u32 	%r375, %r1, 3;
	and.b32  	%r376, %r375, 124;
	mov.u32 	%r377, _ZZN3cub18CUB_300001_SM_10006detail6reduce28DeviceReduceSingleTileKernelINS2_10policy_hubIfyN4cuda3__47maximumIfEEE10Policy1000EPfSB_iS8_ffNS5_3std3__410__identityEEEvT0_T1_T2_T3_T4_T6_E12temp_storage;
	add.s32 	%r378, %r377, %r376;
	st.shared.f32 	[%r378+8], %f10;
$L__BB27_16:
	bar.sync 	0;
	setp.ne.s32 	%p241, %r1, 0;
	@%p241 bra 	$L__BB27_72;
	ld.shared.f32 	%f404, [_ZZN3cub18CUB_300001_SM_10006detail6reduce28DeviceReduceSingleTileKernelINS2_10policy_hubIfyN4cuda3__47maximumIfEEE10Policy1000EPfSB_iS8_ffNS5_3std3__410__identityEEEvT0_T1_T2_T3_T4_T6_E12temp_storage+12];
	setp.lt.f32 	%p242, %f444, %f404;
	selp.f32 	%f405, %f404, %f444, %p242;
	ld.shared.f32 	%f406, [_ZZN3cub18CUB_300001_SM_10006detail6reduce28DeviceReduceSingleTileKernelINS2_10policy_hubIfyN4cuda3__47maximumIfEEE10Policy1000EPfSB_iS8_ffNS5_3std3__410__identityEEEvT0_T1_T2_T3_T4_T6_E12temp_storage+16];
	setp.lt.f32 	%p243, %f405, %f406;
	selp.f32 	%f407, %f406, %f405, %p243;
	ld.shared.f32 	%f408, [_ZZN3cub18CUB_300001_SM_10006detail6reduce28DeviceReduceSingleTileKernelINS2_10policy_hubIfyN4cuda3__47maximumIfEEE10Policy1000EPfSB_iS8_ffNS5_3std3__410__identityEEEvT0_T1_T2_T3_T4_T6_E12temp_storage+20];
	setp.lt.f32 	%p244, %f407, %f408;
	selp.f32 	%f409, %f408, %f407, %p244;
	ld.shared.f32 	%f410, [_ZZN3cub18CUB_300001_SM_10006detail6reduce28DeviceReduceSingleTileKernelINS2_10policy_hubIfyN4cuda3__47maximumIfEEE10Policy1000EPfSB_iS8_ffNS5_3std3__410__identityEEEvT0_T1_T2_T3_T4_T6_E12temp_storage+24];
	setp.lt.f32 	%p245, %f409, %f410;
	selp.f32 	%f411, %f410, %f409, %p245;
	ld.shared.f32 	%f412, [_ZZN3cub18CUB_300001_SM_10006detail6reduce28DeviceReduceSingleTileKernelINS2_10policy_hubIfyN4cuda3__47maximumIfEEE10Policy1000EPfSB_iS8_ffNS5_3std3__410__identityEEEvT0_T1_T2_T3_T4_T6_E12temp_storage+28];
	setp.lt.f32 	%p246, %f411, %f412;
	selp.f32 	%f413, %f412, %f411, %p246;
	ld.shared.f32 	%f414, [_ZZN3cub18CUB_300001_SM_10006detail6reduce28DeviceReduceSingleTileKernelINS2_10policy_hubIfyN4cuda3__47maximumIfEEE10Policy1000EPfSB_iS8_ffNS5_3std3__410__identityEEEvT0_T1_T2_T3_T4_T6_E12temp_storage+32];
	setp.lt.f32 	%p247, %f413, %f414;
	selp.f32 	%f415, %f414, %f413, %p247;
	ld.shared.f32 	%f416, [_ZZN3cub18CUB_300001_SM_10006detail6reduce28DeviceReduceSingleTileKernelINS2_10policy_hubIfyN4cuda3__47maximumIfEEE10Policy1000EPfSB_iS8_ffNS5_3std3__410__identityEEEvT0_T1_T2_T3_T4_T6_E12temp_storage+36];
	setp.lt.f32 	%p248, %f415, %f416;
	selp.f32 	%f444, %f416, %f415, %p248;
	bra.uni 	$L__BB27_72;
$L__BB27_18:
	// begin inline asm
	mov.u32 %r311, %laneid;
	// end inline asm
	and.b32  	%r337, %r1, 992;
	add.s32 	%r338, %r337, 32;
	setp.gt.s32 	%p203, %r338, %r67;
	not.b32 	%r339, %r337;
	add.s32 	%r340, %r67, %r339;
	selp.b32 	%r335, %r340, 31, %p203;
	mov.b32 	%r313, %f423;
	mov.b32 	%r314, 1;
	mov.b32 	%r336, -1;
	// begin inline asm
	shfl.sync.down.b32 %r312, %r313, %r314, %r335, %r336;
	// end inline asm
	mov.b32 	%f344, %r312;
	setp.lt.s32 	%p204, %r311, %r335;
	setp.lt.f32 	%p205, %f423, %f344;
	selp.f32 	%f345, %f344, %f423, %p205;
	selp.f32 	%f346, %f345, %f423, %p204;
	mov.b32 	%r318, %f346;
	mov.b32 	%r319, 2;
	// begin inline asm
	shfl.sync.down.b32 %r317, %r318, %r319, %r335, %r336;
	// end inline asm
	mov.b32 	%f347, %r317;
	add.s32 	%r341, %r311, 2;
	setp.gt.s32 	%p206, %r341, %r335;
	setp.lt.f32 	%p207, %f346, %f347;
	selp.f32 	%f348, %f347, %f346, %p207;
	selp.f32 	%f349, %f346, %f348, %p206;
	mov.b32 	%r323, %f349;
	mov.b32 	%r324, 4;
	// begin inline asm
	shfl.sync.down.b32 %r322, %r323, %r324, %r335, %r336;
	// end inline asm
	mov.b32 	%f350, %r322;
	add.s32 	%r342, %r311, 4;
	setp.gt.s32 	%p208, %r342, %r335;
	setp.lt.f32 	%p209, %f349, %f350;
	selp.f32 	%f351, %f350, %f349, %p209;
	selp.f32 	%f352, %f349, %f351, %p208;
	mov.b32 	%r328, %f352;
	mov.b32 	%r329, 8;
	// begin inline asm
	shfl.sync.down.b32 %r327, %r328, %r329, %r335, %r336;
	// end inline asm
	mov.b32 	%f353, %r327;
	add.s32 	%r343, %r311, 8;
	setp.gt.s32 	%p210, %r343, %r335;
	setp.lt.f32 	%p211, %f352, %f353;
	selp.f32 	%f354, %f353, %f352, %p211;
	selp.f32 	%f355, %f352, %f354, %p210;
	mov.b32 	%r333, %f355;
	mov.b32 	%r334, 16;
	// begin inline asm
	shfl.sync.down.b32 %r332, %r333, %r334, %r335, %r336;
	// end inline asm
	mov.b32 	%f356, %r332;
	add.s32 	%r344, %r311, 16;
	setp.gt.s32 	%p212, %r344, %r335;
	setp.lt.f32 	%p213, %f355, %f356;
	selp.f32 	%f357, %f356, %f355, %p213;
	selp.f32 	%f444, %f355, %f357, %p212;
	setp.ne.s32 	%p214, %r311, 0;
	@%p214 bra 	$L__BB27_20;
	shr.u32 	%r345, %r1, 3;
	and.b32  	%r346, %r345, 124;
	mov.u32 	%r347, _ZZN3cub18CUB_300001_SM_10006detail6reduce28DeviceReduceSingleTileKernelINS2_10policy_hubIfyN4cuda3__47maximumIfEEE10Policy1000EPfSB_iS8_ffNS5_3std3__410__identityEEEvT0_T1_T2_T3_T4_T6_E12temp_storage;
	add.s32 	%r348, %r347, %r346;
	st.shared.f32 	[%r348+8], %f444;
$L__BB27_20:
	bar.sync 	0;
	setp.ne.s32 	%p215, %r1, 0;
	@%p215 bra 	$L__BB27_72;
	setp.gt.s32 	%p216, %r67, 32;
	ld.shared.f32 	%f358, [_ZZN3cub18CUB_300001_SM_10006detail6reduce28DeviceReduceSingleTileKernelINS2_10policy_hubIfyN4cuda3__47maximumIfEEE10Policy1000EPfSB_iS8_ffNS5_3std3__410__identityEEEvT0_T1_T2_T3_T4_T6_E12temp_storage+12];
	setp.lt.f32 	%p217, %f444, %f358;
	selp.f32 	%f360, %f358, %f444, %p217;
	selp.f32 	%f361, %f360, %f444, %p216;
	setp.gt.s32 	%p218, %r67, 64;
	ld.shared.f32 	%f363, [_ZZN3cub18CUB_300001_SM_10006detail6reduce28DeviceReduceSingleTileKernelINS2_10policy_hubIfyN4cuda3__47maximumIfEEE10Policy1000EPfSB_iS8_ffNS5_3std3__410__identityEEEvT0_T1_T2_T3_T4_T6_E12temp_storage+16];
	setp.lt.f32 	%p219, %f361, %f363;
	selp.f32 	%f365, %f363, %f361, %p219;
	selp.f32 	%f366, %f365, %f361, %p218;
	setp.gt.s32 	%p220, %r67, 96;
	ld.shared.f32 	%f368, [_ZZN3cub18CUB_300001_SM_10006detail6reduce28DeviceReduceSingleTileKernelINS2_10policy_hubIfyN4cuda3__47maximumIfEEE10Policy1000EPfSB_iS8_ffNS5_3std3__410__identityEEEvT0_T1_T2_T3_T4_T6_E12temp_storage+20];
	setp.lt.f32 	%p221, %f366, %f368;
	selp.f32 	%f370, %f368, %f366, %p221;
	selp.f32 	%f371, %f370, %f366, %p220;
	setp.gt.s32 	%p222, %r67, 128;
	ld.shared.f32 	%f373, [_ZZN3cub18CUB_300001_SM_10006detail6reduce28DeviceReduceSingleTileKernelINS2_10policy_hubIfyN4cuda3__47maximumIfEEE10Policy1000EPfSB_iS8_ffNS5_3std3__410__identityEEEvT0_T1_T2_T3_T4_T6_E12temp_storage+24];
	setp.lt.f32 	%p223, %f371, %f373;
	selp.f32 	%f375, %f373, %f371, %p223;
	selp.f32 	%f376, %f375, %f371, %p222;
	setp.gt.s32 	%p224, %r67, 160;
	ld.shared.f32 	%f378, [_ZZN3cub18CUB_300001_SM_10006detail6reduce28DeviceReduceSingleTileKernelINS2_10policy_hubIfyN4cuda3__47maximumIfEEE10Policy1000EPfSB_iS8_ffNS5_3std3__410__identityEEEvT0_T1_T2_T3_T4_T6_E12temp_storage+28];
	setp.lt.f32 	%p225, %f376, %f378;
	selp.f32 	%f380, %f378, %f376, %p225;
	selp.f32 	%f381, %f380, %f376, %p224;
	setp.gt.s32 	%p226, %r67, 192;
	ld.shared.f32 	%f383, [_ZZN3cub18CUB_300001_SM_10006detail6reduce28DeviceReduceSingleTileKernelINS2_10policy_hubIfyN4cuda3__47maximumIfEEE10Policy1000EPfSB_iS8_ffNS5_3std3__410__identityEEEvT0_T1_T2_T3_T4_T6_E12temp_storage+32];
	setp.lt.f32 	%p227, %f381, %f383;
	selp.f32 	%f385, %f383, %f381, %p227;
	selp.f32 	%f386, %f385, %f381, %p226;
	setp.gt.s32 	%p228, %r67, 224;
	ld.shared.f32 	%f388, [_ZZN3cub18CUB_300001_SM_10006detail6reduce28DeviceReduceSingleTileKernelINS2_10policy_hubIfyN4cuda3__47maximumIfEEE10Policy1000EPfSB_iS8_ffNS5_3std3__410__identityEEEvT0_T1_T2_T3_T4_T6_E12temp_storage+36];
	setp.lt.f32 	%p229, %f386, %f388;
	selp.f32 	%f390, %f388, %f386, %p229;
	selp.f32 	%f444, %f390, %f386, %p228;
	bra.uni 	$L__BB27_72;
$L__BB27_22:
	mov.u32 	%r13, %tid.x;
	shl.b32 	%r224, %r13, 2;
	mul.wide.u32 	%rd86, %r224, 4;
	add.s64 	%rd76, %rd16, %rd86;
	// begin inline asm
	ld.global.nc.v2.u64 {%rd74, %rd75}, [%rd76];
	// end inline asm
	mov.b64 	{%r225, %r226}, %rd75;
	mov.b64 	{%r227, %r228}, %rd74;
	mov.b32 	%f238, %r228;
	mov.b32 	%f239, %r227;
	mov.b32 	%f240, %r226;
	mov.b32 	%f241, %r225;
	add.s64 	%rd79, %rd76, 4096;
	// begin inline asm
	ld.global.nc.v2.u64 {%rd77, %rd78}, [%rd79];
	// end inline asm
	mov.b64 	{%r229, %r230}, %rd78;
	mov.b64 	{%r231, %r232}, %rd77;
	mov.b32 	%f242, %r232;
	mov.b32 	%f243, %r231;
	mov.b32 	%f244, %r230;
	mov.b32 	%f245, %r229;
	add.s64 	%rd82, %rd76, 8192;
	// begin inline asm
	ld.global.nc.v2.u64 {%rd80, %rd81}, [%rd82];
	// end inline asm
	mov.b64 	{%r233, %r234}, %rd81;
	mov.b64 	{%r235, %r236}, %rd80;
	mov.b32 	%f246, %r236;
	mov.b32 	%f247, %r235;
	mov.b32 	%f248, %r234;
	mov.b32 	%f249, %r233;
	add.s64 	%rd85, %rd76, 12288;
	// begin inline asm
	ld.global.nc.v2.u64 {%rd83, %rd84}, [%rd85];
	// end inline asm
	mov.b64 	{%r237, %r238}, %rd84;
	mov.b64 	{%r239, %r240}, %rd83;
	mov.b32 	%f250, %r240;
	mov.b32 	%f251, %r239;
	mov.b32 	%f252, %r238;
	mov.b32 	%f253, %r237;
	setp.lt.f32 	%p127, %f239, %f238;
	selp.f32 	%f254, %f238, %f239, %p127;
	setp.lt.f32 	%p128, %f241, %f240;
	selp.f32 	%f255, %f240, %f241, %p128;
	setp.lt.f32 	%p129, %f243, %f242;
	selp.f32 	%f256, %f242, %f243, %p129;
	setp.lt.f32 	%p130, %f245, %f244;
	selp.f32 	%f257, %f244, %f245, %p130;
	setp.lt.f32 	%p131, %f247, %f246;
	selp.f32 	%f258, %f246, %f247, %p131;
	setp.lt.f32 	%p132, %f249, %f248;
	selp.f32 	%f259, %f248, %f249, %p132;
	setp.lt.f32 	%p133, %f251, %f250;
	selp.f32 	%f260, %f250, %f251, %p133;
	setp.lt.f32 	%p134, %f253, %f252;
	selp.f32 	%f261, %f252, %f253, %p134;
	setp.lt.f32 	%p135, %f254, %f255;
	selp.f32 	%f262, %f255, %f254, %p135;
	setp.lt.f32 	%p136, %f256, %f257;
	selp.f32 	%f263, %f257, %f256, %p136;
	setp.lt.f32 	%p137, %f258, %f259;
	selp.f32 	%f264, %f259, %f258, %p137;
	setp.lt.f32 	%p138, %f260, %f261;
	selp.f32 	%f265, %f261, %f260, %p138;
	setp.lt.f32 	%p139, %f262, %f263;
	selp.f32 	%f266, %f263, %f262, %p139;
	setp.lt.f32 	%p140, %f264, %f265;
	selp.f32 	%f267, %f265, %f264, %p140;
	setp.lt.f32 	%p141, %f266, %f267;
	selp.f32 	%f430, %f267, %f266, %p141;
	setp.lt.u32 	%p142, %r67, 8192;
	mov.b32 	%r387, 4096;
	@%p142 bra 	$L__BB27_26;
	add.s32 	%r14, %r67, -4096;
	mov.b32 	%r387, 4096;
$L__BB27_24:
	mul.wide.s32 	%rd99, %r387, 4;
	add.s64 	%rd89, %rd76, %rd99;
	// begin inline asm
	ld.global.nc.v2.u64 {%rd87, %rd88}, [%rd89];
	// end inline asm
	mov.b64 	{%r242, %r243}, %rd88;
	mov.b64 	{%r244, %r245}, %rd87;
	mov.b32 	%f268, %r245;
	mov.b32 	%f269, %r244;
	mov.b32 	%f270, %r243;
	mov.b32 	%f271, %r242;
	add.s64 	%rd92, %rd89, 4096;
	// begin inline asm
	ld.global.nc.v2.u64 {%rd90, %rd91}, [%rd92];
	// end inline asm
	mov.b64 	{%r246, %r247}, %rd91;
	mov.b64 	{%r248, %r249}, %rd90;
	mov.b32 	%f272, %r249;
	mov.b32 	%f273, %r248;
	mov.b32 	%f274, %r247;
	mov.b32 	%f275, %r246;
	add.s64 	%rd95, %rd89, 8192;
	// begin inline asm
	ld.global.nc.v2.u64 {%rd93, %rd94}, [%rd95];
	// end inline asm
	mov.b64 	{%r250, %r251}, %rd94;
	mov.b64 	{%r252, %r253}, %rd93;
	mov.b32 	%f276, %r253;
	mov.b32 	%f277, %r252;
	mov.b32 	%f278, %r251;
	mov.b32 	%f279, %r250;
	add.s64 	%rd98, %rd89, 12288;
	// begin inline asm
	ld.global.nc.v2.u64 {%rd96, %rd97}, [%rd98];
	// end inline asm
	mov.b64 	{%r254, %r255}, %rd97;
	mov.b64 	{%r256, %r257}, %rd96;
	mov.b32 	%f280, %r257;
	mov.b32 	%f281, %r256;
	mov.b32 	%f282, %r255;
	mov.b32 	%f283, %r254;
	setp.lt.f32 	%p143, %f430, %f269;
	selp.f32 	%f284, %f269, %f430, %p143;
	setp.lt.f32 	%p144, %f268, %f271;
	selp.f32 	%f285, %f271, %f268, %p144;
	setp.lt.f32 	%p145, %f270, %f273;
	selp.f32 	%f286, %f273, %f270, %p145;
	setp.lt.f32 	%p146, %f272, %f275;
	selp.f32 	%f287, %f275, %f272, %p146;
	setp.lt.f32 	%p147, %f274, %f277;
	selp.f32 	%f288, %f277, %f274, %p147;
	setp.lt.f32 	%p148, %f276, %f279;
	selp.f32 	%f289, %f279, %f276, %p148;
	setp.lt.f32 	%p149, %f278, %f281;
	selp.f32 	%f290, %f281, %f278, %p149;
	setp.lt.f32 	%p150, %f280, %f283;
	selp.f32 	%f291, %f283, %f280, %p150;
	setp.lt.f32 	%p151, %f284, %f285;
	selp.f32 	%f292, %f285, %f284, %p151;
	setp.lt.f32 	%p152, %f286, %f287;
	selp.f32 	%f293, %f287, %f286, %p152;
	setp.lt.f32 	%p153, %f288, %f289;
	selp.f32 	%f294, %f289, %f288, %p153;
	setp.lt.f32 	%p154, %f290, %f291;
	selp.f32 	%f295, %f291, %f290, %p154;
	setp.lt.f32 	%p155, %f292, %f293;
	selp.f32 	%f296, %f293, %f292, %p155;
	setp.lt.f32 	%p156, %f294, %f295;
	selp.f32 	%f297, %f295, %f294, %p156;
	setp.lt.f32 	%p157, %f296, %f297;
	selp.f32 	%f298, %f297, %f296, %p157;
	setp.lt.f32 	%p158, %f298, %f282;
	selp.f32 	%f430, %f282, %f298, %p158;
	sub.s32 	%r258, %r67, %r387;
	setp.lt.s32 	%p159, %r258, 4096;
	@%p159 bra 	$L__BB27_34;
	add.s32 	%r387, %r387, 4096;
	setp.le.s32 	%p160, %r387, %r14;
	@%p160 bra 	$L__BB27_24;
$L__BB27_26:
	setp.le.s32 	%p161, %r67, %r387;
	@%p161 bra 	$L__BB27_34;
	sub.s32 	%r18, %r67, %r387;
	setp.ge.s32 	%p162, %r13, %r18;
	@%p162 bra 	$L__BB27_34;
	not.b32 	%r259, %r13;
	add.s32 	%r260, %r67, %r259;
	sub.s32 	%r19, %r260, %r387;
	and.b32  	%r261, %r19, 768;
	setp.eq.s32 	%p163, %r261, 768;
	mov.u32 	%r391, %r13;
	@%p163 bra 	$L__BB27_31;
	add.s32 	%r389, %r13, %r387;
	shr.u32 	%r262, %r19, 8;
	add.s32 	%r263, %r262, 1;
	and.b32  	%r264, %r263, 3;
	neg.s32 	%r388, %r264;
	mov.u32 	%r391, %r13;
$L__BB27_30:
	.pragma "nounroll";
	mul.wide.u32 	%rd101, %r389, 4;
	add.s64 	%rd100, %rd16, %rd101;
	// begin inline asm
	ld.global.nc.u32 %r265, [%rd100];
	// end inline asm
	mov.b32 	%f300, %r265;
	setp.lt.f32 	%p164, %f430, %f300;
	selp.f32 	%f430, %f300, %f430, %p164;
	add.s32 	%r391, %r391, 256;
	add.s32 	%r389, %r389, 256;
	add.s32 	%r388, %r388, 1;
	setp.ne.s32 	%p165, %r388, 0;
	@%p165 bra 	$L__BB27_30;
$L__BB27_31:
	setp.lt.u32 	%p166, %r19, 768;
	@%p166 bra 	$L__BB27_34;
	cvt.u64.u32 	%rd102, %r391;
	cvt.u64.u32 	%rd103, %r387;
	add.s64 	%rd104, %rd102, %rd103;
	shl.b64 	%rd105, %rd104, 2;
	add.s64 	%rd106, %rd105, %rd16;
	add.s64 	%rd122, %rd106, 2048;
	add.s32 	%r392, %r391, %r387;
$L__BB27_33:
	mul.wide.u32 	%rd111, %r392, 4;
	add.s64 	%rd107, %rd16, %rd111;
	// begin inline asm
	ld.global.nc.u32 %r266, [%rd107];
	// end inline asm
	mov.b32 	%f301, %r266;
	setp.lt.f32 	%p167, %f430, %f301;
	selp.f32 	%f302, %f301, %f430, %p167;
	add.s64 	%rd108, %rd122, -1024;
	// begin inline asm
	ld.global.nc.u32 %r267, [%rd108];
	// end inline asm
	mov.b32 	%f303, %r267;
	setp.lt.f32 	%p168, %f302, %f303;
	selp.f32 	%f304, %f303, %f302, %p168;
	// begin inline asm
	ld.global.nc.u32 %r268, [%rd122];
	// end inline asm
	mov.b32 	%f305, %r268;
	setp.lt.f32 	%p169, %f304, %f305;
	selp.f32 	%f306, %f305, %f304, %p169;
	add.s64 	%rd110, %rd122, 1024;
	// begin inline asm
	ld.global.nc.u32 %r269, [%rd110];
	// end inline asm
	mov.b32 	%f307, %r269;
	setp.lt.f32 	%p170, %f306, %f307;
	selp.f32 	%f430, %f307, %f306, %p170;
	add.s32 	%r391, %r391, 1024;
	add.s64 	%rd122, %rd122, 4096;
	add.s32 	%r392, %r392, 1024;
	setp.lt.s32 	%p171, %r391, %r18;
	@%p171 bra 	$L__BB27_33;
$L__BB27_34:
	// begin inline asm
	mov.u32 %r270, %laneid;
	// end inline asm
	mov.b32 	%r272, %f430;
	mov.b32 	%r273, 1;
	mov.b32 	%r294, 31;
	mov.b32 	%r295, -1;
	// begin inline asm
	shfl.sync.down.b32 %r271, %r272, %r273, %r294, %r295;
	// end inline asm
	mov.b32 	%f308, %r271;
	setp.gt.s32 	%p172, %r270, 30;
	setp.lt.f32 	%p173, %f430, %f308;
	selp.f32 	%f309, %f308, %f430, %p173;
	selp.f32 	%f310, %f430, %f309, %p172;
	mov.b32 	%r277, %f310;
	mov.b32 	%r278, 2;
	// begin inline asm
	shfl.sync.down.b32 %r276, %r277, %r278, %r294, %r295;
	// end inline asm
	mov.b32 	%f311, %r276;
	setp.gt.s32 	%p174, %r270, 29;
	setp.lt.f32 	%p175, %f310, %f311;
	selp.f32 	%f312, %f311, %f310, %p175;
	selp.f32 	%f313, %f310, %f312, %p174;
	mov.b32 	%r282, %f313;
	mov.b32 	%r283, 4;
	// begin inline asm
	shfl.sync.down.b32 %r281, %r282, %r283, %r294, %r295;
	// end inline asm
	mov.b32 	%f314, %r281;
	setp.gt.s32 	%p176, %r270, 27;
	setp.lt.f32 	%p177, %f313, %f314;
	selp.f32 	%f315, %f314, %f313, %p177;
	selp.f32 	%f316, %f313, %f315, %p176;
	mov.b32 	%r287, %f316;
	mov.b32 	%r288, 8;
	// begin inline asm
	shfl.sync.down.b32 %r286, %r287, %r288, %r294, %r295;
	// end inline asm
	mov.b32 	%f317, %r286;
	setp.gt.s32 	%p178, %r270, 23;
	setp.lt.f32 	%p179, %f316, %f317;
	selp.f32 	%f318, %f317, %f316, %p179;
	selp.f32 	%f319, %f316, %f318, %p178;
	mov.b32 	%r292, %f319;
	mov.b32 	%r293, 16;
	// begin inline asm
	shfl.sync.down.b32 %r291, %r292, %r293, %r294, %r295;
	// end inline asm
	mov.b32 	%f320, %r291;
	setp.gt.s32 	%p180, %r270, 15;
	setp.lt.f32 	%p181, %f319, %f320;
	selp.f32 	%f26, %f320, %f319, %p181;
	selp.f32 	%f444, %f319, %f26, %p180;
	setp.ne.s32 	%p182, %r270, 0;
	@%p182 bra 	$L__BB27_36;
	shr.u32 	%r296, %r13, 3;
	and.b32  	%r297, %r296, 124;
	mov.u32 	%r298, _ZZN3cub18CUB_300001_SM_10006detail6reduce28DeviceReduceSingleTileKernelINS2_10policy_hubIfyN4cuda3__47maximumIfEEE10Policy1000EPfSB_iS8_ffNS5_3std3__410__identityEEEvT0_T1_T2_T3_T4_T6_E12temp_storage;
	add.s32 	%r299, %r298, %r297;
	st.shared.f32 	[%r299+8], %f26;
$L__BB27_36:
	bar.sync 	0;
	setp.ne.s32 	%p183, %r13, 0;
	@%p183 bra 	$L__BB27_72;
	ld.shared.f32 	%f321, [_ZZN3cub18CUB_300001_SM_10006detail6reduce28DeviceReduceSingleTileKernelINS2_10policy_hubIfyN4cuda3__47maximumIfEEE10Policy1000EPfSB_iS8_ffNS5_3std3__410__identityEEEvT0_T1_T2_T3_T4_T6_E12temp_storage+12];
	setp.lt.f32 	%p184, %f444, %f321;
	selp.f32 	%f322, %f321, %f444, %p184;
	ld.shared.f32 	%f323, [_ZZN3cub18CUB_300001_SM_10006detail6reduce28DeviceReduceSingleTileKernelINS2_10policy_hubIfyN4cuda3__47maximumIfEEE10Policy1000EPfSB_iS8_ffNS5_3std3__410__identityEEEvT0_T1_T2_T3_T4_T6_E12temp_storage+16];
	setp.lt.f32 	%p185, %f322, %f323;
	selp.f32 	%f324, %f323, %f322, %p185;
	ld.shared.f32 	%f325, [_ZZN3cub18CUB_300001_SM_10006detail6reduce28DeviceReduceSingleTileKernelINS2_10policy_hubIfyN4cuda3__47maximumIfEEE10Policy1000EPfSB_iS8_ffNS5_3std3__410__identityEEEvT0_T1_T2_T3_T4_T6_E12temp_storage+20];
	setp.lt.f32 	%p186, %f324, %f325;
	selp.f32 	%f326, %f325, %f324, %p186;
	ld.shared.f32 	%f327, [_ZZN3cub18CUB_300001_SM_10006detail6reduce28DeviceReduceSingleTileKernelINS2_10policy_hubIfyN4cuda3__47maximumIfEEE10Policy1000EPfSB_iS8_ffNS5_3std3__410__identityEEEvT0_T1_T2_T3_T4_T6_E12temp_storage+24];
	setp.lt.f32 	%p187, %f326, %f327;
	selp.f32 	%f328, %f327, %f326, %p187;
	ld.shared.f32 	%f329, [_ZZN3cub18CUB_300001_SM_10006detail6reduce28DeviceReduceSingleTileKernelINS2_10policy_hubIfyN4cuda3__47maximumIfEEE10Policy1000EPfSB_iS8_ffNS5_3std3__410__identityEEEvT0_T1_T2_T3_T4_T6_E12temp_storage+28];
	setp.lt.f32 	%p188, %f328, %f329;
	selp.f32 	%f330, %f329, %f328, %p188;
	ld.shared.f32 	%f331, [_ZZN3cub18CUB_300001_SM_10006detail6reduce28DeviceReduceSingleTileKernelINS2_10policy_hubIfyN4cuda3__47maximumIfEEE10Policy1000EPfSB_iS8_ffNS5_3std3__410__identityEEEvT0_T1_T2_T3_T4_T6_E12temp_storage+32];
	setp.lt.f32 	%p189, %f330, %f331;
	selp.f32 	%f332, %f331, %f330, %p189;
	ld.shared.f32 	%f333, [_ZZN3cub18CUB_300001_SM_10006detail6reduce28DeviceReduceSingleTileKernelINS2_10policy_hubIfyN4cuda3__47maximumIfEEE10Policy1000EPfSB_iS8_ffNS5_3std3__410__identityEEEvT0_T1_T2_T3_T4_T6_E12temp_storage+36];
	setp.lt.f32 	%p190, %f332, %f333;
	selp.f32 	%f444, %f333, %f332, %p190;
	bra.uni 	$L__BB27_72;
$L__BB27_38:
	setp.gt.s32 	%p3, %r67, 4095;
	@%p3 bra 	$L__BB27_56;
	mov.u32 	%r34, %tid.x;
	setp.ge.s32 	%p68, %r34, %r67;
	mov.f32 	%f436, 0f00000000;
	mov.u32 	%r397, %r34;
	@%p68 bra 	$L__BB27_41;
	mul.wide.u32 	%rd66, %r34, 4;
	add.s64 	%rd65, %rd16, %rd66;
	// begin inline asm
	ld.global.nc.u32 %r144, [%rd65];
	// end inline asm
	mov.b32 	%f436, %r144;
	add.s32 	%r397, %r34, 256;
$L__BB27_41:
	setp.ge.s32 	%p69, %r397, %r67;
	@%p69 bra 	$L__BB27_47;
	not.b32 	%r145, %r397;
	add.s32 	%r37, %r67, %r145;
	and.b32  	%r146, %r37, 768;
	setp.eq.s32 	%p70, %r146, 768;
	@%p70 bra 	$L__BB27_45;
	mul.wide.u32 	%rd67, %r397, 4;
	add.s64 	%rd123, %rd16, %rd67;
	shr.u32 	%r147, %r37, 8;
	add.s32 	%r148, %r147, 1;
	and.b32  	%r149, %r148, 3;
	neg.s32 	%r395, %r149;
$L__BB27_44:
	.pragma "nounroll";
	// begin inline asm
	ld.global.nc.u32 %r150, [%rd123];
	// end inline asm
	mov.b32 	%f157, %r150;
	setp.lt.f32 	%p71, %f436, %f157;
	selp.f32 	%f436, %f157, %f436, %p71;
	add.s32 	%r397, %r397, 256;
	add.s64 	%rd123, %rd123, 1024;
	add.s32 	%r395, %r395, 1;
	setp.ne.s32 	%p72, %r395, 0;
	@%p72 bra 	$L__BB27_44;
$L__BB27_45:
	setp.lt.u32 	%p73, %r37, 768;
	@%p73 bra 	$L__BB27_47;
$L__BB27_46:
	mul.wide.s32 	%rd73, %r397, 4;
	add.s64 	%rd69, %rd16, %rd73;
	// begin inline asm
	ld.global.nc.u32 %r151, [%rd69];
	// end inline asm
	mov.b32 	%f158, %r151;
	setp.lt.f32 	%p74, %f436, %f158;
	selp.f32 	%f159, %f158, %f436, %p74;
	add.s64 	%rd70, %rd69, 1024;
	// begin inline asm
	ld.global.nc.u32 %r152, [%rd70];
	// end inline asm
	mov.b32 	%f160, %r152;
	setp.lt.f32 	%p75, %f159, %f160;
	selp.f32 	%f161, %f160, %f159, %p75;
	add.s64 	%rd71, %rd69, 2048;
	// begin inline asm
	ld.global.nc.u32 %r153, [%rd71];
	// end inline asm
	mov.b32 	%f162, %r153;
	setp.lt.f32 	%p76, %f161, %f162;
	selp.f32 	%f163, %f162, %f161, %p76;
	add.s64 	%rd72, %rd69, 3072;
	// begin inline asm
	ld.global.nc.u32 %r154, [%rd72];
	// end inline asm
	mov.b32 	%f164, %r154;
	setp.lt.f32 	%p77, %f163, %f164;
	selp.f32 	%f436, %f164, %f163, %p77;
	add.s32 	%r397, %r397, 1024;
	setp.lt.s32 	%p78, %r397, %r67;
	@%p78 bra 	$L__BB27_46;
$L__BB27_47:
	setp.lt.s32 	%p79, %r67, 256;
	@%p79 bra 	$L__BB27_52;
	// begin inline asm
	mov.u32 %r193, %laneid;
	// end inline asm
	mov.b32 	%r195, %f436;
	mov.b32 	%r196, 1;
	mov.b32 	%r217, 31;
	mov.b32 	%r218, -1;
	// begin inline asm
	shfl.sync.down.b32 %r194, %r195, %r196, %r217, %r218;
	// end inline asm
	mov.b32 	%f212, %r194;
	setp.gt.s32 	%p107, %r193, 30;
	setp.lt.f32 	%p108, %f436, %f212;
	selp.f32 	%f213, %f212, %f436, %p108;
	selp.f32 	%f214, %f436, %f213, %p107;
	mov.b32 	%r200, %f214;
	mov.b32 	%r201, 2;
	// begin inline asm
	shfl.sync.down.b32 %r199, %r200, %r201, %r217, %r218;
	// end inline asm
	mov.b32 	%f215, %r199;
	setp.gt.s32 	%p109, %r193, 29;
	setp.lt.f32 	%p110, %f214, %f215;
	selp.f32 	%f216, %f215, %f214, %p110;
	selp.f32 	%f217, %f214, %f216, %p109;
	mov.b32 	%r205, %f217;
	mov.b32 	%r206, 4;
	// begin inline asm
	shfl.sync.down.b32 %r204, %r205, %r206, %r217, %r218;
	// end inline asm
	mov.b32 	%f218, %r204;
	setp.gt.s32 	%p111, %r193, 27;
	setp.lt.f32 	%p112, %f217, %f218;
	selp.f32 	%f219, %f218, %f217, %p112;
	selp.f32 	%f220, %f217, %f219, %p111;
	mov.b32 	%r210, %f220;
	mov.b32 	%r211, 8;
	// begin inline asm
	shfl.sync.down.b32 %r209, %r210, %r211, %r217, %r218;
	// end inline asm
	mov.b32 	%f221, %r209;
	setp.gt.s32 	%p113, %r193, 23;
	setp.lt.f32 	%p114, %f220, %f221;
	selp.f32 	%f222, %f221, %f220, %p114;
	selp.f32 	%f223, %f220, %f222, %p113;
	mov.b32 	%r215, %f223;
	mov.b32 	%r216, 16;
	// begin inline asm
	shfl.sync.down.b32 %r214, %r215, %r216, %r217, %r218;
	// end inline asm
	mov.b32 	%f224, %r214;
	setp.gt.s32 	%p115, %r193, 15;
	setp.lt.f32 	%p116, %f223, %f224;
	selp.f32 	%f38, %f224, %f223, %p116;
	selp.f32 	%f444, %f223, %f38, %p115;
	setp.ne.s32 	%p117, %r193, 0;
	@%p117 bra 	$L__BB27_50;
	shr.u32 	%r219, %r34, 3;
	and.b32  	%r220, %r219, 124;
	mov.u32 	%r221, _ZZN3cub18CUB_300001_SM_10006detail6reduce28DeviceReduceSingleTileKernelINS2_10policy_hubIfyN4cuda3__47maximumIfEEE10Policy1000EPfSB_iS8_ffNS5_3std3__410__identityEEEvT0_T1_T2_T3_T4_T6_E12temp_storage;
	add.s32 	%r222, %r221, %r220;
	st.shared.f32 	[%r222+8], %f38;
$L__BB27_50:
	bar.sync 	0;
	setp.ne.s32 	%p118, %r34, 0;
	@%p118 bra 	$L__BB27_72;
	ld.shared.f32 	%f225, [_ZZN3cub18CUB_300001_SM_10006detail6reduce28DeviceReduceSingleTileKernelINS2_10policy_hubIfyN4cuda3__47maximumIfEEE10Policy1000EPfSB_iS8_ffNS5_3std3__410__identityEEEvT0_T1_T2_T3_T4_T6_E12temp_storage+12];
	setp.lt.f32 	%p119, %f444, %f225;
	selp.f32 	%f226, %f225, %f444, %p119;
	ld.shared.f32 	%f227, [_ZZN3cub18CUB_300001_SM_10006detail6reduce28DeviceReduceSingleTileKernelINS2_10policy_hubIfyN4cuda3__47maximumIfEEE10Policy1000EPfSB_iS8_ffNS5_3std3__410__identityEEEvT0_T1_T2_T3_T4_T6_E12temp_storage+16];
	setp.lt.f32 	%p120, %f226, %f227;
	selp.f32 	%f228, %f227, %f226, %p120;
	ld.shared.f32 	%f229, [_ZZN3cub18CUB_300001_SM_10006detail6reduce28DeviceReduceSingleTileKernelINS2_10policy_hubIfyN4cuda3__47maximumIfEEE10Policy1000EPfSB_iS8_ffNS5_3std3__410__identityEEEvT0_T1_T2_T3_T4_T6_E12temp_storage+20];
	setp.lt.f32 	%p121, %f228, %f229;
	selp.f32 	%f230, %f229, %f228, %p121;
	ld.shared.f32 	%f231, [_ZZN3cub18CUB_300001_SM_10006detail6reduce28DeviceReduceSingleTileKernelINS2_10policy_hubIfyN4cuda3__47maximumIfEEE10Policy1000EPfSB_iS8_ffNS5_3std3__410__identityEEEvT0_T1_T2_T3_T4_T6_E12temp_storage+24];
	setp.lt.f32 	%p122, %f230, %f231;
	selp.f32 	%f232, %f231, %f230, %p122;
	ld.shared.f32 	%f233, [_ZZN3cub18CUB_300001_SM_10006detail6reduce28DeviceReduceSingleTileKernelINS2_10policy_hubIfyN4cuda3__47maximumIfEEE10Policy1000EPfSB_iS8_ffNS5_3std3__410__identityEEEvT0_T1_T2_T3_T4_T6_E12temp_storage+28];
	setp.lt.f32 	%p123, %f232, %f233;
	selp.f32 	%f234, %f233, %f232, %p123;
	ld.shared.f32 	%f235, [_ZZN3cub18CUB_300001_SM_10006detail6reduce28DeviceReduceSingleTileKernelINS2_10policy_hubIfyN4cuda3__47maximumIfEEE10Policy1000EPfSB_iS8_ffNS5_3std3__410__identityEEEvT0_T1_T2_T3_T4_T6_E12temp_storage+32];
	setp.lt.f32 	%p124, %f234, %f235;
	selp.f32 	%f236, %f235, %f234, %p124;
	ld.shared.f32 	%f237, [_ZZN3cub18CUB_300001_SM_10006detail6reduce28DeviceReduceSingleTileKernelINS2_10policy_hubIfyN4cuda3__47maximumIfEEE10Policy1000EPfSB_iS8_ffNS5_3std3__410__identityEEEvT0_T1_T2_T3_T4_T6_E12temp_storage+36];
	setp.lt.f32 	%p125, %f236, %f237;
	selp.f32 	%f444, %f237, %f236, %p125;
	bra.uni 	$L__BB27_72;
$L__BB27_52:
	// begin inline asm
	mov.u32 %r155, %laneid;
	// end inline asm
	and.b32  	%r181, %r34, 992;
	add.s32 	%r182, %r181, 32;
	setp.gt.s32 	%p80, %r182, %r67;
	not.b32 	%r183, %r181;
	add.s32 	%r184, %r67, %r183;
	selp.b32 	%r179, %r184, 31, %p80;
	mov.b32 	%r157, %f436;
	mov.b32 	%r158, 1;
	mov.b32 	%r180, -1;
	// begin inline asm
	shfl.sync.down.b32 %r156, %r157, %r158, %r179, %r180;
	// end inline asm
	mov.b32 	%f165, %r156;
	setp.lt.s32 	%p81, %r155, %r179;
	setp.lt.f32 	%p82, %f436, %f165;
	selp.f32 	%f166, %f165, %f436, %p82;
	selp.f32 	%f167, %f166, %f436, %p81;
	mov.b32 	%r162, %f167;
	mov.b32 	%r163, 2;
	// begin inline asm
	shfl.sync.down.b32 %r161, %r162, %r163, %r179, %r180;
	// end inline asm
	mov.b32 	%f168, %r161;
	add.s32 	%r185, %r155, 2;
	setp.gt.s32 	%p83, %r185, %r179;
	setp.lt.f32 	%p84, %f167, %f168;
	selp.f32 	%f169, %f168, %f167, %p84;
	selp.f32 	%f170, %f167, %f169, %p83;
	mov.b32 	%r167, %f170;
	mov.b32 	%r168, 4;
	// begin inline asm
	shfl.sync.down.b32 %r166, %r167, %r168, %r179, %r180;
	// end inline asm
	mov.b32 	%f171, %r166;
	add.s32 	%r186, %r155, 4;
	setp.gt.s32 	%p85, %r186, %r179;
	setp.lt.f32 	%p86, %f170, %f171;
	selp.f32 	%f172, %f171, %f170, %p86;
	selp.f32 	%f173, %f170, %f172, %p85;
	mov.b32 	%r172, %f173;
	mov.b32 	%r173, 8;
	// begin inline asm
	shfl.sync.down.b32 %r171, %r172, %r173, %r179, %r180;
	// end inline asm
	mov.b32 	%f174, %r171;
	add.s32 	%r187, %r155, 8;
	setp.gt.s32 	%p87, %r187, %r179;
	setp.lt.f32 	%p88, %f173, %f174;
	selp.f32 	%f175, %f174, %f173, %p88;
	selp.f32 	%f176, %f173, %f175, %p87;
	mov.b32 	%r177, %f176;
	mov.b32 	%r178, 16;
	// begin inline asm
	shfl.sync.down.b32 %r176, %r177, %r178, %r179, %r180;
	// end inline asm
	mov.b32 	%f177, %r176;
	add.s32 	%r188, %r155, 16;
	setp.gt.s32 	%p89, %r188, %r179;
	setp.lt.f32 	%p90, %f176, %f177;
	selp.f32 	%f178, %f177, %f176, %p90;
	selp.f32 	%f444, %f176, %f178, %p89;
	setp.ne.s32 	%p91, %r155, 0;
	@%p91 bra 	$L__BB27_54;
	shr.u32 	%r189, %r34, 3;
	and.b32  	%r190, %r189, 124;
	mov.u32 	%r191, _ZZN3cub18CUB_300001_SM_10006detail6reduce28DeviceReduceSingleTileKernelINS2_10policy_hubIfyN4cuda3__47maximumIfEEE10Policy1000EPfSB_iS8_ffNS5_3std3__410__identityEEEvT0_T1_T2_T3_T4_T6_E12temp_storage;
	add.s32 	%r192, %r191, %r190;
	st.shared.f32 	[%r192+8], %f444;
$L__BB27_54:
	bar.sync 	0;
	setp.ne.s32 	%p92, %r34, 0;
	@%p92 bra 	$L__BB27_72;
	setp.gt.s32 	%p93, %r67, 32;
	ld.shared.f32 	%f179, [_ZZN3cub18CUB_300001_SM_10006detail6reduce28DeviceReduceSingleTileKernelINS2_10policy_hubIfyN4cuda3__47maximumIfEEE10Policy1000EPfSB_iS8_ffNS5_3std3__410__identityEEEvT0_T1_T2_T3_T4_T6_E12temp_storage+12];
	setp.lt.f32 	%p94, %f444, %f179;
	selp.f32 	%f181, %f179, %f444, %p94;
	selp.f32 	%f182, %f181, %f444, %p93;
	setp.gt.s32 	%p95, %r67, 64;
	ld.shared.f32 	%f184, [_ZZN3cub18CUB_300001_SM_10006detail6reduce28DeviceReduceSingleTileKernelINS2_10policy_hubIfyN4cuda3__47maximumIfEEE10Policy1000EPfSB_iS8_ffNS5_3std3__410__identityEEEvT0_T1_T2_T3_T4_T6_E12temp_storage+16];
	setp.lt.f32 	%p96, %f182, %f184;
	selp.f32 	%f186, %f184, %f182, %p96;
	selp.f32 	%f187, %f186, %f182, %p95;
	setp.gt.s32 	%p97, %r67, 96;
	ld.shared.f32 	%f189, [_ZZN3cub18CUB_300001_SM_10006detail6reduce28DeviceReduceSingleTileKernelINS2_10policy_hubIfyN4cuda3__47maximumIfEEE10Policy1000EPfSB_iS8_ffNS5_3std3__410__identityEEEvT0_T1_T2_T3_T4_T6_E12temp_storage+20];
	setp.lt.f32 	%p98, %f187, %f189;
	selp.f32 	%f191, %f189, %f187, %p98;
	selp.f32 	%f192, %f191, %f187, %p97;
	setp.gt.s32 	%p99, %r67, 128;
	ld.shared.f32 	%f194, [_ZZN3cub18CUB_300001_SM_10006detail6reduce28DeviceReduceSingleTileKernelINS2_10policy_hubIfyN4cuda3__47maximumIfEEE10Policy1000EPfSB_iS8_ffNS5_3std3__410__identityEEEvT0_T1_T2_T3_T4_T6_E12temp_storage+24];
	setp.lt.f32 	%p100, %f192, %f194;
	selp.f32 	%f196, %f194, %f192, %p100;
	selp.f32 	%f197, %f196, %f192, %p99;
	setp.gt.s32 	%p101, %r67, 160;
	ld.shared.f32 	%f199, [_ZZN3cub18CUB_300001_SM_10006detail6reduce28DeviceReduceSingleTileKernelINS2_10policy_hubIfyN4cuda3__47maximumIfEEE10Policy1000EPfSB_iS8_ffNS5_3std3__410__identityEEEvT0_T1_T2_T3_T4_T6_E12temp_storage+28];
	setp.lt.f32 	%p102, %f197, %f199;
	selp.f32 	%f201, %f199, %f197, %p102;
	selp.f32 	%f202, %f201, %f197, %p101;
	setp.gt.s32 	%p103, %r67, 192;
	ld.shared.f32 	%f204, [_ZZN3cub18CUB_300001_SM_10006detail6reduce28DeviceReduceSingleTileKernelINS2_10policy_hubIfyN4cuda3__47maximumIfEEE10Policy1000EPfSB_iS8_ffNS5_3std3__410__identityEEEvT0_T1_T2_T3_T4_T6_E12temp_storage+32];
	setp.lt.f32 	%p104, %f202, %f204;
	selp.f32 	%f206, %f204, %f202, %p104;
	selp.f32 	%f207, %f206, %f202, %p103;
	setp.gt.s32 	%p105, %r67, 224;
	ld.shared.f32 	%f209, [_ZZN3cub18CUB_300001_SM_10006detail6reduce28DeviceReduceSingleTileKernelINS2_10policy_hubIfyN4cuda3__47maximumIfEEE10Policy1000EPfSB_iS8_ffNS5_3std3__410__identityEEEvT0_T1_T2_T3_T4_T6_E12temp_storage+36];
	setp.lt.f32 	%p106, %f207, %f209;
	selp.f32 	%f211, %f209, %f207, %p106;
	selp.f32 	%f444, %f211, %f207, %p105;
	bra.uni 	$L__BB27_72;
$L__BB27_56:
	mov.u32 	%r46, %tid.x;
	mul.wide.u32 	%rd35, %r46, 4;
	add.s64 	%rd19, %rd16, %rd35;
	// begin inline asm
	ld.global.nc.u32 %r68, [%rd19];
	// end inline asm
	mov.b32 	%f59, %r68;
	add.s64 	%rd20, %rd19, 1024;
	// begin inline asm
	ld.global.nc.u32 %r69, [%rd20];
	// end inline asm
	mov.b32 	%f60, %r69;
	add.s64 	%rd21, %rd19, 2048;
	// begin inline asm
	ld.global.nc.u32 %r70, [%rd21];
	// end inline asm
	mov.b32 	%f61, %r70;
	add.s64 	%rd22, %rd19, 3072;
	// begin inline asm
	ld.global.nc.u32 %r71, [%rd22];
	// end inline asm
	mov.b32 	%f62, %r71;
	add.s64 	%rd23, %rd19, 4096;
	// begin inline asm
	ld.global.nc.u32 %r72, [%rd23];
	// end inline asm
	mov.b32 	%f63, %r72;
	add.s64 	%rd24, %rd19, 5120;
	// begin inline asm
	ld.global.nc.u32 %r73, [%rd24];
	// end inline asm
	mov.b32 	%f64, %r73;
	add.s64 	%rd25, %rd19, 6144;
	// begin inline asm
	ld.global.nc.u32 %r74, [%rd25];
	// end inline asm
	mov.b32 	%f65, %r74;
	add.s64 	%rd26, %rd19, 7168;
	// begin inline asm
	ld.global.nc.u32 %r75, [%rd26];
	// end inline asm
	mov.b32 	%f66, %r75;
	add.s64 	%rd27, %rd19, 8192;
	// begin inline asm
	ld.global.nc.u32 %r76, [%rd27];
	// end inline asm
	mov.b32 	%f67, %r76;
	add.s64 	%rd28, %rd19, 9216;
	// begin inline asm
	ld.global.nc.u32 %r77, [%rd28];
	// end inline asm
	mov.b32 	%f68, %r77;
	add.s64 	%rd29, %rd19, 10240;
	// begin inline asm
	ld.global.nc.u32 %r78, [%rd29];
	// end inline asm
	mov.b32 	%f69, %r78;
	add.s64 	%rd30, %rd19, 11264;
	// begin inline asm
	ld.global.nc.u32 %r79, [%rd30];
	// end inline asm
	mov.b32 	%f70, %r79;
	add.s64 	%rd31, %rd19, 12288;
	// begin inline asm
	ld.global.nc.u32 %r80, [%rd31];
	// end inline asm
	mov.b32 	%f71, %r80;
	add.s64 	%rd32, %rd19, 13312;
	// begin inline asm
	ld.global.nc.u32 %r81, [%rd32];
	// end inline asm
	mov.b32 	%f72, %r81;
	add.s64 	%rd33, %rd19, 14336;
	// begin inline asm
	ld.global.nc.u32 %r82, [%rd33];
	// end inline asm
	mov.b32 	%f73, %r82;
	add.s64 	%rd34, %rd19, 15360;
	// begin inline asm
	ld.global.nc.u32 %r83, [%rd34];
	// end inline asm
	mov.b32 	%f74, %r83;
	setp.lt.f32 	%p4, %f59, %f60;
	selp.f32 	%f75, %f60, %f59, %p4;
	setp.lt.f32 	%p5, %f61, %f62;
	selp.f32 	%f76, %f62, %f61, %p5;
	setp.lt.f32 	%p6, %f63, %f64;
	selp.f32 	%f77, %f64, %f63, %p6;
	setp.lt.f32 	%p7, %f65, %f66;
	selp.f32 	%f78, %f66, %f65, %p7;
	setp.lt.f32 	%p8, %f67, %f68;
	selp.f32 	%f79, %f68, %f67, %p8;
	setp.lt.f32 	%p9, %f69, %f70;
	selp.f32 	%f80, %f70, %f69, %p9;
	setp.lt.f32 	%p10, %f71, %f72;
	selp.f32 	%f81, %f72, %f71, %p10;
	setp.lt.f32 	%p11, %f73, %f74;
	selp.f32 	%f82, %f74, %f73, %p11;
	setp.lt.f32 	%p12, %f75, %f76;
	selp.f32 	%f83, %f76, %f75, %p12;
	setp.lt.f32 	%p13, %f77, %f78;
	selp.f32 	%f84, %f78, %f77, %p13;
	setp.lt.f32 	%p14, %f79, %f80;
	selp.f32 	%f85, %f80, %f79, %p14;
	setp.lt.f32 	%p15, %f81, %f82;
	selp.f32 	%f86, %f82, %f81, %p15;
	setp.lt.f32 	%p16, %f83, %f84;
	selp.f32 	%f87, %f84, %f83, %p16;
	setp.lt.f32 	%p17, %f85, %f86;
	selp.f32 	%f88, %f86, %f85, %p17;
	setp.lt.f32 	%p18, %f87, %f88;
	selp.f32 	%f443, %f88, %f87, %p18;
	setp.lt.u32 	%p19, %r67, 8192;
	mov.b32 	%r400, 4096;
	@%p19 bra 	$L__BB27_60;
	add.s32 	%r47, %r67, -4096;
	mov.b32 	%r400, 4096;
$L__BB27_58:
	mul.wide.s32 	%rd52, %r400, 4;
	add.s64 	%rd36, %rd19, %rd52;
	// begin inline asm
	ld.global.nc.u32 %r86, [%rd36];
	// end inline asm
	mov.b32 	%f89, %r86;
	add.s64 	%rd37, %rd36, 1024;
	// begin inline asm
	ld.global.nc.u32 %r87, [%rd37];
	// end inline asm
	mov.b32 	%f90, %r87;
	add.s64 	%rd38, %rd36, 2048;
	// begin inline asm
	ld.global.nc.u32 %r88, [%rd38];
	// end inline asm
	mov.b32 	%f91, %r88;
	add.s64 	%rd39, %rd36, 3072;
	// begin inline asm
	ld.global.nc.u32 %r89, [%rd39];
	// end inline asm
	mov.b32 	%f92, %r89;
	add.s64 	%rd40, %rd36, 4096;
	// begin inline asm
	ld.global.nc.u32 %r90, [%rd40];
	// end inline asm
	mov.b32 	%f93, %r90;
	add.s64 	%rd41, %rd36, 5120;
	// begin inline asm
	ld.global.nc.u32 %r91, [%rd41];
	// end inline asm
	mov.b32 	%f94, %r91;
	add.s64 	%rd42, %rd36, 6144;
	// begin inline asm
	ld.global.nc.u32 %r92, [%rd42];
	// end inline asm
	mov.b32 	%f95, %r92;
	add.s64 	%rd43, %rd36, 7168;
	// begin inline asm
	ld.global.nc.u32 %r93, [%rd43];
	// end inline asm
	mov.b32 	%f96, %r93;
	add.s64 	%rd44, %rd36, 8192;
	// begin inline asm
	ld.global.nc.u32 %r94, [%rd44];
	// end inline asm
	mov.b32 	%f97, %r94;
	add.s64 	%rd45, %rd36, 9216;
	// begin inline asm
	ld.global.nc.u32 %r95, [%rd45];
	// end inline asm
	mov.b32 	%f98, %r95;
	add.s64 	%rd46, %rd36, 10240;
	// begin inline asm
	ld.global.nc.u32 %r96, [%rd46];
	// end inline asm
	mov.b32 	%f99, %r96;
	add.s64 	%rd47, %rd36, 11264;
	// begin inline asm
	ld.global.nc.u32 %r97, [%rd47];
	// end inline asm
	mov.b32 	%f100, %r97;
	add.s64 	%rd48, %rd36, 12288;
	// begin inline asm
	ld.global.nc.u32 %r98, [%rd48];
	// end inline asm
	mov.b32 	%f101, %r98;
	add.s64 	%rd49, %rd36, 13312;
	// begin inline asm
	ld.global.nc.u32 %r99, [%rd49];
	// end inline asm
	mov.b32 	%f102, %r99;
	add.s64 	%rd50, %rd36, 14336;
	// begin inline asm
	ld.global.nc.u32 %r100, [%rd50];
	// end inline asm
	mov.b32 	%f103, %r100;
	add.s64 	%rd51, %rd36, 15360;
	// begin inline asm
	ld.global.nc.u32 %r101, [%rd51];
	// end inline asm
	mov.b32 	%f104, %r101;
	setp.lt.f32 	%p20, %f443, %f89;
	selp.f32 	%f105, %f89, %f443, %p20;
	setp.lt.f32 	%p21, %f90, %f91;
	selp.f32 	%f106, %f91, %f90, %p21;
	setp.lt.f32 	%p22, %f92, %f93;
	selp.f32 	%f107, %f93, %f92, %p22;
	setp.lt.f32 	%p23, %f94, %f95;
	selp.f32 	%f108, %f95, %f94, %p23;
	setp.lt.f32 	%p24, %f96, %f97;
	selp.f32 	%f109, %f97, %f96, %p24;
	setp.lt.f32 	%p25, %f98, %f99;
	selp.f32 	%f110, %f99, %f98, %p25;
	setp.lt.f32 	%p26, %f100, %f101;
	selp.f32 	%f111, %f101, %f100, %p26;
	setp.lt.f32 	%p27, %f102, %f103;
	selp.f32 	%f112, %f103, %f102, %p27;
	setp.lt.f32 	%p28, %f105, %f106;
	selp.f32 	%f113, %f106, %f105, %p28;
	setp.lt.f32 	%p29, %f107, %f108;
	selp.f32 	%f114, %f108, %f107, %p29;
	setp.lt.f32 	%p30, %f109, %f110;
	selp.f32 	%f115, %f110, %f109, %p30;
	setp.lt.f32 	%p31, %f111, %f112;
	selp.f32 	%f116, %f112, %f111, %p31;
	setp.lt.f32 	%p32, %f113, %f114;
	selp.f32 	%f117, %f114, %f113, %p32;
	setp.lt.f32 	%p33, %f115, %f116;
	selp.f32 	%f118, %f116, %f115, %p33;
	setp.lt.f32 	%p34, %f117, %f118;
	selp.f32 	%f119, %f118, %f117, %p34;
	setp.lt.f32 	%p35, %f119, %f104;
	selp.f32 	%f443, %f104, %f119, %p35;
	sub.s32 	%r102, %r67, %r400;
	setp.lt.s32 	%p36, %r102, 4096;
	@%p36 bra 	$L__BB27_68;
	add.s32 	%r400, %r400, 4096;
	setp.le.s32 	%p37, %r400, %r47;
	@%p37 bra 	$L__BB27_58;
$L__BB27_60:
	setp.le.s32 	%p38, %r67, %r400;
	@%p38 bra 	$L__BB27_68;
	sub.s32 	%r51, %r67, %r400;
	setp.ge.s32 	%p39, %r46, %r51;
	@%p39 bra 	$L__BB27_68;
	not.b32 	%r103, %r46;
	add.s32 	%r104, %r67, %r103;
	sub.s32 	%r52, %r104, %r400;
	and.b32  	%r105, %r52, 768;
	setp.eq.s32 	%p40, %r105, 768;
	mov.u32 	%r404, %r46;
	@%p40 bra 	$L__BB27_65;
	add.s32 	%r402, %r46, %r400;
	shr.u32 	%r106, %r52, 8;
	add.s32 	%r107, %r106, 1;
	and.b32  	%r108, %r107, 3;
	neg.s32 	%r401, %r108;
	mov.u32 	%r404, %r46;
$L__BB27_64:
	.pragma "nounroll";
	mul.wide.u32 	%rd54, %r402, 4;
	add.s64 	%rd53, %rd16, %rd54;
	// begin inline asm
	ld.global.nc.u32 %r109, [%rd53];
	// end inline asm
	mov.b32 	%f121, %r109;
	setp.lt.f32 	%p41, %f443, %f121;
	selp.f32 	%f443, %f121, %f443, %p41;
	add.s32 	%r404, %r404, 256;
	add.s32 	%r402, %r402, 256;
	add.s32 	%r401, %r401, 1;
	setp.ne.s32 	%p42, %r401, 0;
	@%p42 bra 	$L__BB27_64;
$L__BB27_65:
	setp.lt.u32 	%p43, %r52, 768;
	@%p43 bra 	$L__BB27_68;
	cvt.u64.u32 	%rd55, %r404;
	cvt.u64.u32 	%rd56, %r400;
	add.s64 	%rd57, %rd55, %rd56;
	shl.b64 	%rd58, %rd57, 2;
	add.s64 	%rd59, %rd58, %rd16;
	add.s64 	%rd124, %rd59, 2048;
	add.s32 	%r405, %r404, %r400;
$L__BB27_67:
	mul.wide.u32 	%rd64, %r405, 4;
	add.s64 	%rd60, %rd16, %rd64;
	// begin inline asm
	ld.global.nc.u32 %r110, [%rd60];
	// end inline asm
	mov.b32 	%f122, %r110;
	setp.lt.f32 	%p44, %f443, %f122;
	selp.f32 	%f123, %f122, %f443, %p44;
	add.s64 	%rd61, %rd124, -1024;
	// begin inline asm
	ld.global.nc.u32 %r111, [%rd61];
	// end inline asm
	mov.b32 	%f124, %r111;
	setp.lt.f32 	%p45, %f123, %f124;
	selp.f32 	%f125, %f124, %f123, %p45;
	// begin inline asm
	ld.global.nc.u32 %r112, [%rd124];
	// end inline asm
	mov.b32 	%f126, %r112;
	setp.lt.f32 	%p46, %f125, %f126;
	selp.f32 	%f127, %f126, %f125, %p46;
	add.s64 	%rd63, %rd124, 1024;
	// begin inline asm
	ld.global.nc.u32 %r113, [%rd63];
	// end inline asm
	mov.b32 	%f128, %r113;
	setp.lt.f32 	%p47, %f127, %f128;
	selp.f32 	%f443, %f128, %f127, %p47;
	add.s32 	%r404, %r404, 1024;
	add.s64 	%rd124, %rd124, 4096;
	add.s32 	%r405, %r405, 1024;
	setp.lt.s32 	%p48, %r404, %r51;
	@%p48 bra 	$L__BB27_67;
$L__BB27_68:
	// begin inline asm
	mov.u32 %r114, %laneid;
	// end inline asm
	mov.b32 	%r116, %f443;
	mov.b32 	%r117, 1;
	mov.b32 	%r138, 31;
	mov.b32 	%r139, -1;
	// begin inline asm
	shfl.sync.down.b32 %r115, %r116, %r117, %r138, %r139;
	// end inline asm
	mov.b32 	%f129, %r115;
	setp.gt.s32 	%p49, %r114, 30;
	setp.lt.f32 	%p50, %f443, %f129;
	selp.f32 	%f130, %f129, %f443, %p50;
	selp.f32 	%f131, %f443, %f130, %p49;
	mov.b32 	%r121, %f131;
	mov.b32 	%r122, 2;
	// begin inline asm
	shfl.sync.down.b32 %r120, %r121, %r122, %r138, %r139;
	// end inline asm
	mov.b32 	%f132, %r120;
	setp.gt.s32 	%p51, %r114, 29;
	setp.lt.f32 	%p52, %f131, %f132;
	selp.f32 	%f133, %f132, %f131, %p52;
	selp.f32 	%f134, %f131, %f133, %p51;
	mov.b32 	%r126, %f134;
	mov.b32 	%r127, 4;
	// begin inline asm
	shfl.sync.down.b32 %r125, %r126, %r127, %r138, %r139;
	// end inline asm
	mov.b32 	%f135, %r125;
	setp.gt.s32 	%p53, %r114, 27;
	setp.lt.f32 	%p54, %f134, %f135;
	selp.f32 	%f136, %f135, %f134, %p54;
	selp.f32 	%f137, %f134, %f136, %p53;
	mov.b32 	%r131, %f137;
	mov.b32 	%r132, 8;
	// begin inline asm
	shfl.sync.down.b32 %r130, %r131, %r132, %r138, %r139;
	// end inline asm
	mov.b32 	%f138, %r130;
	setp.gt.s32 	%p55, %r114, 23;
	setp.lt.f32 	%p56, %f137, %f138;
	selp.f32 	%f139, %f138, %f137, %p56;
	selp.f32 	%f140, %f137, %f139, %p55;
	mov.b32 	%r136, %f140;
	mov.b32 	%r137, 16;
	// begin inline asm
	shfl.sync.down.b32 %r135, %r136, %r137, %r138, %r139;
	// end inline asm
	mov.b32 	%f141, %r135;
	setp.gt.s32 	%p57, %r114, 15;
	setp.lt.f32 	%p58, %f140, %f141;
	selp.f32 	%f54, %f141, %f140, %p58;
	selp.f32 	%f444, %f140, %f54, %p57;
	setp.ne.s32 	%p59, %r114, 0;
	@%p59 bra 	$L__BB27_70;
	shr.u32 	%r140, %r46, 3;
	and.b32  	%r141, %r140, 124;
	mov.u32 	%r142, _ZZN3cub18CUB_300001_SM_10006detail6reduce28DeviceReduceSingleTileKernelINS2_10policy_hubIfyN4cuda3__47maximumIfEEE10Policy1000EPfSB_iS8_ffNS5_3std3__410__identityEEEvT0_T1_T2_T3_T4_T6_E12temp_storage;
	add.s32 	%r143, %r142, %r141;
	st.shared.f32 	[%r143+8], %f54;
$L__BB27_70:
	bar.sync 	0;
	setp.ne.s32 	%p60, %r46, 0;
	@%p60 bra 	$L__BB27_72;
	ld.shared.f32 	%f142, [_ZZN3cub18CUB_300001_SM_10006detail6reduce28DeviceReduceSingleTileKernelINS2_10policy_hubIfyN4cuda3__47maximumIfEEE10Policy1000EPfSB_iS8_ffNS5_3std3__410__identityEEEvT0_T1_T2_T3_T4_T6_E12temp_storage+12];
	setp.lt.f32 	%p61, %f444, %f142;
	selp.f32 	%f143, %f142, %f444, %p61;
	ld.shared.f32 	%f144, [_ZZN3cub18CUB_300001_SM_10006detail6reduce28DeviceReduceSingleTileKernelINS2_10policy_hubIfyN4cuda3__47maximumIfEEE10Policy1000EPfSB_iS8_ffNS5_3std3__410__identityEEEvT0_T1_T2_T3_T4_T6_E12temp_storage+16];
	setp.lt.f32 	%p62, %f143, %f144;
	selp.f32 	%f145, %f144, %f143, %p62;
	ld.shared.f32 	%f146, [_ZZN3cub18CUB_300001_SM_10006detail6reduce28DeviceReduceSingleTileKernelINS2_10policy_hubIfyN4cuda3__47maximumIfEEE10Policy1000EPfSB_iS8_ffNS5_3std3__410__identityEEEvT0_T1_T2_T3_T4_T6_E12temp_storage+20];
	setp.lt.f32 	%p63, %f145, %f146;
	selp.f32 	%f147, %f146, %f145, %p63;
	ld.shared.f32 	%f148, [_ZZN3cub18CUB_300001_SM_10006detail6reduce28DeviceReduceSingleTileKernelINS2_10policy_hubIfyN4cuda3__47maximumIfEEE10Policy1000EPfSB_iS8_ffNS5_3std3__410__identityEEEvT0_T1_T2_T3_T4_T6_E12temp_storage+24];
	setp.lt.f32 	%p64, %f147, %f148;
	selp.f32 	%f149, %f148, %f147, %p64;
	ld.shared.f32 	%f150, [_ZZN3cub18CUB_300001_SM_10006detail6reduce28DeviceReduceSingleTileKernelINS2_10policy_hubIfyN4cuda3__47maximumIfEEE10Policy1000EPfSB_iS8_ffNS5_3std3__410__identityEEEvT0_T1_T2_T3_T4_T6_E12temp_storage+28];
	setp.lt.f32 	%p65, %f149, %f150;
	selp.f32 	%f151, %f150, %f149, %p65;
	ld.shared.f32 	%f152, [_ZZN3cub18CUB_300001_SM_10006detail6reduce28DeviceReduceSingleTileKernelINS2_10policy_hubIfyN4cuda3__47maximumIfEEE10Policy1000EPfSB_iS8_ffNS5_3std3__410__identityEEEvT0_T1_T2_T3_T4_T6_E12temp_storage+32];
	setp.lt.f32 	%p66, %f151, %f152;
	selp.f32 	%f153, %f152, %f151, %p66;
	ld.shared.f32 	%f154, [_ZZN3cub18CUB_300001_SM_10006detail6reduce28DeviceReduceSingleTileKernelINS2_10policy_hubIfyN4cuda3__47maximumIfEEE10Policy1000EPfSB_iS8_ffNS5_3std3__410__identityEEEvT0_T1_T2_T3_T4_T6_E12temp_storage+36];
	setp.lt.f32 	%p67, %f153, %f154;
	selp.f32 	%f444, %f154, %f153, %p67;
$L__BB27_72:
	mov.u32 	%r379, %tid.x;
	setp.ne.s32 	%p249, %r379, 0;
	@%p249 bra 	$L__BB27_74;
	setp.lt.f32 	%p250, %f58, %f444;
	selp.f32 	%f417, %f444, %f58, %p250;
	st.global.f32 	[%rd1], %f417;
$L__BB27_74:
	ret;

}
	// .globl	_ZN3cub18CUB_300001_SM_10006detail6reduce28DeviceReduceSingleTileKernelINS2_10policy_hubIfjN4cuda3std3__44plusIfEEE10Policy1000EN6thrust24THRUST_300001_SM_1000_NS6detail15normal_iteratorINSD_10device_ptrIfEEEEPfjS9_ffNS7_10__identityEEEvT0_T1_T2_T3_T4_T6_
.visible .entry _ZN3cub18CUB_300001_SM_10006detail6reduce28DeviceReduceSingleTileKernelINS2_10policy_hubIfjN4cuda3std3__44plusIfEEE10Policy1000EN6thrust24THRUST_300001_SM_1000_NS6detail15normal_iteratorINSD_10device_ptrIfEEEEPfjS9_ffNS7_10__identityEEEvT0_T1_T2_T3_T4_T6_(
	.param .align 8 .b8 _ZN3cub18CUB_300001_SM_10006detail6reduce28DeviceReduceSingleTileKernelINS2_10policy_hubIfjN4cuda3std3__44plusIfEEE10Policy1000EN6thrust24THRUST_300001_SM_1000_NS6detail15normal_iteratorINSD_10device_ptrIfEEEEPfjS9_ffNS7_10__identityEEEvT0_T1_T2_T3_T4_T6__param_0[8],
	.param .u64 .ptr .align 1 _ZN3cub18CUB_300001_SM_10006detail6reduce28DeviceReduceSingleTileKernelINS2_10policy_hubIfjN4cuda3std3__44plusIfEEE10Policy1000EN6thrust24THRUST_300001_SM_1000_NS6detail15normal_iteratorINSD_10device_ptrIfEEEEPfjS9_ffNS7_10__identityEEEvT0_T1_T2_T3_T4_T6__param_1,
	.param .u32 _ZN3cub18CUB_300001_SM_10006detail6reduce28DeviceReduceSingleTileKernelINS2_10policy_hubIfjN4cuda3std3__44plusIfEEE10Policy1000EN6thrust24THRUST_300001_SM_1000_NS6detail15normal_iteratorINSD_10device_ptrIfEEEEPfjS9_ffNS7_10__identityEEEvT0_T1_T2_T3_T4_T6__param_2,
	.param .align 1 .b8 _ZN3cub18CUB_300001_SM_10006detail6reduce28DeviceReduceSingleTileKernelINS2_10policy_hubIfjN4cuda3std3__44plusIfEEE10Policy1000EN6thrust24THRUST_300001_SM_1000_NS6detail15normal_iteratorINSD_10device_ptrIfEEEEPfjS9_ffNS7_10__identityEEEvT0_T1_T2_T3_T4_T6__param_3[1],
	.param .f32 _ZN3cub18CUB_300001_SM_10006detail6reduce28DeviceReduceSingleTileKernelINS2_10policy_hubIfjN4cuda3std3__44plusIfEEE10Policy1000EN6thrust24THRUST_300001_SM_1000_NS6detail15normal_iteratorINSD_10device_ptrIfEEEEPfjS9_ffNS7_10__identityEEEvT0_T1_T2_T3_T4_T6__param_4,
	.param .align 1 .b8 _ZN3cub18CUB_300001_SM_10006detail6reduce28DeviceReduceSingleTileKernelINS2_10policy_hubIfjN4cuda3std3__44plusIfEEE10Policy1000EN6thrust24THRUST_300001_SM_1000_NS6detail15normal_iteratorINSD_10device_ptrIfEEEEPfjS9_ffNS7_10__identityEEEvT0_T1_T2_T3_T4_T6__param_5[1]
)
.maxntid 512
.minnctapersm 1
{
	.reg .pred 	%p<67>;
	.reg .b32 	%r<211>;
	.reg .b32 	%f<384>;
	.reg .b64 	%rd<84>;
	// demoted variable
	.shared .align 4 .b8 _ZZN3cub18CUB_300001_SM_10006detail6reduce28DeviceReduceSingleTileKernelINS2_10policy_hubIfjN4cuda3std3__44plusIfEEE10Policy1000EN6thrust24THRUST_300001_SM_1000_NS6detail15normal_iteratorINSD_10device_ptrIfEEEEPfjS9_ffNS7_10__identityEEEvT0_T1_T2_T3_T4_T6_E12temp_storage[84];
	ld.param.u64 	%rd9, [_ZN3cub18CUB_300001_SM_10006detail6reduce28DeviceReduceSingleTileKernelINS2_10policy_hubIfjN4cuda3std3__44plusIfEEE10Policy1000EN6thrust24THRUST_300001_SM_1000_NS6detail15normal_iteratorINSD_10device_ptrIfEEEEPfjS9_ffNS7_10__identityEEEvT0_T1_T2_T3_T4_T6__param_0];
	ld.param.u64 	%rd10, [_ZN3cub18CUB_300001_SM_10006detail6reduce28DeviceReduceSingleTileKernelINS2_10policy_hubIfjN4cuda3std3__44plusIfEEE10Policy1000EN6thrust24THRUST_300001_SM_1000_NS6detail15normal_iteratorINSD_10device_ptrIfEEEEPfjS9_ffNS7_10__identityEEEvT0_T1_T2_T3_T4_T6__param_1];
	ld.param.u32 	%r51, [_ZN3cub18CUB_300001_SM_10006detail6reduce28DeviceReduceSingleTileKernelINS2_10policy_hubIfjN4cuda3std3__44plusIfEEE10Policy1000EN6thrust24THRUST_300001_SM_1000_NS6detail15normal_iteratorINSD_10device_ptrIfEEEEPfjS9_ffNS7_10__identityEEEvT0_T1_T2_T3_T4_T6__param_2];
	ld.param.f32 	%f42, [_ZN3cub18CUB_300001_SM_10006detail6reduce28DeviceReduceSingleTileKernelINS2_10policy_hubIfjN4cuda3std3__44plusIfEEE10Policy1000EN6thrust24THRUST_300001_SM_1000_NS6detail15normal_iteratorINSD_10device_ptrIfEEEEPfjS9_ffNS7_10__identityEEEvT0_T1_T2_T3_T4_T6__param_4];
	cvta.to.global.u64 	%rd1, %rd10;
	setp.ne.s32 	%p1, %r51, 0;
	@%p1 bra 	$L__BB28_3;
	mov.u32 	%r193, %tid.x;
	setp.ne.s32 	%p66, %r193, 0;
	@%p66 bra 	$L__BB28_52;
	st.global.f32 	[%rd1], %f42;
	bra.uni 	$L__BB28_52;
$L__BB28_3:
	cvta.to.global.u64 	%rd2, %rd9;
	setp.gt.u32 	%p2, %r51, 8191;
	@%p2 bra 	$L__BB28_28;
	mov.u32 	%r1, %tid.x;
	setp.ge.u32 	%p24, %r1, %r51;
	mov.f32 	%f371, 0f00000000;
	mov.u32 	%r197, %r1;
	@%p24 bra 	$L__BB28_6;
	mul.wide.u32 	%rd73, %r1, 4;
	add.s64 	%rd74, %rd2, %rd73;
	ld.global.f32 	%f371, [%rd74];
	add.s32 	%r197, %r1, 512;
$L__BB28_6:
	setp.ge.u32 	%p25, %r197, %r51;
	@%p25 bra 	$L__BB28_19;
	not.b32 	%r120, %r197;
	add.s32 	%r121, %r51, %r120;
	shr.u32 	%r122, %r121, 9;
	add.s32 	%r4, %r122, 1;
	and.b32  	%r5, %r4, 15;
	setp.lt.u32 	%p26, %r121, 7680;
	@%p26 bra 	$L__BB28_10;
	and.b32  	%r123, %r4, 16777200;
	neg.s32 	%r195, %r123;
	mul.wide.u32 	%rd75, %r197, 4;
	add.s64 	%rd76, %rd75, %rd2;
	add.s64 	%rd82, %rd76, 16384;
$L__BB28_9:
	.pragma "nounroll";
	ld.global.f32 	%f205, [%rd82+-16384];
	add.f32 	%f206, %f371, %f205;
	ld.global.f32 	%f207, [%rd82+-14336];
	add.f32 	%f208, %f206, %f207;
	ld.global.f32 	%f209, [%rd82+-12288];
	add.f32 	%f210, %f208, %f209;
	ld.global.f32 	%f211, [%rd82+-10240];
	add.f32 	%f212, %f210, %f211;
	ld.global.f32 	%f213, [%rd82+-8192];
	add.f32 	%f214, %f212, %f213;
	ld.global.f32 	%f215, [%rd82+-6144];
	add.f32 	%f216, %f214, %f215;
	ld.global.f32 	%f217, [%rd82+-4096];
	add.f32 	%f218, %f216, %f217;
	ld.global.f32 	%f219, [%rd82+-2048];
	add.f32 	%f220, %f218, %f219;
	ld.global.f32 	%f221, [%rd82];
	add.f32 	%f222, %f220, %f221;
	ld.global.f32 	%f223, [%rd82+2048];
	add.f32 	%f224, %f222, %f223;
	ld.global.f32 	%f225, [%rd82+4096];
	add.f32 	%f226, %f224, %f225;
	ld.global.f32 	%f227, [%rd82+6144];
	add.f32 	%f228, %f226, %f227;
	ld.global.f32 	%f229, [%rd82+8192];
	add.f32 	%f230, %f228, %f229;
	ld.global.f32 	%f231, [%rd82+10240];
	add.f32 	%f232, %f230, %f231;
	ld.global.f32 	%f233, [%rd82+12288];
	add.f32 	%f234, %f232, %f233;
	ld.global.f32 	%f235, [%rd82+14336];
	add.f32 	%f371, %f234, %f235;
	add.s32 	%r197, %r197, 8192;
	add.s32 	%r195, %r195, 16;
	add.s64 	%rd82, %rd82, 32768;
	setp.ne.s32 	%p27, %r195, 0;
	@%p27 bra 	$L__BB28_9;
$L__BB28_10:
	setp.eq.s32 	%p28, %r5, 0;
	@%p28 bra 	$L__BB28_19;
	and.b32  	%r12, %r4, 7;
	setp.lt.u32 	%p29, %r5, 8;
	@%p29 bra 	$L__BB28_13;
	mul.wide.u32 	%rd77, %r197, 4;
	add.s64 	%rd78, %rd2, %rd77;
	ld.global.f32 	%f237, [%rd78];
	add.f32 	%f238, %f371, %f237;
	ld.global.f32 	%f239, [%rd78+2048];
	add.f32 	%f240, %f238, %f239;
	ld.global.f32 	%f241, [%rd78+4096];
	add.f32 	%f242, %f240, %f241;
	ld.global.f32 	%f243, [%rd78+6144];
	add.f32 	%f244, %f242, %f243;
	ld.global.f32 	%f245, [%rd78+8192];
	add.f32 	%f246, %f244, %f245;
	ld.global.f32 	%f247, [%rd78+10240];
	add.f32 	%f248, %f246, %f247;
	ld.global.f32 	%f249, [%rd78+12288];
	add.f32 	%f250, %f248, %f249;
	ld.global.f32 	%f251, [%rd78+14336];
	add.f32 	%f371, %f250, %f251;
	add.s32 	%r197, %r197, 4096;
$L__BB28_13:
	setp.eq.s32 	%p30, %r12, 0;
	@%p30 bra 	$L__BB28_19;
	and.b32  	%r15, %r4, 3;
	setp.lt.u32 	%p31, %r12, 4;
	@%p31 bra 	$L__BB28_16;
	mul.wide.u32 	%rd79, %r197, 4;
	add.s64 	%rd80, %rd2, %rd79;
	ld.global.f32 	%f253, [%rd80];
	add.f32 	%f254, %f371, %f253;
	ld.global.f32 	%f255, [%rd80+2048];
	add.f32 	%f256, %f254, %f255;
	ld.global.f32 	%f257, [%rd80+4096];
	add.f32 	%f258, %f256, %f257;
	ld.global.f32 	%f259, [%rd80+6144];
	add.f32 	%f371, %f258, %f259;
	add.s32 	%r197, %r197, 2048;
$L__BB28_16:
	setp.eq.s32 	%p32, %r15, 0;
	@%p32 bra 	$L__BB28_19;
	mul.wide.u32 	%rd81, %r197, 4;
	add.s64 	%rd83, %rd2, %rd81;
	neg.s32 	%r200, %r15;
$L__BB28_18:
	.pragma "nounroll";
	ld.global.f32 	%f260, [%rd83];
	add.f32 	%f371, %f371, %f260;
	add.s64 	%rd83, %rd83, 2048;
	add.s32 	%r200, %r200, 1;
	setp.ne.s32 	%p33, %r200, 0;
	@%p33 bra 	$L__BB28_18;
$L__BB28_19:
	setp.lt.u32 	%p34, %r51, 512;
	@%p34 bra 	$L__BB28_24;
	// begin inline asm
	mov.u32 %r162, %laneid;
	// end inline asm
	mov.b32 	%r164, %f371;
	mov.b32 	%r165, 1;
	mov.b32 	%r186, 31;
	mov.b32 	%r187, -1;
	// begin inline asm
	shfl.sync.down.b32 %r163, %r164, %r165, %r186, %r187;
	// end inline asm
	setp.gt.s32 	%p58, %r162, 30;
	mov.b32 	%f319, %r163;
	add.f32 	%f320, %f371, %f319;
	selp.f32 	%f321, %f371, %f320, %p58;
	mov.b32 	%r169, %f321;
	mov.b32 	%r170, 2;
	// begin inline asm
	shfl.sync.down.b32 %r168, %r169, %r170, %r186, %r187;
	// end inline asm
	setp.gt.s32 	%p59, %r162, 29;
	mov.b32 	%f322, %r168;
	add.f32 	%f323, %f321, %f322;
	selp.f32 	%f324, %f321, %f323, %p59;
	mov.b32 	%r174, %f324;
	mov.b32 	%r175, 4;
	// begin inline asm
	shfl.sync.down.b32 %r173, %r174, %r175, %r186, %r187;
	// end inline asm
	setp.gt.s32 	%p60, %r162, 27;
	mov.b32 	%f325, %r173;
	add.f32 	%f326, %f324, %f325;
	selp.f32 	%f327, %f324, %f326, %p60;
	mov.b32 	%r179, %f327;
	mov.b32 	%r180, 8;
	// begin inline asm
	shfl.sync.down.b32 %r178, %r179, %r180, %r186, %r187;
	// end inline asm
	setp.gt.s32 	%p61, %r162, 23;
	mov.b32 	%f328, %r178;
	add.f32 	%f329, %f327, %f328;
	selp.f32 	%f330, %f327, %f329, %p61;
	mov.b32 	%r184, %f330;
	mov.b32 	%r185, 16;
	// begin inline asm
	shfl.sync.down.b32 %r183, %r184, %r185, %r186, %r187;
	// end inline asm
	setp.gt.s32 	%p62, %r162, 15;
	mov.b32 	%f331, %r183;
	add.f32 	%f16, %f330, %f331;
	selp.f32 	%f383, %f330, %f16, %p62;
	setp.ne.s32 	%p63, %r162, 0;
	@%p63 bra 	$L__BB28_22;
	shr.u32 	%r188, %r1, 3;
	and.b32  	%r189, %r188, 124;
	mov.u32 	%r190, _ZZN3cub18CUB_300001_SM_10006detail6reduce28DeviceReduceSingleTileKernelINS2_10policy_hubIfjN4cuda3std3__44plusIfEEE10Policy1000EN6thrust24THRUST_300001_SM_1000_NS6detail15normal_iteratorINSD_10device_ptrIfEEEEPfjS9_ffNS7_10__identityEEEvT0_T1_T2_T3_T4_T6_E12temp_storage;
	add.s32 	%r191, %r190, %r189;
	st.shared.f32 	[%r191+16], %f16;
$L__BB28_22:
	bar.sync 	0;
	setp.ne.s32 	%p64, %r1, 0;
	@%p64 bra 	$L__BB28_50;
	ld.shared.f32 	%f332, [_ZZN3cub18CUB_300001_SM_10006detail6reduce28DeviceReduceSingleTileKernelINS2_10policy_hubIfjN4cuda3std3__44plusIfEEE10Policy1000EN6thrust24THRUST_300001_SM_1000_NS6detail15normal_iteratorINSD_10device_ptrIfEEEEPfjS9_ffNS7_10__identityEEEvT0_T1_T2_T3_T4_T6_E12temp_storage+20];
	add.f32 	%f333, %f383, %f332;
	ld.shared.f32 	%f334, [_ZZN3cub18CUB_300001_SM_10006detail6reduce28DeviceReduceSingleTileKernelINS2_10policy_hubIfjN4cuda3std3__44plusIfEEE10Policy1000EN6thrust24THRUST_300001_SM_1000_NS6detail15normal_iteratorINSD_10device_ptrIfEEEEPfjS9_ffNS7_10__identityEEEvT0_T1_T2_T3_T4_T6_E12temp_storage+24];
	add.f32 	%f335, %f333, %f334;
	ld.shared.f32 	%f336, [_ZZN3cub18CUB_300001_SM_10006detail6reduce28DeviceReduceSingleTileKernelINS2_10policy_hubIfjN4cuda3std3__44plusIfEEE10Policy1000EN6thrust24THRUST_300001_SM_1000_NS6detail15normal_iteratorINSD_10device_ptrIfEEEEPfjS9_ffNS7_10__identityEEEvT0_T1_T2_T3_T4_T6_E12temp_storage+28];
	add.f32 	%f337, %f335, %f336;
	ld.shared.f32 	%f338, [_ZZN3cub18CUB_300001_SM_10006detail6reduce28DeviceReduceSingleTileKernelINS2_10policy_hubIfjN4cuda3std3__44plusIfEEE10Policy1000EN6thrust24THRUST_300001_SM_1000_NS6detail15normal_iteratorINSD_10device_ptrIfEEEEPfjS9_ffNS7_10__identityEEEvT0_T1_T2_T3_T4_T6_E12temp_storage+32];
	add.f32 	%f339, %f337, %f338;
	ld.shared.f32 	%f340, [_ZZN3cub18CUB_300001_SM_10006detail6reduce28DeviceReduceSingleTileKernelINS2_10policy_hubIfjN4cuda3std3__44plusIfEEE10Policy1000EN6thrust24THRUST_300001_SM_1000_NS6detail15normal_iteratorINSD_10device_ptrIfEEEEPfjS9_ffNS7_10__identityEEEvT0_T1_T2_T3_T4_T6_E12temp_storage+36];
	add.f32 	%f341, %f339, %f340;
	ld.shared.f32 	%f342, [_ZZN3cub18CUB_300001_SM_10006detail6reduce28DeviceReduceSingleTileKernelINS2_10policy_hubIfjN4cuda3std3__44plusIfEEE10Policy1000EN6thrust24THRUST_300001_SM_1000_NS6detail15normal_iteratorINSD_10device_ptrIfEEEEPfjS9_ffNS7_10__identityEEEvT0_T1_T2_T3_T4_T6_E12temp_storage+40];
	add.f32 	%f343, %f341, %f342;
	ld.shared.f32 	%f344, [_ZZN3cub18CUB_300001_SM_10006detail6reduce28DeviceReduceSingleTileKernelINS2_10policy_hubIfjN4cuda3std3__44plusIfEEE10Policy1000EN6thrust24THRUST_300001_SM_1000_NS6detail15normal_iteratorINSD_10device_ptrIfEEEEPfjS9_ffNS7_10__identityEEEvT0_T1_T2_T3_T4_T6_E12temp_storage+44];
	add.f32 	%f345, %f343, %f344;
	ld.shared.f32 	%f346, [_ZZN3cub18CUB_300001_SM_10006detail6reduce28DeviceReduceSingleTileKernelINS2_10policy_hubIfjN4cuda3std3__44plusIfEEE10Policy1000EN6thrust24THRUST_300001_SM_1000_NS6detail15normal_iteratorINSD_10device_ptrIfEEEEPfjS9_ffNS7_10__identityEEEvT0_T1_T2_T3_T4_T6_E12temp_storage+48];
	add.f32 	%f347, %f345, %f346;
	ld.shared.f32 	%f348, [_ZZN3cub18CUB_300001_SM_10006detail6reduce28DeviceReduceSingleTileKernelINS2_10policy_hubIfjN4cuda3std3__44plusIfEEE10Policy1000EN6thrust24THRUST_300001_SM_1000_NS6detail15normal_iteratorINSD_10device_ptrIfEEEEPfjS9_ffNS7_10__identityEEEvT0_T1_T2_T3_T4_T6_E12temp_storage+52];
	add.f32 	%f349, %f347, %f348;
	ld.shared.f32 	%f350, [_ZZN3cub18CUB_300001_SM_10006detail6reduce28DeviceReduceSingleTileKernelINS2_10policy_hubIfjN4cuda3std3__44plusIfEEE10Policy1000EN6thrust24THRUST_300001_SM_1000_NS6detail15normal_iteratorINSD_10device_ptrIfEEEEPfjS9_ffNS7_10__identityEEEvT0_T1_T2_T3_T4_T6_E12temp_storage+56];
	add.f32 	%f351, %f349, %f350;
	ld.shared.f32 	%f352, [_ZZN3cub18CUB_300001_SM_10006detail6reduce28DeviceReduceSingleTileKernelINS2_10policy_hubIfjN4cuda3std3__44plusIfEEE10Policy1000EN6thrust24THRUST_300001_SM_1000_NS6detail15normal_iteratorINSD_10device_ptrIfEEEEPfjS9_ffNS7_10__identityEEEvT0_T1_T2_T3_T4_T6_E12temp_storage+60];
	add.f32 	%f353, %f351, %f352;
	ld.shared.f32 	%f354, [_ZZN3cub18CUB_300001_SM_10006detail6reduce28DeviceReduceSingleTileKernelINS2_10policy_hubIfjN4cuda3std3__44plusIfEEE10Policy1000EN6thrust24THRUST_300001_SM_1000_NS6detail15normal_iteratorINSD_10device_ptrIfEEEEPfjS9_ffNS7_10__identityEEEvT0_T1_T2_T3_T4_T6_E12temp_storage+64];
	add.f32 	%f355, %f353, %f354;
	ld.shared.f32 	%f356, [_ZZN3cub18CUB_300001_SM_10006detail6reduce28DeviceReduceSingleTileKernelINS2_10policy_hubIfjN4cuda3std3__44plusIfEEE10Policy1000EN6thrust24THRUST_300001_SM_1000_NS6detail15normal_iteratorINSD_10device_ptrIfEEEEPfjS9_ffNS7_10__identityEEEvT0_T1_T2_T3_T4_T6_E12temp_storage+68];
	add.f32 	%f357, %f355, %f356;
	ld.shared.f32 	%f358, [_ZZN3cub18CUB_300001_SM_10006detail6reduce28DeviceReduceSingleTileKernelINS2_10policy_hubIfjN4cuda3std3__44plusIfEEE10Policy1000EN6thrust24THRUST_300001_SM_1000_NS6detail15normal_iteratorINSD_10device_ptrIfEEEEPfjS9_ffNS7_10__identityEEEvT0_T1_T2_T3_T4_T6_E12temp_storage+72];
	add.f32 	%f359, %f357, %f358;
	ld.shared.f32 	%f360, [_ZZN3cub18CUB_300001_SM_10006detail6reduce28DeviceReduceSingleTileKernelINS2_10policy_hubIfjN4cuda3std3__44plusIfEEE10Policy1000EN6thrust24THRUST_300001_SM_1000_NS6detail15normal_iteratorINSD_10device_ptrIfEEEEPfjS9_ffNS7_10__identityEEEvT0_T1_T2_T3_T4_T6_E12temp_storage+76];
	add.f32 	%f383, %f359, %f360;
	bra.uni 	$L__BB28_50;
$L__BB28_24:
	// begin inline asm
	mov.u32 %r124, %laneid;
	// end inline asm
	and.b32  	%r150, %r1, 992;
	add.s32 	%r151, %r150, 32;
	setp.gt.u32 	%p35, %r151, %r51;
	not.b32 	%r152, %r150;
	add.s32 	%r153, %r51, %r152;
	selp.b32 	%r148, %r153, 31, %p35;
	mov.b32 	%r126, %f371;
	mov.b32 	%r127, 1;
	mov.b32 	%r149, -1;
	// begin inline asm
	shfl.sync.down.b32 %r125, %r126, %r127, %r148, %r149;
	// end inline asm
	setp.lt.s32 	%p36, %r124, %r148;
	mov.b32 	%f261, %r125;
	add.f32 	%f262, %f371, %f261;
	selp.f32 	%f263, %f262, %f371, %p36;
	mov.b32 	%r131, %f263;
	mov.b32 	%r132, 2;
	// begin inline asm
	shfl.sync.down.b32 %r130, %r131, %r132, %r148, %r149;
	// end inline asm
	add.s32 	%r154, %r124, 2;
	setp.gt.s32 	%p37, %r154, %r148;
	mov.b32 	%f264, %r130;
	add.f32 	%f265, %f263, %f264;
	selp.f32 	%f266, %f263, %f265, %p37;
	mov.b32 	%r136, %f266;
	mov.b32 	%r137, 4;
	// begin inline asm
	shfl.sync.down.b32 %r135, %r136, %r137, %r148, %r149;
	// end inline asm
	add.s32 	%r155, %r124, 4;
	setp.gt.s32 	%p38, %r155, %r148;
	mov.b32 	%f267, %r135;
	add.f32 	%f268, %f266, %f267;
	selp.f32 	%f269, %f266, %f268, %p38;
	mov.b32 	%r141, %f269;
	mov.b32 	%r142, 8;
	// begin inline asm
	shfl.sync.down.b32 %r140, %r141, %r142, %r148, %r149;
	// end inline asm
	add.s32 	%r156, %r124, 8;
	setp.gt.s32 	%p39, %r156, %r148;
	mov.b32 	%f270, %r140;
	add.f32 	%f271, %f269, %f270;
	selp.f32 	%f272, %f269, %f271, %p39;
	mov.b32 	%r146, %f272;
	mov.b32 	%r147, 16;
	// begin inline asm
	shfl.sync.down.b32 %r145, %r146, %r147, %r148, %r149;
	// end inline asm
	add.s32 	%r157, %r124, 16;
	setp.gt.s32 	%p40, %r157, %r148;
	mov.b32 	%f273, %r145;
	add.f32 	%f274, %f272, %f273;
	selp.f32 	%f383, %f272, %f274, %p40;
	setp.ne.s32 	%p41, %r124, 0;
	@%p41 bra 	$L__BB28_26;
	shr.u32 	%r158, %r1, 3;
	and.b32  	%r159, %r158, 124;
	mov.u32 	%r160, _ZZN3cub18CUB_300001_SM_10006detail6reduce28DeviceReduceSingleTileKernelINS2_10policy_hubIfjN4cuda3std3__44plusIfEEE10Policy1000EN6thrust24THRUST_300001_SM_1000_NS6detail15normal_iteratorINSD_10device_ptrIfEEEEPfjS9_ffNS7_10__identityEEEvT0_T1_T2_T3_T4_T6_E12temp_storage;
	add.s32 	%r161, %r160, %r159;
	st.shared.f32 	[%r161+16], %f383;
$L__BB28_26:
	bar.sync 	0;
	setp.ne.s32 	%p42, %r1, 0;
	@%p42 bra 	$L__BB28_50;
	setp.gt.u32 	%p43, %r51, 32;
	ld.shared.f32 	%f275, [_ZZN3cub18CUB_300001_SM_10006detail6reduce28DeviceReduceSingleTileKernelINS2_10policy_hubIfjN4cuda3std3__44plusIfEEE10Policy1000EN6thrust24THRUST_300001_SM_1000_NS6detail15normal_iteratorINSD_10device_ptrIfEEEEPfjS9_ffNS7_10__identityEEEvT0_T1_T2_T3_T4_T6_E12temp_storage+20];
	add.f32 	%f276, %f383, %f275;
	selp.f32 	%f277, %f276, %f383, %p43;
	setp.gt.u32 	%p44, %r51, 64;
	ld.shared.f32 	%f278, [_ZZN3cub18CUB_300001_SM_10006detail6reduce28DeviceReduceSingleTileKernelINS2_10policy_hubIfjN4cuda3std3__44plusIfEEE10Policy1000EN6thrust24THRUST_300001_SM_1000_NS6detail15normal_iteratorINSD_10device_ptrIfEEEEPfjS9_ffNS7_10__identityEEEvT0_T1_T2_T3_T4_T6_E12temp_storage+24];
	add.f32 	%f279, %f278, %f277;
	selp.f32 	%f280, %f279, %f277, %p44;
	setp.gt.u32 	%p45, %r51, 96;
	ld.shared.f32 	%f281, [_ZZN3cub18CUB_300001_SM_10006detail6reduce28DeviceReduceSingleTileKernelINS2_10policy_hubIfjN4cuda3std3__44plusIfEEE10Policy1000EN6thrust24THRUST_300001_SM_1000_NS6detail15normal_iteratorINSD_10device_ptrIfEEEEPfjS9_ffNS7_10__identityEEEvT0_T1_T2_T3_T4_T6_E12temp_storage+28];
	add.f32 	%f282, %f281, %f280;
	selp.f32 	%f283, %f282, %f280, %p45;
	setp.gt.u32 	%p46, %r51, 128;
	ld.shared.f32 	%f284, [_ZZN3cub18CUB_300001_SM_10006detail6reduce28DeviceReduceSingleTileKernelINS2_10policy_hubIfjN4cuda3std3__44plusIfEEE10Policy1000EN6thrust24THRUST_300001_SM_1000_NS6detail15normal_iteratorINSD_10device_ptrIfEEEEPfjS9_ffNS7_10__identityEEEvT0_T1_T2_T3_T4_T6_E12temp_storage+32];
	add.f32 	%f285, %f284, %f283;
	selp.f32 	%f286, %f285, %f283, %p46;
	setp.gt.u32 	%p47, %r51, 160;
	ld.shared.f32 	%f287, [_ZZN3cub18CUB_300001_SM_10006detail6reduce28DeviceReduceSingleTileKernelINS2_10policy_hubIfjN4cuda3std3__44plusIfEEE10Policy1000EN6thrust24THRUST_300001_SM_1000_NS6detail15normal_iteratorINSD_10device_ptrIfEEEEPfjS9_ffNS7_10__identityEEEvT0_T1_T2_T3_T4_T6_E12temp_storage+36];
	add.f32 	%f288, %f287, %f286;
	selp.f32 	%f289, %f288, %f286, %p47;
	setp.gt.u32 	%p48, %r51, 192;
	ld.shared.f32 	%f290, [_ZZN3cub18CUB_300001_SM_10006detail6reduce28DeviceReduceSingleTileKernelINS2_10policy_hubIfjN4cuda3std3__44plusIfEEE10Policy1000EN6thrust24THRUST_300001_SM_1000_NS6detail15normal_iteratorINSD_10device_ptrIfEEEEPfjS9_ffNS7_10__identityEEEvT0_T1_T2_T3_T4_T6_E12temp_storage+40];
	add.f32 	%f291, %f290, %f289;
	selp.f32 	%f292, %f291, %f289, %p48;
	setp.gt.u32 	%p49, %r51, 224;
	ld.shared.f32 	%f293, [_ZZN3cub18CUB_300001_SM_10006detail6reduce28DeviceReduceSingleTileKernelINS2_10policy_hubIfjN4cuda3std3__44plusIfEEE10Policy1000EN6thrust24THRUST_300001_SM_1000_NS6detail15normal_iteratorINSD_10device_ptrIfEEEEPfjS9_ffNS7_10__identityEEEvT0_T1_T2_T3_T4_T6_E12temp_storage+44];
	add.f32 	%f294, %f293, %f292;
	selp.f32 	%f295, %f294, %f292, %p49;
	setp.gt.u32 	%p50, %r51, 256;
	ld.shared.f32 	%f296, [_ZZN3cub18CUB_300001_SM_10006detail6reduce28DeviceReduceSingleTileKernelINS2_10policy_hubIfjN4cuda3std3__44plusIfEEE10Policy1000EN6thrust24THRUST_300001_SM_1000_NS6detail15normal_iteratorINSD_10device_ptrIfEEEEPfjS9_ffNS7_10__identityEEEvT0_T1_T2_T3_T4_T6_E12temp_storage+48];
	add.f32 	%f297, %f296, %f295;
	selp.f32 	%f298, %f297, %f295, %p50;
	setp.gt.u32 	%p51, %r51, 288;
	ld.shared.f32 	%f299, [_ZZN3cub18CUB_300001_SM_10006detail6reduce28DeviceReduceSingleTileKernelINS2_10policy_hubIfjN4cuda3std3__44plusIfEEE10Policy1000EN6thrust24THRUST_300001_SM_1000_NS6detail15normal_iteratorINSD_10device_ptrIfEEEEPfjS9_ffNS7_10__identityEEEvT0_T1_T2_T3_T4_T6_E12temp_storage+52];
	add.f32 	%f300, %f299, %f298;
	selp.f32 	%f301, %f300, %f298, %p51;
	setp.gt.u32 	%p52, %r51, 320;
	ld.shared.f32 	%f302, [_ZZN3cub18CUB_300001_SM_10006detail6reduce28DeviceReduceSingleTileKernelINS2_10policy_hubIfjN4cuda3std3__44plusIfEEE10Policy1000EN6thrust24THRUST_300001_SM_1000_NS6detail15normal_iteratorINSD_10device_ptrIfEEEEPfjS9_ffNS7_10__identityEEEvT0_T1_T2_T3_T4_T6_E12temp_storage+56];
	add.f32 	%f303, %f302, %f301;
	selp.f32 	%f304, %f303, %f301, %p52;
	setp.gt.u32 	%p53, %r51, 352;
	ld.shared.f32 	%f305, [_ZZN3cub18CUB_300001_SM_10006detail6reduce28DeviceReduceSingleTileKernelINS2_10policy_hubIfjN4cuda3std3__44plusIfEEE10Policy1000EN6thrust24THRUST_300001_SM_1000_NS6detail15normal_iteratorINSD_10device_ptrIfEEEEPfjS9_ffNS7_10__identityEEEvT0_T1_T2_T3_T4_T6_E12temp_storage+60];
	add.f32 	%f306, %f305, %f304;
	selp.f32 	%f307, %f306, %f304, %p53;
	setp.gt.u32 	%p54, %r51, 384;
	ld.shared.f32 	%f308, [_ZZN3cub18CUB_300001_SM_10006detail6reduce28DeviceReduceSingleTileKernelINS2_10policy_hubIfjN4cuda3std3__44plusIfEEE10Policy1000EN6thrust24THRUST_300001_SM_1000_NS6detail15normal_iteratorINSD_10device_ptrIfEEEEPfjS9_ffNS7_10__identityEEEvT0_T1_T2_T3_T4_T6_E12temp_storage+64];
	add.f32 	%f309, %f308, %f307;
	selp.f32 	%f310, %f309, %f307, %p54;
	setp.gt.u32 	%p55, %r51, 416;
	ld.shared.f32 	%f311, [_ZZN3cub18CUB_300001_SM_10006detail6reduce28DeviceReduceSingleTileKernelINS2_10policy_hubIfjN4cuda3std3__44plusIfEEE10Policy1000EN6thrust24THRUST_300001_SM_1000_NS6detail15normal_iteratorINSD_10device_ptrIfEEEEPfjS9_ffNS7_10__identityEEEvT0_T1_T2_T3_T4_T6_E12temp_storage+68];
	add.f32 	%f312, %f311, %f310;
	selp.f32 	%f313, %f312, %f310, %p55;
	setp.gt.u32 	%p56, %r51, 448;
	ld.shared.f32 	%f314, [_ZZN3cub18CUB_300001_SM_10006detail6reduce28DeviceReduceSingleTileKernelINS2_10policy_hubIfjN4cuda3std3__44plusIfEEE10Policy1000EN6thrust24THRUST_300001_SM_1000_NS6detail15normal_iteratorINSD_10device_ptrIfEEEEPfjS9_ffNS7_10__identityEEEvT0_T1_T2_T3_T4_T6_E12temp_storage+72];
	add.f32 	%f315, %f314, %f313;
	selp.f32 	%f316, %f315, %f313, %p56;
	setp.gt.u32 	%p57, %r51, 480;
	ld.shared.f32 	%f317, [_ZZN3cub18CUB_300001_SM_10006detail6reduce28DeviceReduceSingleTileKernelINS2_10policy_hubIfjN4cuda3std3__44plusIfEEE10Policy1000EN6thrust24THRUST_300001_SM_1000_NS6detail15normal_iteratorINSD_10device_ptrIfEEEEPfjS9_ffNS7_10__identityEEEvT0_T1_T2_T3_T4_T6_E12temp_storage+76];
	add.f32 	%f318, %f317, %f316;
	selp.f32 	%f383, %f318, %f316, %p57;
	bra.uni 	$L__BB28_50;
$L__BB28_28:
	mov.u32 	%r21, %tid.x;
	mul.wide.u32 	%rd11, %r21, 4;
	add.s64 	%rd12, %rd2, %rd11;
	ld.global.f32 	%f43, [%rd12];
	ld.global.f32 	%f44, [%rd12+2048];
	ld.global.f32 	%f45, [%rd12+4096];
	ld.global.f32 	%f46, [%rd12+6144];
	ld.global.f32 	%f47, [%rd12+8192];
	ld.global.f32 	%f48, [%rd12+10240];
	ld.global.f32 	%f49, [%rd12+12288];
	ld.global.f32 	%f50, [%rd12+14336];
	ld.global.f32 	%f51, [%rd12+16384];
	ld.global.f32 	%f52, [%rd12+18432];
	ld.global.f32 	%f53, [%rd12+20480];
	ld.global.f32 	%f54, [%rd12+22528];
	ld.global.f32 	%f55, [%rd12+24576];
	ld.global.f32 	%f56, [%rd12+26624];
	ld.global.f32 	%f57, [%rd12+28672];
	ld.global.f32 	%f58, [%rd12+30720];
	add.f32 	%f59, %f43, %f44;
	add.f32 	%f60, %f45, %f46;
	add.f32 	%f61, %f47, %f48;
	add.f32 	%f62, %f49, %f50;
	add.f32 	%f63, %f51, %f52;
	add.f32 	%f64, %f53, %f54;
	add.f32 	%f65, %f55, %f56;
	add.f32 	%f66, %f57, %f58;
	add.f32 	%f67, %f59, %f60;
	add.f32 	%f68, %f61, %f62;
	add.f32 	%f69, %f63, %f64;
	add.f32 	%f70, %f65, %f66;
	add.f32 	%f71, %f67, %f68;
	add.f32 	%f72, %f69, %f70;
	add.f32 	%f382, %f71, %f72;
	add.s32 	%r22, %r51, -8192;
	setp.lt.u32 	%p3, %r22, 8192;
	mov.b32 	%r202, 8192;
	@%p3 bra 	$L__BB28_32;
	mov.b32 	%r202, 8192;
$L__BB28_30:
	add.s32 	%r54, %r21, %r202;
	mul.wide.u32 	%rd13, %r54, 4;
	add.s64 	%rd14, %rd2, %rd13;
	ld.global.f32 	%f73, [%rd14];
	ld.global.f32 	%f74, [%rd14+2048];
	ld.global.f32 	%f75, [%rd14+4096];
	ld.global.f32 	%f76, [%rd14+6144];
	ld.global.f32 	%f77, [%rd14+8192];
	ld.global.f32 	%f78, [%rd14+10240];
	ld.global.f32 	%f79, [%rd14+12288];
	ld.global.f32 	%f80, [%rd14+14336];
	ld.global.f32 	%f81, [%rd14+16384];
	ld.global.f32 	%f82, [%rd14+18432];
	ld.global.f32 	%f83, [%rd14+20480];
	ld.global.f32 	%f84, [%rd14+22528];
	ld.global.f32 	%f85, [%rd14+24576];
	ld.global.f32 	%f86, [%rd14+26624];
	ld.global.f32 	%f87, [%rd14+28672];
	ld.global.f32 	%f88, [%rd14+30720];
	add.f32 	%f89, %f382, %f73;
	add.f32 	%f90, %f74, %f75;
	add.f32 	%f91, %f76, %f77;
	add.f32 	%f92, %f78, %f79;
	add.f32 	%f93, %f80, %f81;
	add.f32 	%f94, %f82, %f83;
	add.f32 	%f95, %f84, %f85;
	add.f32 	%f96, %f86, %f87;
	add.f32 	%f97, %f89, %f90;
	add.f32 	%f98, %f91, %f92;
	add.f32 	%f99, %f93, %f94;
	add.f32 	%f100, %f95, %f96;
	add.f32 	%f101, %f97, %f98;
	add.f32 	%f102, %f99, %f100;
	add.f32 	%f103, %f101, %f102;
	add.f32 	%f382, %f103, %f88;
	sub.s32 	%r55, %r51, %r202;
	setp.lt.u32 	%p4, %r55, 8192;
	@%p4 bra 	$L__BB28_46;
	add.s32 	%r202, %r202, 8192;
	setp.le.u32 	%p5, %r202, %r22;
	@%p5 bra 	$L__BB28_30;
$L__BB28_32:
	setp.le.u32 	%p6, %r51, %r202;
	sub.s32 	%r56, %r51, %r202;
	setp.ge.s32 	%p7, %r21, %r56;
	or.pred  	%p8, %p6, %p7;
	@%p8 bra 	$L__BB28_46;
	not.b32 	%r58, %r21;
	add.s32 	%r59, %r51, %r58;
	sub.s32 	%r60, %r59, %r202;
	shr.u32 	%r61, %r60, 9;
	add.s32 	%r26, %r61, 1;
	and.b32  	%r27, %r26, 15;
	setp.lt.u32 	%p9, %r60, 7680;
	mov.u32 	%r207, %r21;
	@%p9 bra 	$L__BB28_37;
	or.b32  	%r205, %r21, 4096;
	add.s32 	%r204, %r21, %r202;
	and.b32  	%r62, %r26, 16777200;
	neg.s32 	%r203, %r62;
$L__BB28_35:
	.pragma "nounroll";
	mul.wide.u32 	%rd15, %r204, 4;
	add.s64 	%rd16, %rd2, %rd15;
	ld.global.f32 	%f105, [%rd16];
	add.f32 	%f106, %f382, %f105;
	add.s32 	%r63, %r204, 512;
	mul.wide.u32 	%rd17, %r63, 4;
	add.s64 	%rd18, %rd2, %rd17;
	ld.global.f32 	%f107, [%rd18];
	add.f32 	%f108, %f106, %f107;
	add.s32 	%r64, %r204, 1024;
	mul.wide.u32 	%rd19, %r64, 4;
	add.s64 	%rd20, %rd2, %rd19;
	ld.global.f32 	%f109, [%rd20];
	add.f32 	%f110, %f108, %f109;
	add.s32 	%r65, %r204, 1536;
	mul.wide.u32 	%rd21, %r65, 4;
	add.s64 	%rd22, %rd2, %rd21;
	ld.global.f32 	%f111, [%rd22];
	add.f32 	%f112, %f110, %f111;
	add.s32 	%r66, %r204, 2048;
	mul.wide.u32 	%rd23, %r66, 4;
	add.s64 	%rd24, %rd2, %rd23;
	ld.global.f32 	%f113, [%rd24];
	add.f32 	%f114, %f112, %f113;
	add.s32 	%r67, %r204, 2560;
	mul.wide.u32 	%rd25, %r67, 4;
	add.s64 	%rd26, %rd2, %rd25;
	ld.global.f32 	%f115, [%rd26];
	add.f32 	%f116, %f114, %f115;
	add.s32 	%r68, %r204, 3072;
	mul.wide.u32 	%rd27, %r68, 4;
	add.s64 	%rd28, %rd2, %rd27;
	ld.global.f32 	%f117, [%rd28];
	add.f32 	%f118, %f116, %f117;
	add.s32 	%r69, %r204, 3584;
	mul.wide.u32 	%rd29, %r69, 4;
	add.s64 	%rd30, %rd2, %rd29;
	ld.global.f32 	%f119, [%rd30];
	add.f32 	%f120, %f118, %f119;
	add.s32 	%r70, %r204, 4096;
	mul.wide.u32 	%rd31, %r70, 4;
	add.s64 	%rd32, %rd2, %rd31;
	ld.global.f32 	%f121, [%rd32];
	add.f32 	%f122, %f120, %f121;
	add.s32 	%r71, %r204, 4608;
	mul.wide.u32 	%rd33, %r71, 4;
	add.s64 	%rd34, %rd2, %rd33;
	ld.global.f32 	%f123, [%rd34];
	add.f32 	%f124, %f122, %f123;
	add.s32 	%r72, %r204, 5120;
	mul.wide.u32 	%rd35, %r72, 4;
	add.s64 	%rd36, %rd2, %rd35;
	ld.global.f32 	%f125, [%rd36];
	add.f32 	%f126, %f124, %f125;
	add.s32 	%r73, %r204, 5632;
	mul.wide.u32 	%rd37, %r73, 4;
	add.s64 	%rd38, %rd2, %rd37;
	ld.global.f32 	%f127, [%rd38];
	add.f32 	%f128, %f126, %f127;
	add.s32 	%r74, %r204, 6144;
	mul.wide.u32 	%rd39, %r74, 4;
	add.s64 	%rd40, %rd2, %rd39;
	ld.global.f32 	%f129, [%rd40];
	add.f32 	%f130, %f128, %f129;
	add.s32 	%r75, %r204, 6656;
	mul.wide.u32 	%rd41, %r75, 4;
	add.s64 	%rd42, %rd2, %rd41;
	ld.global.f32 	%f131, [%rd42];
	add.f32 	%f132, %f130, %f131;
	add.s32 	%r76, %r204, 7168;
	mul.wide.u32 	%rd43, %r76, 4;
	add.s64 	%rd44, %rd2, %rd43;
	ld.global.f32 	%f133, [%rd44];
	add.f32 	%f134, %f132, %f133;
	add.s32 	%r77, %r204, 7680;
	mul.wide.u32 	%rd45, %r77, 4;
	add.s64 	%rd46, %rd2, %rd45;
	ld.global.f32 	%f135, [%rd46];
	add.f32 	%f382, %f134, %f135;
	add.s32 	%r205, %r205, 8192;
	add.s32 	%r204, %r204, 8192;
	add.s32 	%r203, %r203, 16;
	setp.ne.s32 	%p10, %r203, 0;
	@%p10 bra 	$L__BB28_35;
	add.s32 	%r207, %r205, -4096;
$L__BB28_37:
	setp.eq.s32 	%p11, %r27, 0;
	@%p11 bra 	$L__BB28_46;
	and.b32  	%r39, %r26, 7;
	setp.lt.u32 	%p12, %r27, 8;
	@%p12 bra 	$L__BB28_40;
	add.s32 	%r78, %r207, %r202;
	mul.wide.u32 	%rd47, %r78, 4;
	add.s64 	%rd48, %rd2, %rd47;
	ld.global.f32 	%f137, [%rd48];
	add.f32 	%f138, %f382, %f137;
	add.s32 	%r79, %r78, 512;
	mul.wide.u32 	%rd49, %r79, 4;
	add.s64 	%rd50, %rd2, %rd49;
	ld.global.f32 	%f139, [%rd50];
	add.f32 	%f140, %f138, %f139;
	add.s32 	%r80, %r78, 1024;
	mul.wide.u32 	%rd51, %r80, 4;
	add.s64 	%rd52, %rd2, %rd51;
	ld.global.f32 	%f141, [%rd52];
	add.f32 	%f142, %f140, %f141;
	add.s32 	%r81, %r78, 1536;
	mul.wide.u32 	%rd53, %r81, 4;
	add.s64 	%rd54, %rd2, %rd53;
	ld.global.f32 	%f143, [%rd54];
	add.f32 	%f144, %f142, %f143;
	add.s32 	%r82, %r78, 2048;
	mul.wide.u32 	%rd55, %r82, 4;
	add.s64 	%rd56, %rd2, %rd55;
	ld.global.f32 	%f145, [%rd56];
	add.f32 	%f146, %f144, %f145;
	add.s32 	%r83, %r78, 2560;
	mul.wide.u32 	%rd57, %r83, 4;
	add.s64 	%rd58, %rd2, %rd57;
	ld.global.f32 	%f147, [%rd58];
	add.f32 	%f148, %f146, %f147;
	add.s32 	%r84, %r78, 3072;
	mul.wide.u32 	%rd59, %r84, 4;
	add.s64 	%rd60, %rd2, %rd59;
	ld.global.f32 	%f149, [%rd60];
	add.f32 	%f150, %f148, %f149;
	add.s32 	%r85, %r78, 3584;
	mul.wide.u32 	%rd61, %r85, 4;
	add.s64 	%rd62, %rd2, %rd61;
	ld.global.f32 	%f151, [%rd62];
	add.f32 	%f382, %f150, %f151;
	add.s32 	%r207, %r207, 4096;
$L__BB28_40:
	setp.eq.s32 	%p13, %r39, 0;
	@%p13 bra 	$L__BB28_46;
	and.b32  	%r42, %r26, 3;
	setp.lt.u32 	%p14, %r39, 4;
	@%p14 bra 	$L__BB28_43;
	add.s32 	%r86, %r207, %r202;
	mul.wide.u32 	%rd63, %r86, 4;
	add.s64 	%rd64, %rd2, %rd63;
	ld.global.f32 	%f153, [%rd64];
	add.f32 	%f154, %f382, %f153;
	add.s32 	%r87, %r86, 512;
	mul.wide.u32 	%rd65, %r87, 4;
	add.s64 	%rd66, %rd2, %rd65;
	ld.global.f32 	%f155, [%rd66];
	add.f32 	%f156, %f154, %f155;
	add.s32 	%r88, %r86, 1024;
	mul.wide.u32 	%rd67, %r88, 4;
	add.s64 	%rd68, %rd2, %rd67;
	ld.global.f32 	%f157, [%rd68];
	add.f32 	%f158, %f156, %f157;
	add.s32 	%r89, %r86, 1536;
	mul.wide.u32 	%rd69, %r89, 4;
	add.s64 	%rd70, %rd2, %rd69;
	ld.global.f32 	%f159, [%rd70];
	add.f32 	%f382, %f158, %f159;
	add.s32 	%r207, %r207, 2048;
$L__BB28_43:
	setp.eq.s32 	%p15, %r42, 0;
	@%p15 bra 	$L__BB28_46;
	add.s32 	%r210, %r207, %r202;
	neg.s32 	%r209, %r42;
$L__BB28_45:
	.pragma "nounroll";
	mul.wide.u32 	%rd71, %r210, 4;
	add.s64 	%rd72, %rd2, %rd71;
	ld.global.f32 	%f160, [%rd72];
	add.f32 	%f382, %f382, %f160;
	add.s32 	%r210, %r210, 512;
	add.s32 	%r209, %r209, 1;
	setp.ne.s32 	%p16, %r209, 0;
	@%p16 bra 	$L__BB28_45;
$L__BB28_46:
	// begin inline asm
	mov.u32 %r90, %laneid;
	// end inline asm
	mov.b32 	%r92, %f382;
	mov.b32 	%r93, 1;
	mov.b32 	%r114, 31;
	mov.b32 	%r115, -1;
	// begin inline asm
	shfl.sync.down.b32 %r91, %r92, %r93, %r114, %r115;
	// end inline asm
	setp.gt.s32 	%p17, %r90, 30;
	mov.b32 	%f161, %r91;
	add.f32 	%f162, %f382, %f161;
	selp.f32 	%f163, %f382, %f162, %p17;
	mov.b32 	%r97, %f163;
	mov.b32 	%r98, 2;
	// begin inline asm
	shfl.sync.down.b32 %r96, %r97, %r98, %r114, %r115;
	// end inline asm
	setp.gt.s32 	%p18, %r90, 29;
	mov.b32 	%f164, %r96;
	add.f32 	%f165, %f163, %f164;
	selp.f32 	%f166, %f163, %f165, %p18;
	mov.b32 	%r102, %f166;
	mov.b32 	%r103, 4;
	// begin inline asm
	shfl.sync.down.b32 %r101, %r102, %r103, %r114, %r115;
	// end inline asm
	setp.gt.s32 	%p19, %r90, 27;
	mov.b32 	%f167, %r101;
	add.f32 	%f168, %f166, %f167;
	selp.f32 	%f169, %f166, %f168, %p19;
	mov.b32 	%r107, %f169;
	mov.b32 	%r108, 8;
	// begin inline asm
	shfl.sync.down.b32 %r106, %r107, %r108, %r114, %r115;
	// end inline asm
	setp.gt.s32 	%p20, %r90, 23;
	mov.b32 	%f170, %r106;
	add.f32 	%f171, %f169, %f170;
	selp.f32 	%f172, %f169, %f171, %p20;
	mov.b32 	%r112, %f172;
	mov.b32 	%r113, 16;
	// begin inline asm
	shfl.sync.down.b32 %r111, %r112, %r113, %r114, %r115;
	// end inline asm
	setp.gt.s32 	%p21, %r90, 15;
	mov.b32 	%f173, %r111;
	add.f32 	%f38, %f172, %f173;
	selp.f32 	%f383, %f172, %f38, %p21;
	setp.ne.s32 	%p22, %r90, 0;
	@%p22 bra 	$L__BB28_48;
	shr.u32 	%r116, %r21, 3;
	and.b32  	%r117, %r116, 124;
	mov.u32 	%r118, _ZZN3cub18CUB_300001_SM_10006detail6reduce28DeviceReduceSingleTileKernelINS2_10policy_hubIfjN4cuda3std3__44plusIfEEE10Policy1000EN6thrust24THRUST_300001_SM_1000_NS6detail15normal_iteratorINSD_10device_ptrIfEEEEPfjS9_ffNS7_10__identityEEEvT0_T1_T2_T3_T4_T6_E12temp_storage;
	add.s32 	%r119, %r118, %r117;
	st.shared.f32 	[%r119+16], %f38;
$L__BB28_48:
	bar.sync 	0;
	setp.ne.s32 	%p23, %r21, 0;
	@%p23 bra 	$L__BB28_50;
	ld.shared.f32 	%f174, [_ZZN3cub18CUB_300001_SM_10006detail6reduce28DeviceReduceSingleTileKernelINS2_10policy_hubIfjN4cuda3std3__44plusIfEEE10Policy1000EN6thrust24THRUST_300001_SM_1000_NS6detail15normal_iteratorINSD_10device_ptrIfEEEEPfjS9_ffNS7_10__identityEEEvT0_T1_T2_T3_T4_T6_E12temp_storage+20];
	add.f32 	%f175, %f383, %f174;
	ld.shared.f32 	%f176, [_ZZN3cub18CUB_300001_SM_10006detail6reduce28DeviceReduceSingleTileKernelINS2_10policy_hubIfjN4cuda3std3__44plusIfEEE10Policy1000EN6thrust24THRUST_300001_SM_1000_NS6detail15normal_iteratorINSD_10device_ptrIfEEEEPfjS9_ffNS7_10__identityEEEvT0_T1_T2_T3_T4_T6_E12temp_storage+24];
	add.f32 	%f177, %f175, %f176;
	ld.shared.f32 	%f178, [_ZZN3cub18CUB_300001_SM_10006detail6reduce28DeviceReduceSingleTileKernelINS2_10policy_hubIfjN4cuda3std3__44plusIfEEE10Policy1000EN6thrust24THRUST_300001_SM_1000_NS6detail15normal_iteratorINSD_10device_ptrIfEEEEPfjS9_ffNS7_10__identityEEEvT0_T1_T2_T3_T4_T6_E12temp_storage+28];
	add.f32 	%f179, %f177, %f178;
	ld.shared.f32 	%f180, [_ZZN3cub18CUB_300001_SM_10006detail6reduce28DeviceReduceSingleTileKernelINS2_10policy_hubIfjN4cuda3std3__44plusIfEEE10Policy1000EN6thrust24THRUST_300001_SM_1000_NS6detail15normal_iteratorINSD_10device_ptrIfEEEEPfjS9_ffNS7_10__identityEEEvT0_T1_T2_T3_T4_T6_E12temp_storage+32];
	add.f32 	%f181, %f179, %f180;
	ld.shared.f32 	%f182, [_ZZN3cub18CUB_300001_SM_10006detail6reduce28DeviceReduceSingleTileKernelINS2_10policy_hubIfjN4cuda3std3__44plusIfEEE10Policy1000EN6thrust24THRUST_300001_SM_1000_NS6detail15normal_iteratorINSD_10device_ptrIfEEEEPfjS9_ffNS7_10__identityEEEvT0_T1_T2_T3_T4_T6_E12temp_storage+36];
	add.f32 	%f183, %f181, %f182;
	ld.shared.f32 	%f184, [_ZZN3cub18CUB_300001_SM_10006detail6reduce28DeviceReduceSingleTileKernelINS2_10policy_hubIfjN4cuda3std3__44plusIfEEE10Policy1000EN6thrust24THRUST_300001_SM_1000_NS6detail15normal_iteratorINSD_10device_ptrIfEEEEPfjS9_ffNS7_10__identityEEEvT0_T1_T2_T3_T4_T6_E12temp_storage+40];
	add.f32 	%f185, %f183, %f184;
	ld.shared.f32 	%f186, [_ZZN3cub18CUB_300001_SM_10006detail6reduce28DeviceReduceSingleTileKernelINS2_10policy_hubIfjN4cuda3std3__44plusIfEEE10Policy1000EN6thrust24THRUST_300001_SM_1000_NS6detail15normal_iteratorINSD_10device_ptrIfEEEEPfjS9_ffNS7_10__identityEEEvT0_T1_T2_T3_T4_T6_E12temp_storage+44];
	add.f32 	%f187, %f185, %f186;
	ld.shared.f32 	%f188, [_ZZN3cub18CUB_300001_SM_10006detail6reduce28DeviceReduceSingleTileKernelINS2_10policy_hubIfjN4cuda3std3__44plusIfEEE10Policy1000EN6thrust24THRUST_300001_SM_1000_NS6detail15normal_iteratorINSD_10device_ptrIfEEEEPfjS9_ffNS7_10__identityEEEvT0_T1_T2_T3_T4_T6_E12temp_storage+48];
	add.f32 	%f189, %f187, %f188;
	ld.shared.f32 	%f190, [_ZZN3cub18CUB_300001_SM_10006detail6reduce28DeviceReduceSingleTileKernelINS2_10policy_hubIfjN4cuda3std3__44plusIfEEE10Policy1000EN6thrust24THRUST_300001_SM_1000_NS6detail15normal_iteratorINSD_10device_ptrIfEEEEPfjS9_ffNS7_10__identityEEEvT0_T1_T2_T3_T4_T6_E12temp_storage+52];
	add.f32 	%f191, %f189, %f190;
	ld.shared.f32 	%f192, [_ZZN3cub18CUB_300001_SM_10006detail6reduce28DeviceReduceSingleTileKernelINS2_10policy_hubIfjN4cuda3std3__44plusIfEEE10Policy1000EN6thrust24THRUST_300001_SM_1000_NS6detail15normal_iteratorINSD_10device_ptrIfEEEEPfjS9_ffNS7_10__identityEEEvT0_T1_T2_T3_T4_T6_E12temp_storage+56];
	add.f32 	%f193, %f191, %f192;
	ld.shared.f32 	%f194, [_ZZN3cub18CUB_300001_SM_10006detail6reduce28DeviceReduceSingleTileKernelINS2_10policy_hubIfjN4cuda3std3__44plusIfEEE10Policy1000EN6thrust24THRUST_300001_SM_1000_NS6detail15normal_iteratorINSD_10device_ptrIfEEEEPfjS9_ffNS7_10__identityEEEvT0_T1_T2_T3_T4_T6_E12temp_storage+60];
	add.f32 	%f195, %f193, %f194;
	ld.shared.f32 	%f196, [_ZZN3cub18CUB_300001_SM_10006detail6reduce28DeviceReduceSingleTileKernelINS2_10policy_hubIfjN4cuda3std3__44plusIfEEE10Policy1000EN6thrust24THRUST_300001_SM_1000_NS6detail15normal_iteratorINSD_10device_ptrIfEEEEPfjS9_ffNS7_10__identityEEEvT0_T1_T2_T3_T4_T6_E12temp_storage+64];
	add.f32 	%f197, %f195, %f196;
	ld.shared.f32 	%f198, [_ZZN3cub18CUB_300001_SM_10006detail6reduce28DeviceReduceSingleTileKernelINS2_10policy_hubIfjN4cuda3std3__44plusIfEEE10Policy1000EN6thrust24THRUST_300001_SM_1000_NS6detail15normal_iteratorINSD_10device_ptrIfEEEEPfjS9_ffNS7_10__identityEEEvT0_T1_T2_T3_T4_T6_E12temp_storage+68];
	add.f32 	%f199, %f197, %f198;
	ld.shared.f32 	%f200, [_ZZN3cub18CUB_300001_SM_10006detail6reduce28DeviceReduceSingleTileKernelINS2_10policy_hubIfjN4cuda3std3__44plusIfEEE10Policy1000EN6thrust24THRUST_300001_SM_1000_NS6detail15normal_iteratorINSD_10device_ptrIfEEEEPfjS9_ffNS7_10__identityEEEvT0_T1_T2_T3_T4_T6_E12temp_storage+72];
	add.f32 	%f201, %f199, %f200;
	ld.shared.f32 	%f202, [_ZZN3cub18CUB_300001_SM_10006detail6reduce28DeviceReduceSingleTileKernelINS2_10policy_hubIfjN4cuda3std3__44plusIfEEE10Policy1000EN6thrust24THRUST_300001_SM_1000_NS6detail15normal_iteratorINSD_10device_ptrIfEEEEPfjS9_ffNS7_10__identityEEEvT0_T1_T2_T3_T4_T6_E12temp_storage+76];
	add.f32 	%f383, %f201, %f202;
$L__BB28_50:
	mov.u32 	%r192, %tid.x;
	setp.ne.s32 	%p65, %r192, 0;
	@%p65 bra 	$L__BB28_52;
	add.f32 	%f361, %f42, %f383;
	st.global.f32 	[%rd1], %f361;
$L__BB28_52:
	ret;

}
	// .globl	_ZN3cub18CUB_300001_SM_10006detail6reduce18DeviceReduceKernelINS2_10policy_hubIfjN4cuda3std3__44plusIfEEE10Policy1000EN6thrust24THRUST_300001_SM_1000_NS6detail15normal_iteratorINSD_10device_ptrIfEEEEjS9_fNS7_10__identityEEEvT0_PT3_T1_NS0_13GridEvenShareISN_EET2_T4_
.visible .entry _ZN3cub18CUB_300001_SM_10006detail6reduce18DeviceReduceKernelINS2_10policy_hubIfjN4cuda3std3__44plusIfEEE10Policy1000EN6thrust24THRUST_300001_SM_1000_NS6detail15normal_iteratorINSD_10device_ptrIfEEEEjS9_fNS7_10__identityEEEvT0_PT3_T1_NS0_13GridEvenShareISN_EET2_T4_(
	.param .align 8 .b8 _ZN3cub18CUB_300001_SM_10006detail6reduce18DeviceReduceKernelINS2_10policy_hubIfjN4cuda3std3__44plusIfEEE10Policy1000EN6thrust24THRUST_300001_SM_1000_NS6detail15normal_iteratorINSD_10device_ptrIfEEEEjS9_fNS7_10__identityEEEvT0_PT3_T1_NS0_13GridEvenShareISN_EET2_T4__param_0[8],
	.param .u64 .ptr .align 1 _ZN3cub18CUB_300001_SM_10006detail6reduce18DeviceReduceKernelINS2_10policy_hubIfjN4cuda3std3__44plusIfEEE10Policy1000EN6thrust24THRUST_300001_SM_1000_NS6detail15normal_iteratorINSD_10device_ptrIfEEEEjS9_fNS7_10__identityEEEvT0_PT3_T1_NS0_13GridEvenShareISN_EET2_T4__param_1,
	.param .u32 _ZN3cub18CUB_300001_SM_10006detail6reduce18DeviceReduceKernelINS2_10policy_hubIfjN4cuda3std3__44plusIfEEE10Policy1000EN6thrust24THRUST_300001_SM_1000_NS6detail15normal_iteratorINSD_10device_ptrIfEEEEjS9_fNS7_10__identityEEEvT0_PT3_T1_NS0_13GridEvenShareISN_EET2_T4__param_2,
	.param .align 4 .b8 _ZN3cub18CUB_300001_SM_10006detail6reduce18DeviceReduceKernelINS2_10policy_hubIfjN4cuda3std3__44plusIfEEE10Policy1000EN6thrust24THRUST_300001_SM_1000_NS6detail15normal_iteratorINSD_10device_ptrIfEEEEjS9_fNS7_10__identityEEEvT0_PT3_T1_NS0_13GridEvenShareISN_EET2_T4__param_3[40],
	.param .align 1 .b8 _ZN3cub18CUB_300001_SM_10006detail6reduce18DeviceReduceKernelINS2_10policy_hubIfjN4cuda3std3__44plusIfEEE10Policy1000EN6thrust24THRUST_300001_SM_1000_NS6detail15normal_iteratorINSD_10device_ptrIfEEEEjS9_fNS7_10__identityEEEvT0_PT3_T1_NS0_13GridEvenShareISN_EET2_T4__param_4[1],
	.param .align 1 .b8 _ZN3cub18CUB_300001_SM_10006detail6reduce18DeviceReduceKernelINS2_10policy_hubIfjN4cuda3std3__44plusIfEEE10Policy1000EN6thrust24THRUST_300001_SM_1000_NS6detail15normal_iteratorINSD_10device_ptrIfEEEEjS9_fNS7_10__identityEEEvT0_PT3_T1_NS0_13GridEvenShareISN_EET2_T4__param_5[1]
)
.maxntid 512
{
	.reg .pred 	%p<65>;
	.reg .b16 	%rs<4>;
	.reg .b32 	%r<279>;
	.reg .b32 	%f<380>;
	.reg .b64 	%rd<130>;
	// demoted variable
	.shared .align 4 .b8 _ZZN3cub18CUB_300001_SM_10006detail6reduce18DeviceReduceKernelINS2_10policy_hubIfjN4cuda3std3__44plusIfEEE10Policy1000EN6thrust24THRUST_300001_SM_1000_NS6detail15normal_iteratorINSD_10device_ptrIfEEEEjS9_fNS7_10__identityEEEvT0_PT3_T1_NS0_13GridEvenShareISN_EET2_T4_E12temp_storage[84];
	ld.param.u32 	%r1, [_ZN3cub18CUB_300001_SM_10006detail6reduce18DeviceReduceKernelINS2_10policy_hubIfjN4cuda3std3__44plusIfEEE10Policy1000EN6thrust24THRUST_300001_SM_1000_NS6detail15normal_iteratorINSD_10device_ptrIfEEEEjS9_fNS7_10__identityEEEvT0_PT3_T1_NS0_13GridEvenShareISN_EET2_T4__param_3+20];
	ld.param.u32 	%r2, [_ZN3cub18CUB_300001_SM_10006detail6reduce18DeviceReduceKernelINS2_10policy_hubIfjN4cuda3std3__44plusIfEEE10Policy1000EN6thrust24THRUST_300001_SM_1000_NS6detail15normal_iteratorINSD_10device_ptrIfEEEEjS9_fNS7_10__identityEEEvT0_PT3_T1_NS0_13GridEvenShareISN_EET2_T4__param_3+24];
	ld.param.u64 	%rd3, [_ZN3cub18CUB_300001_SM_10006detail6reduce18DeviceReduceKernelINS2_10policy_hubIfjN4cuda3std3__44plusIfEEE10Policy1000EN6thrust24THRUST_300001_SM_1000_NS6detail15normal_iteratorINSD_10device_ptrIfEEEEjS9_fNS7_10__identityEEEvT0_PT3_T1_NS0_13GridEvenShareISN_EET2_T4__param_0];
	cvta.to.global.u64 	%rd1, %rd3;
	mov.u32 	%r3, %ctaid.x;
	shl.b32 	%r4, %r2, 13;
	shl.b32 	%r270, %r3, 13;
	sub.s32 	%r6, %r1, %r270;
	setp.gt.u32 	%p1, %r6, 8191;
	@%p1 bra 	$L__BB29_26;
	mov.u32 	%r7, %tid.x;
	setp.ge.u32 	%p23, %r7, %r6;
	mov.f32 	%f368, 0f00000000;
	mov.u32 	%r261, %r7;
	@%p23 bra 	$L__BB29_3;
	add.s32 	%r155, %r270, %r7;
	mul.wide.u32 	%rd66, %r155, 4;
	add.s64 	%rd67, %rd1, %rd66;
	ld.global.f32 	%f368, [%rd67];
	add.s32 	%r261, %r7, 512;
$L__BB29_3:
	setp.ge.u32 	%p24, %r261, %r6;
	@%p24 bra 	$L__BB29_17;
	not.b32 	%r156, %r261;
	add.s32 	%r157, %r1, %r156;
	sub.s32 	%r158, %r157, %r270;
	shr.u32 	%r159, %r158, 9;
	add.s32 	%r10, %r159, 1;
	and.b32  	%r11, %r10, 15;
	setp.lt.u32 	%p25, %r158, 7680;
	@%p25 bra 	$L__BB29_8;
	or.b32  	%r260, %r261, 4096;
	add.s32 	%r259, %r261, %r270;
	and.b32  	%r160, %r10, 16777200;
	neg.s32 	%r258, %r160;
$L__BB29_6:
	.pragma "nounroll";
	mul.wide.u32 	%rd68, %r259, 4;
	add.s64 	%rd69, %rd1, %rd68;
	ld.global.f32 	%f203, [%rd69];
	add.f32 	%f204, %f368, %f203;
	add.s32 	%r161, %r259, 512;
	mul.wide.u32 	%rd70, %r161, 4;
	add.s64 	%rd71, %rd1, %rd70;
	ld.global.f32 	%f205, [%rd71];
	add.f32 	%f206, %f204, %f205;
	add.s32 	%r162, %r259, 1024;
	mul.wide.u32 	%rd72, %r162, 4;
	add.s64 	%rd73, %rd1, %rd72;
	ld.global.f32 	%f207, [%rd73];
	add.f32 	%f208, %f206, %f207;
	add.s32 	%r163, %r259, 1536;
	mul.wide.u32 	%rd74, %r163, 4;
	add.s64 	%rd75, %rd1, %rd74;
	ld.global.f32 	%f209, [%rd75];
	add.f32 	%f210, %f208, %f209;
	add.s32 	%r164, %r259, 2048;
	mul.wide.u32 	%rd76, %r164, 4;
	add.s64 	%rd77, %rd1, %rd76;
	ld.global.f32 	%f211, [%rd77];
	add.f32 	%f212, %f210, %f211;
	add.s32 	%r165, %r259, 2560;
	mul.wide.u32 	%rd78, %r165, 4;
	add.s64 	%rd79, %rd1, %rd78;
	ld.global.f32 	%f213, [%rd79];
	add.f32 	%f214, %f212, %f213;
	add.s32 	%r166, %r259, 3072;
	mul.wide.u32 	%rd80, %r166, 4;
	add.s64 	%rd81, %rd1, %rd80;
	ld.global.f32 	%f215, [%rd81];
	add.f32 	%f216, %f214, %f215;
	add.s32 	%r167, %r259, 3584;
	mul.wide.u32 	%rd82, %r167, 4;
	add.s64 	%rd83, %rd1, %rd82;
	ld.global.f32 	%f217, [%rd83];
	add.f32 	%f218, %f216, %f217;
	add.s32 	%r168, %r259, 4096;
	mul.wide.u32 	%rd84, %r168, 4;
	add.s64 	%rd85, %rd1, %rd84;
	ld.global.f32 	%f219, [%rd85];
	add.f32 	%f220, %f218, %f219;
	add.s32 	%r169, %r259, 4608;
	mul.wide.u32 	%rd86, %r169, 4;
	add.s64 	%rd87, %rd1, %rd86;
	ld.global.f32 	%f221, [%rd87];
	add.f32 	%f222, %f220, %f221;
	add.s32 	%r170, %r259, 5120;
	mul.wide.u32 	%rd88, %r170, 4;
	add.s64 	%rd89, %rd1, %rd88;
	ld.global.f32 	%f223, [%rd89];
	add.f32 	%f224, %f222, %f223;
	add.s32 	%r171, %r259, 5632;
	mul.wide.u32 	%rd90, %r171, 4;
	add.s64 	%rd91, %rd1, %rd90;
	ld.global.f32 	%f225, [%rd91];
	add.f32 	%f226, %f224, %f225;
	add.s32 	%r172, %r259, 6144;
	mul.wide.u32 	%rd92, %r172, 4;
	add.s64 	%rd93, %rd1, %rd92;
	ld.global.f32 	%f227, [%rd93];
	add.f32 	%f228, %f226, %f227;
	add.s32 	%r173, %r259, 6656;
	mul.wide.u32 	%rd94, %r173, 4;
	add.s64 	%rd95, %rd1, %rd94;
	ld.global.f32 	%f229, [%rd95];
	add.f32 	%f230, %f228, %f229;
	add.s32 	%r174, %r259, 7168;
	mul.wide.u32 	%rd96, %r174, 4;
	add.s64 	%rd97, %rd1, %rd96;
	ld.global.f32 	%f231, [%rd97];
	add.f32 	%f232, %f230, %f231;
	add.s32 	%r175, %r259, 7680;
	mul.wide.u32 	%rd98, %r175, 4;
	add.s64 	%rd99, %rd1, %rd98;
	ld.global.f32 	%f233, [%rd99];
	add.f32 	%f368, %f232, %f233;
	add.s32 	%r260, %r260, 8192;
	add.s32 	%r259, %r259, 8192;
	add.s32 	%r258, %r258, 16;
	setp.ne.s32 	%p26, %r258, 0;
	@%p26 bra 	$L__BB29_6;
	add.s32 	%r261, %r260, -4096;
$L__BB29_8:
	setp.eq.s32 	%p27, %r11, 0;
	@%p27 bra 	$L__BB29_17;
	and.b32  	%r23, %r10, 7;
	setp.lt.u32 	%p28, %r11, 8;
	@%p28 bra 	$L__BB29_11;
	add.s32 	%r176, %r270, %r261;
	mul.wide.u32 	%rd100, %r176, 4;
	add.s64 	%rd101, %rd1, %rd100;
	ld.global.f32 	%f235, [%rd101];
	add.f32 	%f236, %f368, %f235;
	add.s32 	%r177, %r176, 512;
	mul.wide.u32 	%rd102, %r177, 4;
	add.s64 	%rd103, %rd1, %rd102;
	ld.global.f32 	%f237, [%rd103];
	add.f32 	%f238, %f236, %f237;
	add.s32 	%r178, %r176, 1024;
	mul.wide.u32 	%rd104, %r178, 4;
	add.s64 	%rd105, %rd1, %rd104;
	ld.global.f32 	%f239, [%rd105];
	add.f32 	%f240, %f238, %f239;
	add.s32 	%r179, %r176, 1536;
	mul.wide.u32 	%rd106, %r179, 4;
	add.s64 	%rd107, %rd1, %rd106;
	ld.global.f32 	%f241, [%rd107];
	add.f32 	%f242, %f240, %f241;
	add.s32 	%r180, %r176, 2048;
	mul.wide.u32 	%rd108, %r180, 4;
	add.s64 	%rd109, %rd1, %rd108;
	ld.global.f32 	%f243, [%rd109];
	add.f32 	%f244, %f242, %f243;
	add.s32 	%r181, %r176, 2560;
	mul.wide.u32 	%rd110, %r181, 4;
	add.s64 	%rd111, %rd1, %rd110;
	ld.global.f32 	%f245, [%rd111];
	add.f32 	%f246, %f244, %f245;
	add.s32 	%r182, %r176, 3072;
	mul.wide.u32 	%rd112, %r182, 4;
	add.s64 	%rd113, %rd1, %rd112;
	ld.global.f32 	%f247, [%rd113];
	add.f32 	%f248, %f246, %f247;
	add.s32 	%r183, %r176, 3584;
	mul.wide.u32 	%rd114, %r183, 4;
	add.s64 	%rd115, %rd1, %rd114;
	ld.global.f32 	%f249, [%rd115];
	add.f32 	%f368, %f248, %f249;
	add.s32 	%r261, %r261, 4096;
$L__BB29_11:
	setp.eq.s32 	%p29, %r23, 0;
	@%p29 bra 	$L__BB29_17;
	and.b32  	%r26, %r10, 3;
	setp.lt.u32 	%p30, %r23, 4;
	@%p30 bra 	$L__BB29_14;
	add.s32 	%r184, %r270, %r261;
	mul.wide.u32 	%rd116, %r184, 4;
	add.s64 	%rd117, %rd1, %rd116;
	ld.global.f32 	%f251, [%rd117];
	add.f32 	%f252, %f368, %f251;
	add.s32 	%r185, %r184, 512;
	mul.wide.u32 	%rd118, %r185, 4;
	add.s64 	%rd119, %rd1, %rd118;
	ld.global.f32 	%f253, [%rd119];
	add.f32 	%f254, %f252, %f253;
	add.s32 	%r186, %r184, 1024;
	mul.wide.u32 	%rd120, %r186, 4;
	add.s64 	%rd121, %rd1, %rd120;
	ld.global.f32 	%f255, [%rd121];
	add.f32 	%f256, %f254, %f255;
	add.s32 	%r187, %r184, 1536;
	mul.wide.u32 	%rd122, %r187, 4;
	add.s64 	%rd123, %rd1, %rd122;
	ld.global.f32 	%f257, [%rd123];
	add.f32 	%f368, %f256, %f257;
	add.s32 	%r261, %r261, 2048;
$L__BB29_14:
	setp.eq.s32 	%p31, %r26, 0;
	@%p31 bra 	$L__BB29_17;
	add.s32 	%r265, %r261, %r270;
	neg.s32 	%r264, %r26;
$L__BB29_16:
	.pragma "nounroll";
	mul.wide.u32 	%rd124, %r265, 4;
	add.s64 	%rd125, %rd1, %rd124;
	ld.global.f32 	%f258, [%rd125];
	add.f32 	%f368, %f368, %f258;
	add.s32 	%r265, %r265, 512;
	add.s32 	%r264, %r264, 1;
	setp.ne.s32 	%p32, %r264, 0;
	@%p32 bra 	$L__BB29_16;
$L__BB29_17:
	setp.lt.u32 	%p33, %r6, 512;
	@%p33 bra 	$L__BB29_22;
	// begin inline asm
	mov.u32 %r226, %laneid;
	// end inline asm
	mov.b32 	%r228, %f368;
	mov.b32 	%r229, 1;
	mov.b32 	%r250, 31;
	mov.b32 	%r251, -1;
	// begin inline asm
	shfl.sync.down.b32 %r227, %r228, %r229, %r250, %r251;
	// end inline asm
	setp.gt.s32 	%p57, %r226, 30;
	mov.b32 	%f317, %r227;
	add.f32 	%f318, %f368, %f317;
	selp.f32 	%f319, %f368, %f318, %p57;
	mov.b32 	%r233, %f319;
	mov.b32 	%r234, 2;
	// begin inline asm
	shfl.sync.down.b32 %r232, %r233, %r234, %r250, %r251;
	// end inline asm
	setp.gt.s32 	%p58, %r226, 29;
	mov.b32 	%f320, %r232;
	add.f32 	%f321, %f319, %f320;
	selp.f32 	%f322, %f319, %f321, %p58;
	mov.b32 	%r238, %f322;
	mov.b32 	%r239, 4;
	// begin inline asm
	shfl.sync.down.b32 %r237, %r238, %r239, %r250, %r251;
	// end inline asm
	setp.gt.s32 	%p59, %r226, 27;
	mov.b32 	%f323, %r237;
	add.f32 	%f324, %f322, %f323;
	selp.f32 	%f325, %f322, %f324, %p59;
	mov.b32 	%r243, %f325;
	mov.b32 	%r244, 8;
	// begin inline asm
	shfl.sync.down.b32 %r242, %r243, %r244, %r250, %r251;
	// end inline asm
	setp.gt.s32 	%p60, %r226, 23;
	mov.b32 	%f326, %r242;
	add.f32 	%f327, %f325, %f326;
	selp.f32 	%f328, %f325, %f327, %p60;
	mov.b32 	%r248, %f328;
	mov.b32 	%r249, 16;
	// begin inline asm
	shfl.sync.down.b32 %r247, %r248, %r249, %r250, %r251;
	// end inline asm
	setp.gt.s32 	%p61, %r226, 15;
	mov.b32 	%f329, %r247;
	add.f32 	%f16, %f328, %f329;
	selp.f32 	%f379, %f328, %f16, %p61;
	setp.ne.s32 	%p62, %r226, 0;
	@%p62 bra 	$L__BB29_20;
	shr.u32 	%r252, %r7, 3;
	and.b32  	%r253, %r252, 124;
	mov.u32 	%r254, _ZZN3cub18CUB_300001_SM_10006detail6reduce18DeviceReduceKernelINS2_10policy_hubIfjN4cuda3std3__44plusIfEEE10Policy1000EN6thrust24THRUST_300001_SM_1000_NS6detail15normal_iteratorINSD_10device_ptrIfEEEEjS9_fNS7_10__identityEEEvT0_PT3_T1_NS0_13GridEvenShareISN_EET2_T4_E12temp_storage;
	add.s32 	%r255, %r254, %r253;
	st.shared.f32 	[%r255+16], %f16;
$L__BB29_20:
	bar.sync 	0;
	setp.ne.s32 	%p63, %r7, 0;
	@%p63 bra 	$L__BB29_48;
	ld.shared.f32 	%f330, [_ZZN3cub18CUB_300001_SM_10006detail6reduce18DeviceReduceKernelINS2_10policy_hubIfjN4cuda3std3__44plusIfEEE10Policy1000EN6thrust24THRUST_300001_SM_1000_NS6detail15normal_iteratorINSD_10device_ptrIfEEEEjS9_fNS7_10__identityEEEvT0_PT3_T1_NS0_13GridEvenShareISN_EET2_T4_E12temp_storage+20];
	add.f32 	%f331, %f379, %f330;
	ld.shared.f32 	%f332, [_ZZN3cub18CUB_300001_SM_10006detail6reduce18DeviceReduceKernelINS2_10policy_hubIfjN4cuda3std3__44plusIfEEE10Policy1000EN6thrust24THRUST_300001_SM_1000_NS6detail15normal_iteratorINSD_10device_ptrIfEEEEjS9_fNS7_10__identityEEEvT0_PT3_T1_NS0_13GridEvenShareISN_EET2_T4_E12temp_storage+24];
	add.f32 	%f333, %f331, %f332;
	ld.shared.f32 	%f334, [_ZZN3cub18CUB_300001_SM_10006detail6reduce18DeviceReduceKernelINS2_10policy_hubIfjN4cuda3std3__44plusIfEEE10Policy1000EN6thrust24THRUST_300001_SM_1000_NS6detail15normal_iteratorINSD_10device_ptrIfEEEEjS9_fNS7_10__identityEEEvT0_PT3_T1_NS0_13GridEvenShareISN_EET2_T4_E12temp_storage+28];
	add.f32 	%f335, %f333, %f334;
	ld.shared.f32 	%f336, [_ZZN3cub18CUB_300001_SM_10006detail6reduce18DeviceReduceKernelINS2_10policy_hubIfjN4cuda3std3__44plusIfEEE10Policy1000EN6thrust24THRUST_300001_SM_1000_NS6detail15normal_iteratorINSD_10device_ptrIfEEEEjS9_fNS7_10__identityEEEvT0_PT3_T1_NS0_13GridEvenShareISN_EET2_T4_E12temp_storage+32];
	add.f32 	%f337, %f335, %f336;
	ld.shared.f32 	%f338, [_ZZN3cub18CUB_300001_SM_10006detail6reduce18DeviceReduceKernelINS2_10policy_hubIfjN4cuda3std3__44plusIfEEE10Policy1000EN6thrust24THRUST_300001_SM_1000_NS6detail15normal_iteratorINSD_10device_ptrIfEEEEjS9_fNS7_10__identityEEEvT0_PT3_T1_NS0_13GridEvenShareISN_EET2_T4_E12temp_storage+36];
	add.f32 	%f339, %f337, %f338;
	ld.shared.f32 	%f340, [_ZZN3cub18CUB_300001_SM_10006detail6reduce18DeviceReduceKernelINS2_10policy_hubIfjN4cuda3std3__44plusIfEEE10Policy1000EN6thrust24THRUST_300001_SM_1000_NS6detail15normal_iteratorINSD_10device_ptrIfEEEEjS9_fNS7_10__identityEEEvT0_PT3_T1_NS0_13GridEvenShareISN_EET2_T4_E12temp_storage+40];
	add.f32 	%f341, %f339, %f340;
	ld.shared.f32 	%f342, [_ZZN3cub18CUB_300001_SM_10006detail6reduce18DeviceReduceKernelINS2_10policy_hubIfjN4cuda3std3__44plusIfEEE10Policy1000EN6thrust24THRUST_300001_SM_1000_NS6detail15normal_iteratorINSD_10device_ptrIfEEEEjS9_fNS7_10__identityEEEvT0_PT3_T1_NS0_13GridEvenShareISN_EET2_T4_E12temp_storage+44];
	add.f32 	%f343, %f341, %f342;
	ld.shared.f32 	%f344, [_ZZN3cub18CUB_300001_SM_10006detail6reduce18DeviceReduceKernelINS2_10policy_hubIfjN4cuda3std3__44plusIfEEE10Policy1000EN6thrust24THRUST_300001_SM_1000_NS6detail15normal_iteratorINSD_10device_ptrIfEEEEjS9_fNS7_10__identityEEEvT0_PT3_T1_NS0_13GridEvenShareISN_EET2_T4_E12temp_storage+48];
	add.f32 	%f345, %f343, %f344;
	ld.shared.f32 	%f346, [_ZZN3cub18CUB_300001_SM_10006detail6reduce18DeviceReduceKernelINS2_10policy_hubIfjN4cuda3std3__44plusIfEEE10Policy1000EN6thrust24THRUST_300001_SM_1000_NS6detail15normal_iteratorINSD_10device_ptrIfEEEEjS9_fNS7_10__identityEEEvT0_PT3_T1_NS0_13GridEvenShareISN_EET2_T4_E12temp_storage+52];
	add.f32 	%f347, %f345, %f346;
	ld.shared.f32 	%f348, [_ZZN3cub18CUB_300001_SM_10006detail6reduce18DeviceReduceKernelINS2_10policy_hubIfjN4cuda3std3__44plusIfEEE10Policy1000EN6thrust24THRUST_300001_SM_1000_NS6detail15normal_iteratorINSD_10device_ptrIfEEEEjS9_fNS7_10__identityEEEvT0_PT3_T1_NS0_13GridEvenShareISN_EET2_T4_E12temp_storage+56];
	add.f32 	%f349, %f347, %f348;
	ld.shared.f32 	%f350, [_ZZN3cub18CUB_300001_SM_10006detail6reduce18DeviceReduceKernelINS2_10policy_hubIfjN4cuda3std3__44plusIfEEE10Policy1000EN6thrust24THRUST_300001_SM_1000_NS6detail15normal_iteratorINSD_10device_ptrIfEEEEjS9_fNS7_10__identityEEEvT0_PT3_T1_NS0_13GridEvenShareISN_EET2_T4_E12temp_storage+60];
	add.f32 	%f351, %f349, %f350;
	ld.shared.f32 	%f352, [_ZZN3cub18CUB_300001_SM_10006detail6reduce18DeviceReduceKernelINS2_10policy_hubIfjN4cuda3std3__44plusIfEEE10Policy1000EN6thrust24THRUST_300001_SM_1000_NS6detail15normal_iteratorINSD_10device_ptrIfEEEEjS9_fNS7_10__identityEEEvT0_PT3_T1_NS0_13GridEvenShareISN_EET2_T4_E12temp_storage+64];
	add.f32 	%f353, %f351, %f352;
	ld.shared.f32 	%f354, [_ZZN3cub18CUB_300001_SM_10006detail6reduce18DeviceReduceKernelINS2_10policy_hubIfjN4cuda3std3__44plusIfEEE10Policy1000EN6thrust24THRUST_300001_SM_1000_NS6detail15normal_iteratorINSD_10device_ptrIfEEEEjS9_fNS7_10__identityEEEvT0_PT3_T1_NS0_13GridEvenShareISN_EET2_T4_E12temp_storage+68];
	add.f32 	%f355, %f353, %f354;
	ld.shared.f32 	%f356, [_ZZN3cub18CUB_300001_SM_10006detail6reduce18DeviceReduceKernelINS2_10policy_hubIfjN4cuda3std3__44plusIfEEE10Policy1000EN6thrust24THRUST_300001_SM_1000_NS6detail15normal_iteratorINSD_10device_ptrIfEEEEjS9_fNS7_10__identityEEEvT0_PT3_T1_NS0_13GridEvenShareISN_EET2_T4_E12temp_storage+72];
	add.f32 	%f357, %f355, %f356;
	ld.shared.f32 	%f358, [_ZZN3cub18CUB_300001_SM_10006detail6reduce18DeviceReduceKernelINS2_10policy_hubIfjN4cuda3std3__44plusIfEEE10Policy1000EN6thrust24THRUST_300001_SM_1000_NS6detail15normal_iteratorINSD_10device_ptrIfEEEEjS9_fNS7_10__identityEEEvT0_PT3_T1_NS0_13GridEvenShareISN_EET2_T4_E12temp_storage+76];
	add.f32 	%f379, %f357, %f358;
	bra.uni 	$L__BB29_48;
$L__BB29_22:
	// begin inline asm
	mov.u32 %r188, %laneid;
	// end inline asm
	and.b32  	%r214, %r7, 992;
	add.s32 	%r215, %r214, 32;
	setp.gt.u32 	%p34, %r215, %r6;
	not.b32 	%r216, %r214;
	add.s32 	%r217, %r6, %r216;
	selp.b32 	%r212, %r217, 31, %p34;
	mov.b32 	%r190, %f368;
	mov.b32 	%r191, 1;
	mov.b32 	%r213, -1;
	// begin inline asm
	shfl.sync.down.b32 %r189, %r190, %r191, %r212, %r213;
	// end inline asm
	setp.lt.s32 	%p35, %r188, %r212;
	mov.b32 	%f259, %r189;
	add.f32 	%f260, %f368, %f259;
	selp.f32 	%f261, %f260, %f368, %p35;
	mov.b32 	%r195, %f261;
	mov.b32 	%r196, 2;
	// begin inline asm
	shfl.sync.down.b32 %r194, %r195, %r196, %r212, %r213;
	// end inline asm
	add.s32 	%r218, %r188, 2;
	setp.gt.s32 	%p36, %r218, %r212;
	mov.b32 	%f262, %r194;
	add.f32 	%f263, %f261, %f262;
	selp.f32 	%f264, %f261, %f263, %p36;
	mov.b32 	%r200, %f264;
	mov.b32 	%r201, 4;
	// begin inline asm
	shfl.sync.down.b32 %r199, %r200, %r201, %r212, %r213;
	// end inline asm
	add.s32 	%r219, %r188, 4;
	setp.gt.s32 	%p37, %r219, %r212;
	mov.b32 	%f265, %r199;
	add.f32 	%f266, %f264, %f265;
	selp.f32 	%f267, %f264, %f266, %p37;
	mov.b32 	%r205, %f267;
	mov.b32 	%r206, 8;
	// begin inline asm
	shfl.sync.down.b32 %r204, %r205, %r206, %r212, %r213;
	// end inline asm
	add.s32 	%r220, %r188, 8;
	setp.gt.s32 	%p38, %r220, %r212;
	mov.b32 	%f268, %r204;
	add.f32 	%f269, %f267, %f268;
	selp.f32 	%f270, %f267, %f269, %p38;
	mov.b32 	%r210, %f270;
	mov.b32 	%r211, 16;
	// begin inline asm
	shfl.sync.down.b32 %r209, %r210, %r211, %r212, %r213;
	// end inline asm
	add.s32 	%r221, %r188, 16;
	setp.gt.s32 	%p39, %r221, %r212;
	mov.b32 	%f271, %r209;
	add.f32 	%f272, %f270, %f271;
	selp.f32 	%f379, %f270, %f272, %p39;
	setp.ne.s32 	%p40, %r188, 0;
	@%p40 bra 	$L__BB29_24;
	shr.u32 	%r222, %r7, 3;
	and.b32  	%r223, %r222, 124;
	mov.u32 	%r224, _ZZN3cub18CUB_300001_SM_10006detail6reduce18DeviceReduceKernelINS2_10policy_hubIfjN4cuda3std3__44plusIfEEE10Policy1000EN6thrust24THRUST_300001_SM_1000_NS6detail15normal_iteratorINSD_10device_ptrIfEEEEjS9_fNS7_10__identityEEEvT0_PT3_T1_NS0_13GridEvenShareISN_EET2_T4_E12temp_storage;
	add.s32 	%r225, %r224, %r223;
	st.shared.f32 	[%r225+16], %f379;
$L__BB29_24:
	bar.sync 	0;
	setp.ne.s32 	%p41, %r7, 0;
	@%p41 bra 	$L__BB29_48;
	setp.gt.u32 	%p42, %r6, 32;
	ld.shared.f32 	%f273, [_ZZN3cub18CUB_300001_SM_10006detail6reduce18DeviceReduceKernelINS2_10policy_hubIfjN4cuda3std3__44plusIfEEE10Policy1000EN6thrust24THRUST_300001_SM_1000_NS6detail15normal_iteratorINSD_10device_ptrIfEEEEjS9_fNS7_10__identityEEEvT0_PT3_T1_NS0_13GridEvenShareISN_EET2_T4_E12temp_storage+20];
	add.f32 	%f274, %f379, %f273;
	selp.f32 	%f275, %f274, %f379, %p42;
	setp.gt.u32 	%p43, %r6, 64;
	ld.shared.f32 	%f276, [_ZZN3cub18CUB_300001_SM_10006detail6reduce18DeviceReduceKernelINS2_10policy_hubIfjN4cuda3std3__44plusIfEEE10Policy1000EN6thrust24THRUST_300001_SM_1000_NS6detail15normal_iteratorINSD_10device_ptrIfEEEEjS9_fNS7_10__identityEEEvT0_PT3_T1_NS0_13GridEvenShareISN_EET2_T4_E12temp_storage+24];
	add.f32 	%f277, %f276, %f275;
	selp.f32 	%f278, %f277, %f275, %p43;
	setp.gt.u32 	%p44, %r6, 96;
	ld.shared.f32 	%f279, [_ZZN3cub18CUB_300001_SM_10006detail6reduce18DeviceReduceKernelINS2_10policy_hubIfjN4cuda3std3__44plusIfEEE10Policy1000EN6thrust24THRUST_300001_SM_1000_NS6detail15normal_iteratorINSD_10device_ptrIfEEEEjS9_fNS7_10__identityEEEvT0_PT3_T1_NS0_13GridEvenShareISN_EET2_T4_E12temp_storage+28];
	add.f32 	%f280, %f279, %f278;
	selp.f32 	%f281, %f280, %f278, %p44;
	setp.gt.u32 	%p45, %r6, 128;
	ld.shared.f32 	%f282, [_ZZN3cub18CUB_300001_SM_10006detail6reduce18DeviceReduceKernelINS2_10policy_hubIfjN4cuda3std3__44plusIfEEE10Policy1000EN6thrust24THRUST_300001_SM_1000_NS6detail15normal_iteratorINSD_10device_ptrIfEEEEjS9_fNS7_10__identityEEEvT0_PT3_T1_NS0_13GridEvenShareISN_EET2_T4_E12temp_storage+32];
	add.f32 	%f283, %f282, %f281;
	selp.f32 	%f284, %f283, %f281, %p45;
	setp.gt.u32 	%p46, %r6, 160;
	ld.shared.f32 	%f285, [_ZZN3cub18CUB_300001_SM_10006detail6reduce18DeviceReduceKernelINS2_10policy_hubIfjN4cuda3std3__44plusIfEEE10Policy1000EN6thrust24THRUST_300001_SM_1000_NS6detail15normal_iteratorINSD_10device_ptrIfEEEEjS9_fNS7_10__identityEEEvT0_PT3_T1_NS0_13GridEvenShareISN_EET2_T4_E12temp_storage+36];
	add.f32 	%f286, %f285, %f284;
	selp.f32 	%f287, %f286, %f284, %p46;
	setp.gt.u32 	%p47, %r6, 192;
	ld.shared.f32 	%f288, [_ZZN3cub18CUB_300001_SM_10006detail6reduce18DeviceReduceKernelINS2_10policy_hubIfjN4cuda3std3__44plusIfEEE10Policy1000EN6thrust24THRUST_300001_SM_1000_NS6detail15normal_iteratorINSD_10device_ptrIfEEEEjS9_fNS7_10__identityEEEvT0_PT3_T1_NS0_13GridEvenShareISN_EET2_T4_E12temp_storage+40];
	add.f32 	%f289, %f288, %f287;
	selp.f32 	%f290, %f289, %f287, %p47;
	setp.gt.u32 	%p48, %r6, 224;
	ld.shared.f32 	%f291, [_ZZN3cub18CUB_300001_SM_10006detail6reduce18DeviceReduceKernelINS2_10policy_hubIfjN4cuda3std3__44plusIfEEE10Policy1000EN6thrust24THRUST_300001_SM_1000_NS6detail15normal_iteratorINSD_10device_ptrIfEEEEjS9_fNS7_10__identityEEEvT0_PT3_T1_NS0_13GridEvenShareISN_EET2_T4_E12temp_storage+44];
	add.f32 	%f292, %f291, %f290;
	selp.f32 	%f293, %f292, %f290, %p48;
	setp.gt.u32 	%p49, %r6, 256;
	ld.shared.f32 	%f294, [_ZZN3cub18CUB_300001_SM_10006detail6reduce18DeviceReduceKernelINS2_10policy_hubIfjN4cuda3std3__44plusIfEEE10Policy1000EN6thrust24THRUST_300001_SM_1000_NS6detail15normal_iteratorINSD_10device_ptrIfEEEEjS9_fNS7_10__identityEEEvT0_PT3_T1_NS0_13GridEvenShareISN_EET2_T4_E12temp_storage+48];
	add.f32 	%f295, %f294, %f293;
	selp.f32 	%f296, %f295, %f293, %p49;
	setp.gt.u32 	%p50, %r6, 288;
	ld.shared.f32 	%f297, [_ZZN3cub18CUB_300001_SM_10006detail6reduce18DeviceReduceKernelINS2_10policy_hubIfjN4cuda3std3__44plusIfEEE10Policy1000EN6thrust24THRUST_300001_SM_1000_NS6detail15normal_iteratorINSD_10device_ptrIfEEEEjS9_fNS7_10__identityEEEvT0_PT3_T1_NS0_13GridEvenShareISN_EET2_T4_E12temp_storage+52];
	add.f32 	%f298, %f297, %f296;
	selp.f32 	%f299, %f298, %f296, %p50;
	setp.gt.u32 	%p51, %r6, 320;
	ld.shared.f32 	%f300, [_ZZN3cub18CUB_300001_SM_10006detail6reduce18DeviceReduceKernelINS2_10policy_hubIfjN4cuda3std3__44plusIfEEE10Policy1000EN6thrust24THRUST_300001_SM_1000_NS6detail15normal_iteratorINSD_10device_ptrIfEEEEjS9_fNS7_10__identityEEEvT0_PT3_T1_NS0_13GridEvenShareISN_EET2_T4_E12temp_storage+56];
	add.f32 	%f301, %f300, %f299;
	selp.f32 	%f302, %f301, %f299, %p51;
	setp.gt.u32 	%p52, %r6, 352;
	ld.shared.f32 	%f303, [_ZZN3cub18CUB_300001_SM_10006detail6reduce18DeviceReduceKernelINS2_10policy_hubIfjN4cuda3std3__44plusIfEEE10Policy1000EN6thrust24THRUST_300001_SM_1000_NS6detail15normal_iteratorINSD_10device_ptrIfEEEEjS9_fNS7_10__identityEEEvT0_PT3_T1_NS0_13GridEvenShareISN_EET2_T4_E12temp_storage+60];
	add.f32 	%f304, %f303, %f302;
	selp.f32 	%f305, %f304, %f302, %p52;
	setp.gt.u32 	%p53, %r6, 384;
	ld.shared.f32 	%f306, [_ZZN3cub18CUB_300001_SM_10006detail6reduce18DeviceReduceKernelINS2_10policy_hubIfjN4cuda3std3__44plusIfEEE10Policy1000EN6thrust24THRUST_300001_SM_1000_NS6detail15normal_iteratorINSD_10device_ptrIfEEEEjS9_fNS7_10__identityEEEvT0_PT3_T1_NS0_13GridEvenShareISN_EET2_T4_E12temp_storage+64];
	add.f32 	%f307, %f306, %f305;
	selp.f32 	%f308, %f307, %f305, %p53;
	setp.gt.u32 	%p54, %r6, 416;
	ld.shared.f32 	%f309, [_ZZN3cub18CUB_300001_SM_10006detail6reduce18DeviceReduceKernelINS2_10policy_hubIfjN4cuda3std3__44plusIfEEE10Policy1000EN6thrust24THRUST_300001_SM_1000_NS6detail15normal_iteratorINSD_10device_ptrIfEEEEjS9_fNS7_10__identityEEEvT0_PT3_T1_NS0_13GridEvenShareISN_EET2_T4_E12temp_storage+68];
	add.f32 	%f310, %f309, %f308;
	selp.f32 	%f311, %f310, %f308, %p54;
	setp.gt.u32 	%p55, %r6, 448;
	ld.shared.f32 	%f312, [_ZZN3cub18CUB_300001_SM_10006detail6reduce18DeviceReduceKernelINS2_10policy_hubIfjN4cuda3std3__44plusIfEEE10Policy1000EN6thrust24THRUST_300001_SM_1000_NS6detail15normal_iteratorINSD_10device_ptrIfEEEEjS9_fNS7_10__identityEEEvT0_PT3_T1_NS0_13GridEvenShareISN_EET2_T4_E12temp_storage+72];
	add.f32 	%f313, %f312, %f311;
	selp.f32 	%f314, %f313, %f311, %p55;
	setp.gt.u32 	%p56, %r6, 480;
	ld.shared.f32 	%f315, [_ZZN3cub18CUB_300001_SM_10006detail6reduce18DeviceReduceKernelINS2_10policy_hubIfjN4cuda3std3__44plusIfEEE10Policy1000EN6thrust24THRUST_300001_SM_1000_NS6detail15normal_iteratorINSD_10device_ptrIfEEEEjS9_fNS7_10__identityEEEvT0_PT3_T1_NS0_13GridEvenShareISN_EET2_T4_E12temp_storage+76];
	add.f32 	%f316, %f315, %f314;
	selp.f32 	%f379, %f316, %f314, %p56;
	bra.uni 	$L__BB29_48;
$L__BB29_26:
	mov.u32 	%r35, %tid.x;
	add.s32 	%r72, %r35, %r270;
	mul.wide.u32 	%rd4, %r72, 4;
	add.s64 	%rd5, %rd1, %rd4;
	ld.global.f32 	%f41, [%rd5];
	ld.global.f32 	%f42, [%rd5+2048];
	ld.global.f32 	%f43, [%rd5+4096];
	ld.global.f32 	%f44, [%rd5+6144];
	ld.global.f32 	%f45, [%rd5+8192];
	ld.global.f32 	%f46, [%rd5+10240];
	ld.global.f32 	%f47, [%rd5+12288];
	ld.global.f32 	%f48, [%rd5+14336];
	ld.global.f32 	%f49, [%rd5+16384];
	ld.global.f32 	%f50, [%rd5+18432];
	ld.global.f32 	%f51, [%rd5+20480];
	ld.global.f32 	%f52, [%rd5+22528];
	ld.global.f32 	%f53, [%rd5+24576];
	ld.global.f32 	%f54, [%rd5+26624];
	ld.global.f32 	%f55, [%rd5+28672];
	ld.global.f32 	%f56, [%rd5+30720];
	add.f32 	%f57, %f41, %f42;
	add.f32 	%f58, %f43, %f44;
	add.f32 	%f59, %f45, %f46;
	add.f32 	%f60, %f47, %f48;
	add.f32 	%f61, %f49, %f50;
	add.f32 	%f62, %f51, %f52;
	add.f32 	%f63, %f53, %f54;
	add.f32 	%f64, %f55, %f56;
	add.f32 	%f65, %f57, %f58;
	add.f32 	%f66, %f59, %f60;
	add.f32 	%f67, %f61, %f62;
	add.f32 	%f68, %f63, %f64;
	add.f32 	%f69, %f65, %f66;
	add.f32 	%f70, %f67, %f68;
	add.f32 	%f378, %f69, %f70;
	setp.lt.u32 	%p2, %r6, %r4;
	@%p2 bra 	$L__BB29_44;
	add.s32 	%r36, %r4, %r270;
	not.b32 	%r74, %r35;
	add.s32 	%r75, %r74, %r1;
	sub.s32 	%r76, %r75, %r4;
	sub.s32 	%r267, %r76, %r270;
	add.s32 	%r77, %r36, %r35;
	add.s32 	%r266, %r77, 4096;
	mov.b32 	%r269, 0;
	mov.u32 	%r268, %r36;
$L__BB29_28:
	add.s32 	%r270, %r270, %r4;
	add.s32 	%r79, %r1, -8192;
	setp.gt.u32 	%p3, %r270, %r79;
	@%p3 bra 	$L__BB29_30;
	add.s32 	%r80, %r35, %r270;
	mul.wide.u32 	%rd6, %r80, 4;
	add.s64 	%rd7, %rd1, %rd6;
	ld.global.f32 	%f71, [%rd7];
	ld.global.f32 	%f72, [%rd7+2048];
	ld.global.f32 	%f73, [%rd7+4096];
	ld.global.f32 	%f74, [%rd7+6144];
	ld.global.f32 	%f75, [%rd7+8192];
	ld.global.f32 	%f76, [%rd7+10240];
	ld.global.f32 	%f77, [%rd7+12288];
	ld.global.f32 	%f78, [%rd7+14336];
	ld.global.f32 	%f79, [%rd7+16384];
	ld.global.f32 	%f80, [%rd7+18432];
	ld.global.f32 	%f81, [%rd7+20480];
	ld.global.f32 	%f82, [%rd7+22528];
	ld.global.f32 	%f83, [%rd7+24576];
	ld.global.f32 	%f84, [%rd7+26624];
	ld.global.f32 	%f85, [%rd7+28672];
	ld.global.f32 	%f86, [%rd7+30720];
	add.f32 	%f87, %f378, %f71;
	add.f32 	%f88, %f72, %f73;
	add.f32 	%f89, %f74, %f75;
	add.f32 	%f90, %f76, %f77;
	add.f32 	%f91, %f78, %f79;
	add.f32 	%f92, %f80, %f81;
	add.f32 	%f93, %f82, %f83;
	add.f32 	%f94, %f84, %f85;
	add.f32 	%f95, %f87, %f88;
	add.f32 	%f96, %f89, %f90;
	add.f32 	%f97, %f91, %f92;
	add.f32 	%f98, %f93, %f94;
	add.f32 	%f99, %f95, %f96;
	add.f32 	%f100, %f97, %f98;
	add.f32 	%f101, %f99, %f100;
	add.f32 	%f378, %f101, %f86;
	sub.s32 	%r81, %r1, %r270;
	setp.lt.u32 	%p4, %r81, %r4;
	add.s32 	%r269, %r269, 1;
	add.s32 	%r268, %r268, %r4;
	sub.s32 	%r267, %r267, %r4;
	add.s32 	%r266, %r266, %r4;
	@%p4 bra 	$L__BB29_44;
	bra.uni 	$L__BB29_28;
$L__BB29_30:
	setp.le.u32 	%p5, %r1, %r270;
	sub.s32 	%r83, %r1, %r270;
	setp.ge.s32 	%p6, %r35, %r83;
	or.pred  	%p7, %p5, %p6;
	@%p7 bra 	$L__BB29_44;
	not.b32 	%r85, %r35;
	add.s32 	%r86, %r1, %r85;
	sub.s32 	%r87, %r86, %r36;
	mul.lo.s32 	%r88, %r2, %r269;
	shl.b32 	%r89, %r88, 13;
	sub.s32 	%r90, %r87, %r89;
	shr.u32 	%r91, %r90, 9;
	add.s32 	%r49, %r91, 1;
	and.b32  	%r50, %r49, 15;
	setp.lt.u32 	%p8, %r90, 7680;
	mov.u32 	%r275, %r35;
	@%p8 bra 	$L__BB29_35;
	or.b32  	%r273, %r35, 4096;
	shr.u32 	%r92, %r267, 9;
	add.s32 	%r93, %r92, 1;
	and.b32  	%r94, %r93, 16777200;
	neg.s32 	%r271, %r94;
$L__BB29_33:
	.pragma "nounroll";
	add.s32 	%r95, %r266, -4096;
	mul.wide.u32 	%rd8, %r95, 4;
	add.s64 	%rd9, %rd1, %rd8;
	ld.global.f32 	%f103, [%rd9];
	add.f32 	%f104, %f378, %f103;
	add.s32 	%r96, %r266, -3584;
	mul.wide.u32 	%rd10, %r96, 4;
	add.s64 	%rd11, %rd1, %rd10;
	ld.global.f32 	%f105, [%rd11];
	add.f32 	%f106, %f104, %f105;
	add.s32 	%r97, %r266, -3072;
	mul.wide.u32 	%rd12, %r97, 4;
	add.s64 	%rd13, %rd1, %rd12;
	ld.global.f32 	%f107, [%rd13];
	add.f32 	%f108, %f106, %f107;
	add.s32 	%r98, %r266, -2560;
	mul.wide.u32 	%rd14, %r98, 4;
	add.s64 	%rd15, %rd1, %rd14;
	ld.global.f32 	%f109, [%rd15];
	add.f32 	%f110, %f108, %f109;
	add.s32 	%r99, %r266, -2048;
	mul.wide.u32 	%rd16, %r99, 4;
	add.s64 	%rd17, %rd1, %rd16;
	ld.global.f32 	%f111, [%rd17];
	add.f32 	%f112, %f110, %f111;
	add.s32 	%r100, %r266, -1536;
	mul.wide.u32 	%rd18, %r100, 4;
	add.s64 	%rd19, %rd1, %rd18;
	ld.global.f32 	%f113, [%rd19];
	add.f32 	%f114, %f112, %f113;
	add.s32 	%r101, %r266, -1024;
	mul.wide.u32 	%rd20, %r101, 4;
	add.s64 	%rd21, %rd1, %rd20;
	ld.global.f32 	%f115, [%rd21];
	add.f32 	%f116, %f114, %f115;
	add.s32 	%r102, %r266, 3584;
	add.s32 	%r103, %r266, -512;
	mul.wide.u32 	%rd22, %r103, 4;
	add.s64 	%rd23, %rd1, %rd22;
	ld.global.f32 	%f117, [%rd23];
	add.f32 	%f118, %f116, %f117;
	mul.wide.u32 	%rd24, %r266, 4;
	add.s64 	%rd25, %rd1, %rd24;
	ld.global.f32 	%f119, [%rd25];
	add.f32 	%f120, %f118, %f119;
	add.s32 	%r104, %r266, 512;
	mul.wide.u32 	%rd26, %r104, 4;
	add.s64 	%rd27, %rd1, %rd26;
	ld.global.f32 	%f121, [%rd27];
	add.f32 	%f122, %f120, %f121;
	add.s32 	%r105, %r266, 1024;
	mul.wide.u32 	%rd28, %r105, 4;
	add.s64 	%rd29, %rd1, %rd28;
	ld.global.f32 	%f123, [%rd29];
	add.f32 	%f124, %f122, %f123;
	add.s32 	%r106, %r266, 1536;
	mul.wide.u32 	%rd30, %r106, 4;
	add.s64 	%rd31, %rd1, %rd30;
	ld.global.f32 	%f125, [%rd31];
	add.f32 	%f126, %f124, %f125;
	add.s32 	%r107, %r266, 2048;
	mul.wide.u32 	%rd32, %r107, 4;
	add.s64 	%rd33, %rd1, %rd32;
	ld.global.f32 	%f127, [%rd33];
	add.f32 	%f128, %f126, %f127;
	add.s32 	%r108, %r266, 2560;
	mul.wide.u32 	%rd34, %r108, 4;
	add.s64 	%rd35, %rd1, %rd34;
	ld.global.f32 	%f129, [%rd35];
	add.f32 	%f130, %f128, %f129;
	add.s32 	%r109, %r266, 3072;
	mul.wide.u32 	%rd36, %r109, 4;
	add.s64 	%rd37, %rd1, %rd36;
	ld.global.f32 	%f131, [%rd37];
	add.f32 	%f132, %f130, %f131;
	mul.wide.u32 	%rd38, %r102, 4;
	add.s64 	%rd39, %rd1, %rd38;
	ld.global.f32 	%f133, [%rd39];
	add.f32 	%f378, %f132, %f133;
	add.s32 	%r273, %r273, 8192;
	add.s32 	%r266, %r266, 8192;
	add.s32 	%r271, %r271, 16;
	setp.ne.s32 	%p9, %r271, 0;
	@%p9 bra 	$L__BB29_33;
	add.s32 	%r275, %r273, -4096;
$L__BB29_35:
	setp.eq.s32 	%p10, %r50, 0;
	@%p10 bra 	$L__BB29_44;
	and.b32  	%r61, %r49, 7;
	setp.lt.u32 	%p11, %r50, 8;
	@%p11 bra 	$L__BB29_38;
	add.s32 	%r110, %r275, %r270;
	mul.wide.u32 	%rd40, %r110, 4;
	add.s64 	%rd41, %rd1, %rd40;
	ld.global.f32 	%f135, [%rd41];
	add.f32 	%f136, %f378, %f135;
	add.s32 	%r111, %r110, 512;
	mul.wide.u32 	%rd42, %r111, 4;
	add.s64 	%rd43, %rd1, %rd42;
	ld.global.f32 	%f137, [%rd43];
	add.f32 	%f138, %f136, %f137;
	add.s32 	%r112, %r110, 1024;
	mul.wide.u32 	%rd44, %r112, 4;
	add.s64 	%rd45, %rd1, %rd44;
	ld.global.f32 	%f139, [%rd45];
	add.f32 	%f140, %f138, %f139;
	add.s32 	%r113, %r110, 1536;
	mul.wide.u32 	%rd46, %r113, 4;
	add.s64 	%rd47, %rd1, %rd46;
	ld.global.f32 	%f141, [%rd47];
	add.f32 	%f142, %f140, %f141;
	add.s32 	%r114, %r110, 2048;
	mul.wide.u32 	%rd48, %r114, 4;
	add.s64 	%rd49, %rd1, %rd48;
	ld.global.f32 	%f143, [%rd49];
	add.f32 	%f144, %f142, %f143;
	add.s32 	%r115, %r110, 2560;
	mul.wide.u32 	%rd50, %r115, 4;
	add.s64 	%rd51, %rd1, %rd50;
	ld.global.f32 	%f145, [%rd51];
	add.f32 	%f146, %f144, %f145;
	add.s32 	%r116, %r110, 3072;
	mul.wide.u32 	%rd52, %r116, 4;
	add.s64 	%rd53, %rd1, %rd52;
	ld.global.f32 	%f147, [%rd53];
	add.f32 	%f148, %f146, %f147;
	add.s32 	%r117, %r110, 3584;
	mul.wide.u32 	%rd54, %r117, 4;
	add.s64 	%rd55, %rd1, %rd54;
	ld.global.f32 	%f149, [%rd55];
	add.f32 	%f378, %f148, %f149;
	add.s32 	%r275, %r275, 4096;
$L__BB29_38:
	setp.eq.s32 	%p12, %r61, 0;
	@%p12 bra 	$L__BB29_44;
	setp.lt.u32 	%p13, %r61, 4;
	@%p13 bra 	$L__BB29_41;
	add.s32 	%r118, %r275, %r270;
	mul.wide.u32 	%rd56, %r118, 4;
	add.s64 	%rd57, %rd1, %rd56;
	ld.global.f32 	%f151, [%rd57];
	add.f32 	%f152, %f378, %f151;
	add.s32 	%r119, %r118, 512;
	mul.wide.u32 	%rd58, %r119, 4;
	add.s64 	%rd59, %rd1, %rd58;
	ld.global.f32 	%f153, [%rd59];
	add.f32 	%f154, %f152, %f153;
	add.s32 	%r120, %r118, 1024;
	mul.wide.u32 	%rd60, %r120, 4;
	add.s64 	%rd61, %rd1, %rd60;
	ld.global.f32 	%f155, [%rd61];
	add.f32 	%f156, %f154, %f155;
	add.s32 	%r121, %r118, 1536;
	mul.wide.u32 	%rd62, %r121, 4;
	add.s64 	%rd63, %rd1, %rd62;
	ld.global.f32 	%f157, [%rd63];
	add.f32 	%f378, %f156, %f157;
	add.s32 	%r275, %r275, 2048;
$L__BB29_41:
	and.b32  	%r122, %r49, 3;
	setp.eq.s32 	%p14, %r122, 0;
	@%p14 bra 	$L__BB29_44;
	add.s32 	%r278, %r275, %r268;
	cvt.u16.u32 	%rs1, %r267;
	shr.u16 	%rs2, %rs1, 9;
	add.s16 	%rs3, %rs2, 1;
	cvt.u32.u16 	%r123, %rs3;
	and.b32  	%r124, %r123, 3;
	neg.s32 	%r277, %r124;
$L__BB29_43:
	.pragma "nounroll";
	mul.wide.u32 	%rd64, %r278, 4;
	add.s64 	%rd65, %rd1, %rd64;
	ld.global.f32 	%f158, [%rd65];
	add.f32 	%f378, %f378, %f158;
	add.s32 	%r278, %r278, 512;
	add.s32 	%r277, %r277, 1;
	setp.ne.s32 	%p15, %r277, 0;
	@%p15 bra 	$L__BB29_43;
$L__BB29_44:
	// begin inline asm
	mov.u32 %r125, %laneid;
	// end inline asm
	mov.b32 	%r127, %f378;
	mov.b32 	%r128, 1;
	mov.b32 	%r149, 31;
	mov.b32 	%r150, -1;
	// begin inline asm
	shfl.sync.down.b32 %r126, %r127, %r128, %r149, %r150;
	// end inline asm
	setp.gt.s32 	%p16, %r125, 30;
	mov.b32 	%f159, %r126;
	add.f32 	%f160, %f378, %f159;
	selp.f32 	%f161, %f378, %f160, %p16;
	mov.b32 	%r132, %f161;
	mov.b32 	%r133, 2;
	// begin inline asm
	shfl.sync.down.b32 %r131, %r132, %r133, %r149, %r150;
	// end inline asm
	setp.gt.s32 	%p17, %r125, 29;
	mov.b32 	%f162, %r131;
	add.f32 	%f163, %f161, %f162;
	selp.f32 	%f164, %f161, %f163, %p17;
	mov.b32 	%r137, %f164;
	mov.b32 	%r138, 4;
	// begin inline asm
	shfl.sync.down.b32 %r136, %r137, %r138, %r149, %r150;
	// end inline asm
	setp.gt.s32 	%p18, %r125, 27;
	mov.b32 	%f165, %r136;
	add.f32 	%f166, %f164, %f165;
	selp.f32 	%f167, %f164, %f166, %p18;
	mov.b32 	%r142, %f167;
	mov.b32 	%r143, 8;
	// begin inline asm
	shfl.sync.down.b32 %r141, %r142, %r143, %r149, %r150;
	// end inline asm
	setp.gt.s32 	%p19, %r125, 23;
	mov.b32 	%f168, %r141;
	add.f32 	%f169, %f167, %f168;
	selp.f32 	%f170, %f167, %f169, %p19;
	mov.b32 	%r147, %f170;
	mov.b32 	%r148, 16;
	// begin inline asm
	shfl.sync.down.b32 %r146, %r147, %r148, %r149, %r150;
	// end inline asm
	setp.gt.s32 	%p20, %r125, 15;
	mov.b32 	%f171, %r146;
	add.f32 	%f37, %f170, %f171;
	selp.f32 	%f379, %f170, %f37, %p20;
	setp.ne.s32 	%p21, %r125, 0;
	@%p21 bra 	$L__BB29_46;
	shr.u32 	%r151, %r35, 3;
	and.b32  	%r152, %r151, 124;
	mov.u32 	%r153, _ZZN3cub18CUB_300001_SM_10006detail6reduce18DeviceReduceKernelINS2_10policy_hubIfjN4cuda3std3__44plusIfEEE10Policy1000EN6thrust24THRUST_300001_SM_1000_NS6detail15normal_iteratorINSD_10device_ptrIfEEEEjS9_fNS7_10__identityEEEvT0_PT3_T1_NS0_13GridEvenShareISN_EET2_T4_E12temp_storage;
	add.s32 	%r154, %r153, %r152;
	st.shared.f32 	[%r154+16], %f37;
$L__BB29_46:
	bar.sync 	0;
	setp.ne.s32 	%p22, %r35, 0;
	@%p22 bra 	$L__BB29_48;
	ld.shared.f32 	%f172, [_ZZN3cub18CUB_300001_SM_10006detail6reduce18DeviceReduceKernelINS2_10policy_hubIfjN4cuda3std3__44plusIfEEE10Policy1000EN6thrust24THRUST_300001_SM_1000_NS6detail15normal_iteratorINSD_10device_ptrIfEEEEjS9_fNS7_10__identityEEEvT0_PT3_T1_NS0_13GridEvenShareISN_EET2_T4_E12temp_storage+20];
	add.f32 	%f173, %f379, %f172;
	ld.shared.f32 	%f174, [_ZZN3cub18CUB_300001_SM_10006detail6reduce18DeviceReduceKernelINS2_10policy_hubIfjN4cuda3std3__44plusIfEEE10Policy1000EN6thrust24THRUST_300001_SM_1000_NS6detail15normal_iteratorINSD_10device_ptrIfEEEEjS9_fNS7_10__identityEEEvT0_PT3_T1_NS0_13GridEvenShareISN_EET2_T4_E12temp_storage+24];
	add.f32 	%f175, %f173, %f174;
	ld.shared.f32 	%f176, [_ZZN3cub18CUB_300001_SM_10006detail6reduce18DeviceReduceKernelINS2_10policy_hubIfjN4cuda3std3__44plusIfEEE10Policy1000EN6thrust24THRUST_300001_SM_1000_NS6detail15normal_iteratorINSD_10device_ptrIfEEEEjS9_fNS7_10__identityEEEvT0_PT3_T1_NS0_13GridEvenShareISN_EET2_T4_E12temp_storage+28];
	add.f32 	%f177, %f175, %f176;
	ld.shared.f32 	%f178, [_ZZN3cub18CUB_300001_SM_10006detail6reduce18DeviceReduceKernelINS2_10policy_hubIfjN4cuda3std3__44plusIfEEE10Policy1000EN6thrust24THRUST_300001_SM_1000_NS6detail15normal_iteratorINSD_10device_ptrIfEEEEjS9_fNS7_10__identityEEEvT0_PT3_T1_NS0_13GridEvenShareISN_EET2_T4_E12temp_storage+32];
	add.f32 	%f179, %f177, %f178;
	ld.shared.f32 	%f180, [_ZZN3cub18CUB_300001_SM_10006detail6reduce18DeviceReduceKernelINS2_10policy_hubIfjN4cuda3std3__44plusIfEEE10Policy1000EN6thrust24THRUST_300001_SM_1000_NS6detail15normal_iteratorINSD_10device_ptrIfEEEEjS9_fNS7_10__identityEEEvT0_PT3_T1_NS0_13GridEvenShareISN_EET2_T4_E12temp_storage+36];
	add.f32 	%f181, %f179, %f180;
	ld.shared.f32 	%f182, [_ZZN3cub18CUB_300001_SM_10006detail6reduce18DeviceReduceKernelINS2_10policy_hubIfjN4cuda3std3__44plusIfEEE10Policy1000EN6thrust24THRUST_300001_SM_1000_NS6detail15normal_iteratorINSD_10device_ptrIfEEEEjS9_fNS7_10__identityEEEvT0_PT3_T1_NS0_13GridEvenShareISN_EET2_T4_E12temp_storage+40];
	add.f32 	%f183, %f181, %f182;
	ld.shared.f32 	%f184, [_ZZN3cub18CUB_300001_SM_10006detail6reduce18DeviceReduceKernelINS2_10policy_hubIfjN4cuda3std3__44plusIfEEE10Policy1000EN6thrust24THRUST_300001_SM_1000_NS6detail15normal_iteratorINSD_10device_ptrIfEEEEjS9_fNS7_10__identityEEEvT0_PT3_T1_NS0_13GridEvenShareISN_EET2_T4_E12temp_storage+44];
	add.f32 	%f185, %f183, %f184;
	ld.shared.f32 	%f186, [_ZZN3cub18CUB_300001_SM_10006detail6reduce18DeviceReduceKernelINS2_10policy_hubIfjN4cuda3std3__44plusIfEEE10Policy1000EN6thrust24THRUST_300001_SM_1000_NS6detail15normal_iteratorINSD_10device_ptrIfEEEEjS9_fNS7_10__identityEEEvT0_PT3_T1_NS0_13GridEvenShareISN_EET2_T4_E12temp_storage+48];
	add.f32 	%f187, %f185, %f186;
	ld.shared.f32 	%f188, [_ZZN3cub18CUB_300001_SM_10006detail6reduce18DeviceReduceKernelINS2_10policy_hubIfjN4cuda3std3__44plusIfEEE10Policy1000EN6thrust24THRUST_300001_SM_1000_NS6detail15normal_iteratorINSD_10device_ptrIfEEEEjS9_fNS7_10__identityEEEvT0_PT3_T1_NS0_13GridEvenShareISN_EET2_T4_E12temp_storage+52];
	add.f32 	%f189, %f187, %f188;
	ld.shared.f32 	%f190, [_ZZN3cub18CUB_300001_SM_10006detail6reduce18DeviceReduceKernelINS2_10policy_hubIfjN4cuda3std3__44plusIfEEE10Policy1000EN6thrust24THRUST_300001_SM_1000_NS6detail15normal_iteratorINSD_10device_ptrIfEEEEjS9_fNS7_10__identityEEEvT0_PT3_T1_NS0_13GridEvenShareISN_EET2_T4_E12temp_storage+56];
	add.f32 	%f191, %f189, %f190;
	ld.shared.f32 	%f192, [_ZZN3cub18CUB_300001_SM_10006detail6reduce18DeviceReduceKernelINS2_10policy_hubIfjN4cuda3std3__44plusIfEEE10Policy1000EN6thrust24THRUST_300001_SM_1000_NS6detail15normal_iteratorINSD_10device_ptrIfEEEEjS9_fNS7_10__identityEEEvT0_PT3_T1_NS0_13GridEvenShareISN_EET2_T4_E12temp_storage+60];
	add.f32 	%f193, %f191, %f192;
	ld.shared.f32 	%f194, [_ZZN3cub18CUB_300001_SM_10006detail6reduce18DeviceReduceKernelINS2_10policy_hubIfjN4cuda3std3__44plusIfEEE10Policy1000EN6thrust24THRUST_300001_SM_1000_NS6detail15normal_iteratorINSD_10device_ptrIfEEEEjS9_fNS7_10__identityEEEvT0_PT3_T1_NS0_13GridEvenShareISN_EET2_T4_E12temp_storage+64];
	add.f32 	%f195, %f193, %f194;
	ld.shared.f32 	%f196, [_ZZN3cub18CUB_300001_SM_10006detail6reduce18DeviceReduceKernelINS2_10policy_hubIfjN4cuda3std3__44plusIfEEE10Policy1000EN6thrust24THRUST_300001_SM_1000_NS6detail15normal_iteratorINSD_10device_ptrIfEEEEjS9_fNS7_10__identityEEEvT0_PT3_T1_NS0_13GridEvenShareISN_EET2_T4_E12temp_storage+68];
	add.f32 	%f197, %f195, %f196;
	ld.shared.f32 	%f198, [_ZZN3cub18CUB_300001_SM_10006detail6reduce18DeviceReduceKernelINS2_10policy_hubIfjN4cuda3std3__44plusIfEEE10Policy1000EN6thrust24THRUST_300001_SM_1000_NS6detail15normal_iteratorINSD_10device_ptrIfEEEEjS9_fNS7_10__identityEEEvT0_PT3_T1_NS0_13GridEvenShareISN_EET2_T4_E12temp_storage+72];
	add.f32 	%f199, %f197, %f198;
	ld.shared.f32 	%f200, [_ZZN3cub18CUB_300001_SM_10006detail6reduce18DeviceReduceKernelINS2_10policy_hubIfjN4cuda3std3__44plusIfEEE10Policy1000EN6thrust24THRUST_300001_SM_1000_NS6detail15normal_iteratorINSD_10device_ptrIfEEEEjS9_fNS7_10__identityEEEvT0_PT3_T1_NS0_13GridEvenShareISN_EET2_T4_E12temp_storage+76];
	add.f32 	%f379, %f199, %f200;
$L__BB29_48:
	mov.u32 	%r256, %tid.x;
	setp.ne.s32 	%p64, %r256, 0;
	@%p64 bra 	$L__BB29_50;
	ld.param.u64 	%rd129, [_ZN3cub18CUB_300001_SM_10006detail6reduce18DeviceReduceKernelINS2_10policy_hubIfjN4cuda3std3__44plusIfEEE10Policy1000EN6thrust24THRUST_300001_SM_1000_NS6detail15normal_iteratorINSD_10device_ptrIfEEEEjS9_fNS7_10__identityEEEvT0_PT3_T1_NS0_13GridEvenShareISN_EET2_T4__param_1];
	cvta.to.global.u64 	%rd126, %rd129;
	mul.wide.u32 	%rd127, %r3, 4;
	add.s64 	%rd128, %rd126, %rd127;
	st.global.f32 	[%rd128], %f379;
$L__BB29_50:
	ret;

}
	// .globl	_ZN3cub18CUB_300001_SM_10006detail6reduce28DeviceReduceSingleTileKernelINS2_10policy_hubIfyN4cuda3std3__44plusIfEEE10Policy1000EN6thrust24THRUST_300001_SM_1000_NS6detail15normal_iteratorINSD_10device_ptrIfEEEEPfyS9_ffNS7_10__identityEEEvT0_T1_T2_T3_T4_T6_
.visible .entry _ZN3cub18CUB_300001_SM_10006detail6reduce28DeviceReduceSingleTileKernelINS2_10policy_hubIfyN4cuda3std3__44plusIfEEE10Policy1000EN6thrust24THRUST_300001_SM_1000_NS6detail15normal_iteratorINSD_10device_ptrIfEEEEPfyS9_ffNS7_10__identityEEEvT0_T1_T2_T3_T4_T6_(
	.param .align 8 .b8 _ZN3cub18CUB_300001_SM_10006detail6reduce28DeviceReduceSingleTileKernelINS2_10policy_hubIfyN4cuda3std3__44plusIfEEE10Policy1000EN6thrust24THRUST_300001_SM_1000_NS6detail15normal_iteratorINSD_10device_ptrIfEEEEPfyS9_ffNS7_10__identityEEEvT0_T1_T2_T3_T4_T6__param_0[8],
	.param .u64 .ptr .align 1 _ZN3cub18CUB_300001_SM_10006detail6reduce28DeviceReduceSingleTileKernelINS2_10policy_hubIfyN4cuda3std3__44plusIfEEE10Policy1000EN6thrust24THRUST_300001_SM_1000_NS6detail15normal_iteratorINSD_10device_ptrIfEEEEPfyS9_ffNS7_10__identityEEEvT0_T1_T2_T3_T4_T6__param_1,
	.param .u64 _ZN3cub18CUB_300001_SM_10006detail6reduce28DeviceReduceSingleTileKernelINS2_10policy_hubIfyN4cuda3std3__44plusIfEEE10Policy1000EN6thrust24THRUST_300001_SM_1000_NS6detail15normal_iteratorINSD_10device_ptrIfEEEEPfyS9_ffNS7_10__identityEEEvT0_T1_T2_T3_T4_T6__param_2,
	.param .align 1 .b8 _ZN3cub18CUB_300001_SM_10006detail6reduce28DeviceReduceSingleTileKernelINS2_10policy_hubIfyN4cuda3std3__44plusIfEEE10Policy1000EN6thrust24THRUST_300001_SM_1000_NS6detail15normal_iteratorINSD_10device_ptrIfEEEEPfyS9_ffNS7_10__identityEEEvT0_T1_T2_T3_T4_T6__param_3[1],
	.param .f32 _ZN3cub18CUB_300001_SM_10006detail6reduce28DeviceReduceSingleTileKernelINS2_10policy_hubIfyN4cuda3std3__44plusIfEEE10Policy1000EN6thrust24THRUST_300001_SM_1000_NS6detail15normal_iteratorINSD_10device_ptrIfEEEEPfyS9_ffNS7_10__identityEEEvT0_T1_T2_T3_T4_T6__param_4,
	.param .align 1 .b8 _ZN3cub18CUB_300001_SM_10006detail6reduce28DeviceReduceSingleTileKernelINS2_10policy_hubIfyN4cuda3std3__44plusIfEEE10Policy1000EN6thrust24THRUST_300001_SM_1000_NS6detail15normal_iteratorINSD_10device_ptrIfEEEEPfyS9_ffNS7_10__identityEEEvT0_T1_T2_T3_T4_T6__param_5[1]
)
.maxntid 256
.minnctapersm 1
{
	.reg .pred 	%p<59>;
	.reg .b32 	%r<171>;
	.reg .b32 	%f<328>;
	.reg .b64 	%rd<56>;
	// demoted variable
	.shared .align 4 .b8 _ZZN3cub18CUB_300001_SM_10006detail6reduce28DeviceReduceSingleTileKernelINS2_10policy_hubIfyN4cuda3std3__44plusIfEEE10Policy1000EN6thrust24THRUST_300001_SM_1000_NS6detail15normal_iteratorINSD_10device_ptrIfEEEEPfyS9_ffNS7_10__identityEEEvT0_T1_T2_T3_T4_T6_E12temp_storage[44];
	ld.param.u64 	%rd18, [_ZN3cub18CUB_300001_SM_10006detail6reduce28DeviceReduceSingleTileKernelINS2_10policy_hubIfyN4cuda3std3__44plusIfEEE10Policy1000EN6thrust24THRUST_300001_SM_1000_NS6detail15normal_iteratorINSD_10device_ptrIfEEEEPfyS9_ffNS7_10__identityEEEvT0_T1_T2_T3_T4_T6__param_0];
	ld.param.u64 	%rd20, [_ZN3cub18CUB_300001_SM_10006detail6reduce28DeviceReduceSingleTileKernelINS2_10policy_hubIfyN4cuda3std3__44plusIfEEE10Policy1000EN6thrust24THRUST_300001_SM_1000_NS6detail15normal_iteratorINSD_10device_ptrIfEEEEPfyS9_ffNS7_10__identityEEEvT0_T1_T2_T3_T4_T6__param_1];
	ld.param.u64 	%rd19, [_ZN3cub18CUB_300001_SM_10006detail6reduce28DeviceReduceSingleTileKernelINS2_10policy_hubIfyN4cuda3std3__44plusIfEEE10Policy1000EN6thrust24THRUST_300001_SM_1000_NS6detail15normal_iteratorINSD_10device_ptrIfEEEEPfyS9_ffNS7_10__identityEEEvT0_T1_T2_T3_T4_T6__param_2];
	ld.param.f32 	%f42, [_ZN3cub18CUB_300001_SM_10006detail6reduce28DeviceReduceSingleTileKernelINS2_10policy_hubIfyN4cuda3std3__44plusIfEEE10Policy1000EN6thrust24THRUST_300001_SM_1000_NS6detail15normal_iteratorINSD_10device_ptrIfEEEEPfyS9_ffNS7_10__identityEEEvT0_T1_T2_T3_T4_T6__param_4];
	cvta.to.global.u64 	%rd1, %rd20;
	setp.ne.s64 	%p1, %rd19, 0;
	@%p1 bra 	$L__BB30_3;
	mov.u32 	%r156, %tid.x;
	setp.ne.s32 	%p58, %r156, 0;
	@%p58 bra 	$L__BB30_51;
	st.global.f32 	[%rd1], %f42;
	bra.uni 	$L__BB30_51;
$L__BB30_3:
	cvta.to.global.u64 	%rd2, %rd18;
	setp.gt.u64 	%p2, %rd19, 4095;
	@%p2 bra 	$L__BB30_28;
	cvt.u32.u64 	%r1, %rd19;
	mov.u32 	%r2, %tid.x;
	setp.ge.u32 	%p24, %r2, %r1;
	mov.f32 	%f315, 0f00000000;
	mov.u32 	%r160, %r2;
	@%p24 bra 	$L__BB30_6;
	mul.wide.u32 	%rd41, %r2, 4;
	add.s64 	%rd42, %rd2, %rd41;
	ld.global.f32 	%f315, [%rd42];
	add.s32 	%r160, %r2, 256;
$L__BB30_6:
	setp.ge.u32 	%p25, %r160, %r1;
	@%p25 bra 	$L__BB30_19;
	not.b32 	%r83, %r160;
	add.s32 	%r84, %r83, %r1;
	shr.u32 	%r85, %r84, 8;
	add.s32 	%r5, %r85, 1;
	and.b32  	%r6, %r5, 15;
	setp.lt.u32 	%p26, %r84, 3840;
	@%p26 bra 	$L__BB30_10;
	and.b32  	%r86, %r5, 33554416;
	neg.s32 	%r158, %r86;
	mul.wide.u32 	%rd43, %r160, 4;
	add.s64 	%rd44, %rd43, %rd2;
	add.s64 	%rd51, %rd44, 8192;
$L__BB30_9:
	.pragma "nounroll";
	ld.global.f32 	%f189, [%rd51+-8192];
	add.f32 	%f190, %f315, %f189;
	ld.global.f32 	%f191, [%rd51+-7168];
	add.f32 	%f192, %f190, %f191;
	ld.global.f32 	%f193, [%rd51+-6144];
	add.f32 	%f194, %f192, %f193;
	ld.global.f32 	%f195, [%rd51+-5120];
	add.f32 	%f196, %f194, %f195;
	ld.global.f32 	%f197, [%rd51+-4096];
	add.f32 	%f198, %f196, %f197;
	ld.global.f32 	%f199, [%rd51+-3072];
	add.f32 	%f200, %f198, %f199;
	ld.global.f32 	%f201, [%rd51+-2048];
	add.f32 	%f202, %f200, %f201;
	ld.global.f32 	%f203, [%rd51+-1024];
	add.f32 	%f204, %f202, %f203;
	ld.global.f32 	%f205, [%rd51];
	add.f32 	%f206, %f204, %f205;
	ld.global.f32 	%f207, [%rd51+1024];
	add.f32 	%f208, %f206, %f207;
	ld.global.f32 	%f209, [%rd51+2048];
	add.f32 	%f210, %f208, %f209;
	ld.global.f32 	%f211, [%rd51+3072];
	add.f32 	%f212, %f210, %f211;
	ld.global.f32 	%f213, [%rd51+4096];
	add.f32 	%f214, %f212, %f213;
	ld.global.f32 	%f215, [%rd51+5120];
	add.f32 	%f216, %f214, %f215;
	ld.global.f32 	%f217, [%rd51+6144];
	add.f32 	%f218, %f216, %f217;
	ld.global.f32 	%f219, [%rd51+7168];
	add.f32 	%f315, %f218, %f219;
	add.s32 	%r160, %r160, 4096;
	add.s32 	%r158, %r158, 16;
	add.s64 	%rd51, %rd51, 16384;
	setp.ne.s32 	%p27, %r158, 0;
	@%p27 bra 	$L__BB30_9;
$L__BB30_10:
	setp.eq.s32 	%p28, %r6, 0;
	@%p28 bra 	$L__BB30_19;
	and.b32  	%r13, %r5, 7;
	setp.lt.u32 	%p29, %r6, 8;
	@%p29 bra 	$L__BB30_13;
	mul.wide.s32 	%rd45, %r160, 4;
	add.s64 	%rd46, %rd2, %rd45;
	ld.global.f32 	%f221, [%rd46];
	add.f32 	%f222, %f315, %f221;
	ld.global.f32 	%f223, [%rd46+1024];
	add.f32 	%f224, %f222, %f223;
	ld.global.f32 	%f225, [%rd46+2048];
	add.f32 	%f226, %f224, %f225;
	ld.global.f32 	%f227, [%rd46+3072];
	add.f32 	%f228, %f226, %f227;
	ld.global.f32 	%f229, [%rd46+4096];
	add.f32 	%f230, %f228, %f229;
	ld.global.f32 	%f231, [%rd46+5120];
	add.f32 	%f232, %f230, %f231;
	ld.global.f32 	%f233, [%rd46+6144];
	add.f32 	%f234, %f232, %f233;
	ld.global.f32 	%f235, [%rd46+7168];
	add.f32 	%f315, %f234, %f235;
	add.s32 	%r160, %r160, 2048;
$L__BB30_13:
	setp.eq.s32 	%p30, %r13, 0;
	@%p30 bra 	$L__BB30_19;
	and.b32  	%r16, %r5, 3;
	setp.lt.u32 	%p31, %r13, 4;
	@%p31 bra 	$L__BB30_16;
	mul.wide.s32 	%rd47, %r160, 4;
	add.s64 	%rd48, %rd2, %rd47;
	ld.global.f32 	%f237, [%rd48];
	add.f32 	%f238, %f315, %f237;
	ld.global.f32 	%f239, [%rd48+1024];
	add.f32 	%f240, %f238, %f239;
	ld.global.f32 	%f241, [%rd48+2048];
	add.f32 	%f242, %f240, %f241;
	ld.global.f32 	%f243, [%rd48+3072];
	add.f32 	%f315, %f242, %f243;
	add.s32 	%r160, %r160, 1024;
$L__BB30_16:
	setp.eq.s32 	%p32, %r16, 0;
	@%p32 bra 	$L__BB30_19;
	neg.s32 	%r163, %r16;
$L__BB30_18:
	.pragma "nounroll";
	mul.wide.s32 	%rd49, %r160, 4;
	add.s64 	%rd50, %rd2, %rd49;
	ld.global.f32 	%f244, [%rd50];
	add.f32 	%f315, %f315, %f244;
	add.s32 	%r160, %r160, 256;
	add.s32 	%r163, %r163, 1;
	setp.ne.s32 	%p33, %r163, 0;
	@%p33 bra 	$L__BB30_18;
$L__BB30_19:
	setp.lt.u64 	%p34, %rd19, 256;
	@%p34 bra 	$L__BB30_24;
	// begin inline asm
	mov.u32 %r125, %laneid;
	// end inline asm
	mov.b32 	%r127, %f315;
	mov.b32 	%r128, 1;
	mov.b32 	%r149, 31;
	mov.b32 	%r150, -1;
	// begin inline asm
	shfl.sync.down.b32 %r126, %r127, %r128, %r149, %r150;
	// end inline asm
	setp.gt.s32 	%p50, %r125, 30;
	mov.b32 	%f279, %r126;
	add.f32 	%f280, %f315, %f279;
	selp.f32 	%f281, %f315, %f280, %p50;
	mov.b32 	%r132, %f281;
	mov.b32 	%r133, 2;
	// begin inline asm
	shfl.sync.down.b32 %r131, %r132, %r133, %r149, %r150;
	// end inline asm
	setp.gt.s32 	%p51, %r125, 29;
	mov.b32 	%f282, %r131;
	add.f32 	%f283, %f281, %f282;
	selp.f32 	%f284, %f281, %f283, %p51;
	mov.b32 	%r137, %f284;
	mov.b32 	%r138, 4;
	// begin inline asm
	shfl.sync.down.b32 %r136, %r137, %r138, %r149, %r150;
	// end inline asm
	setp.gt.s32 	%p52, %r125, 27;
	mov.b32 	%f285, %r136;
	add.f32 	%f286, %f284, %f285;
	selp.f32 	%f287, %f284, %f286, %p52;
	mov.b32 	%r142, %f287;
	mov.b32 	%r143, 8;
	// begin inline asm
	shfl.sync.down.b32 %r141, %r142, %r143, %r149, %r150;
	// end inline asm
	setp.gt.s32 	%p53, %r125, 23;
	mov.b32 	%f288, %r141;
	add.f32 	%f289, %f287, %f288;
	selp.f32 	%f290, %f287, %f289, %p53;
	mov.b32 	%r147, %f290;
	mov.b32 	%r148, 16;
	// begin inline asm
	shfl.sync.down.b32 %r146, %r147, %r148, %r149, %r150;
	// end inline asm
	setp.gt.s32 	%p54, %r125, 15;
	mov.b32 	%f291, %r146;
	add.f32 	%f16, %f290, %f291;
	selp.f32 	%f327, %f290, %f16, %p54;
	setp.ne.s32 	%p55, %r125, 0;
	@%p55 bra 	$L__BB30_22;
	shr.u32 	%r151, %r2, 3;
	and.b32  	%r152, %r151, 124;
	mov.u32 	%r153, _ZZN3cub18CUB_300001_SM_10006detail6reduce28DeviceReduceSingleTileKernelINS2_10policy_hubIfyN4cuda3std3__44plusIfEEE10Policy1000EN6thrust24THRUST_300001_SM_1000_NS6detail15normal_iteratorINSD_10device_ptrIfEEEEPfyS9_ffNS7_10__identityEEEvT0_T1_T2_T3_T4_T6_E12temp_storage;
	add.s32 	%r154, %r153, %r152;
	st.shared.f32 	[%r154+8], %f16;
$L__BB30_22:
	bar.sync 	0;
	setp.ne.s32 	%p56, %r2, 0;
	@%p56 bra 	$L__BB30_49;
	ld.shared.f32 	%f292, [_ZZN3cub18CUB_300001_SM_10006detail6reduce28DeviceReduceSingleTileKernelINS2_10policy_hubIfyN4cuda3std3__44plusIfEEE10Policy1000EN6thrust24THRUST_300001_SM_1000_NS6detail15normal_iteratorINSD_10device_ptrIfEEEEPfyS9_ffNS7_10__identityEEEvT0_T1_T2_T3_T4_T6_E12temp_storage+12];
	add.f32 	%f293, %f327, %f292;
	ld.shared.f32 	%f294, [_ZZN3cub18CUB_300001_SM_10006detail6reduce28DeviceReduceSingleTileKernelINS2_10policy_hubIfyN4cuda3std3__44plusIfEEE10Policy1000EN6thrust24THRUST_300001_SM_1000_NS6detail15normal_iteratorINSD_10device_ptrIfEEEEPfyS9_ffNS7_10__identityEEEvT0_T1_T2_T3_T4_T6_E12temp_storage+16];
	add.f32 	%f295, %f293, %f294;
	ld.shared.f32 	%f296, [_ZZN3cub18CUB_300001_SM_10006detail6reduce28DeviceReduceSingleTileKernelINS2_10policy_hubIfyN4cuda3std3__44plusIfEEE10Policy1000EN6thrust24THRUST_300001_SM_1000_NS6detail15normal_iteratorINSD_10device_ptrIfEEEEPfyS9_ffNS7_10__identityEEEvT0_T1_T2_T3_T4_T6_E12temp_storage+20];
	add.f32 	%f297, %f295, %f296;
	ld.shared.f32 	%f298, [_ZZN3cub18CUB_300001_SM_10006detail6reduce28DeviceReduceSingleTileKernelINS2_10policy_hubIfyN4cuda3std3__44plusIfEEE10Policy1000EN6thrust24THRUST_300001_SM_1000_NS6detail15normal_iteratorINSD_10device_ptrIfEEEEPfyS9_ffNS7_10__identityEEEvT0_T1_T2_T3_T4_T6_E12temp_storage+24];
	add.f32 	%f299, %f297, %f298;
	ld.shared.f32 	%f300, [_ZZN3cub18CUB_300001_SM_10006detail6reduce28DeviceReduceSingleTileKernelINS2_10policy_hubIfyN4cuda3std3__44plusIfEEE10Policy1000EN6thrust24THRUST_300001_SM_1000_NS6detail15normal_iteratorINSD_10device_ptrIfEEEEPfyS9_ffNS7_10__identityEEEvT0_T1_T2_T3_T4_T6_E12temp_storage+28];
	add.f32 	%f301, %f299, %f300;
	ld.shared.f32 	%f302, [_ZZN3cub18CUB_300001_SM_10006detail6reduce28DeviceReduceSingleTileKernelINS2_10policy_hubIfyN4cuda3std3__44plusIfEEE10Policy1000EN6thrust24THRUST_300001_SM_1000_NS6detail15normal_iteratorINSD_10device_ptrIfEEEEPfyS9_ffNS7_10__identityEEEvT0_T1_T2_T3_T4_T6_E12temp_storage+32];
	add.f32 	%f303, %f301, %f302;
	ld.shared.f32 	%f304, [_ZZN3cub18CUB_300001_SM_10006detail6reduce28DeviceReduceSingleTileKernelINS2_10policy_hubIfyN4cuda3std3__44plusIfEEE10Policy1000EN6thrust24THRUST_300001_SM_1000_NS6detail15normal_iteratorINSD_10device_ptrIfEEEEPfyS9_ffNS7_10__identityEEEvT0_T1_T2_T3_T4_T6_E12temp_storage+36];
	add.f32 	%f327, %f303, %f304;
	bra.uni 	$L__BB30_49;
$L__BB30_24:
	// begin inline asm
	mov.u32 %r87, %laneid;
	// end inline asm
	and.b32  	%r113, %r2, 992;
	add.s32 	%r114, %r113, 32;
	setp.gt.u32 	%p35, %r114, %r1;
	not.b32 	%r115, %r113;
	add.s32 	%r116, %r1, %r115;
	selp.b32 	%r111, %r116, 31, %p35;
	mov.b32 	%r89, %f315;
	mov.b32 	%r90, 1;
	mov.b32 	%r112, -1;
	// begin inline asm
	shfl.sync.down.b32 %r88, %r89, %r90, %r111, %r112;
	// end inline asm
	setp.lt.s32 	%p36, %r87, %r111;
	mov.b32 	%f245, %r88;
	add.f32 	%f246, %f315, %f245;
	selp.f32 	%f247, %f246, %f315, %p36;
	mov.b32 	%r94, %f247;
	mov.b32 	%r95, 2;
	// begin inline asm
	shfl.sync.down.b32 %r93, %r94, %r95, %r111, %r112;
	// end inline asm
	add.s32 	%r117, %r87, 2;
	setp.gt.s32 	%p37, %r117, %r111;
	mov.b32 	%f248, %r93;
	add.f32 	%f249, %f247, %f248;
	selp.f32 	%f250, %f247, %f249, %p37;
	mov.b32 	%r99, %f250;
	mov.b32 	%r100, 4;
	// begin inline asm
	shfl.sync.down.b32 %r98, %r99, %r100, %r111, %r112;
	// end inline asm
	add.s32 	%r118, %r87, 4;
	setp.gt.s32 	%p38, %r118, %r111;
	mov.b32 	%f251, %r98;
	add.f32 	%f252, %f250, %f251;
	selp.f32 	%f253, %f250, %f252, %p38;
	mov.b32 	%r104, %f253;
	mov.b32 	%r105, 8;
	// begin inline asm
	shfl.sync.down.b32 %r103, %r104, %r105, %r111, %r112;
	// end inline asm
	add.s32 	%r119, %r87, 8;
	setp.gt.s32 	%p39, %r119, %r111;
	mov.b32 	%f254, %r103;
	add.f32 	%f255, %f253, %f254;
	selp.f32 	%f256, %f253, %f255, %p39;
	mov.b32 	%r109, %f256;
	mov.b32 	%r110, 16;
	// begin inline asm
	shfl.sync.down.b32 %r108, %r109, %r110, %r111, %r112;
	// end inline asm
	add.s32 	%r120, %r87, 16;
	setp.gt.s32 	%p40, %r120, %r111;
	mov.b32 	%f257, %r108;
	add.f32 	%f258, %f256, %f257;
	selp.f32 	%f327, %f256, %f258, %p40;
	setp.ne.s32 	%p41, %r87, 0;
	@%p41 bra 	$L__BB30_26;
	shr.u32 	%r121, %r2, 3;
	and.b32  	%r122, %r121, 124;
	mov.u32 	%r123, _ZZN3cub18CUB_300001_SM_10006detail6reduce28DeviceReduceSingleTileKernelINS2_10policy_hubIfyN4cuda3std3__44plusIfEEE10Policy1000EN6thrust24THRUST_300001_SM_1000_NS6detail15normal_iteratorINSD_10device_ptrIfEEEEPfyS9_ffNS7_10__identityEEEvT0_T1_T2_T3_T4_T6_E12temp_storage;
	add.s32 	%r124, %r123, %r122;
	st.shared.f32 	[%r124+8], %f327;
$L__BB30_26:
	bar.sync 	0;
	setp.ne.s32 	%p42, %r2, 0;
	@%p42 bra 	$L__BB30_49;
	setp.gt.u64 	%p43, %rd19, 32;
	ld.shared.f32 	%f259, [_ZZN3cub18CUB_300001_SM_10006detail6reduce28DeviceReduceSingleTileKernelINS2_10policy_hubIfyN4cuda3std3__44plusIfEEE10Policy1000EN6thrust24THRUST_300001_SM_1000_NS6detail15normal_iteratorINSD_10device_ptrIfEEEEPfyS9_ffNS7_10__identityEEEvT0_T1_T2_T3_T4_T6_E12temp_storage+12];
	add.f32 	%f260, %f327, %f259;
	selp.f32 	%f261, %f260, %f327, %p43;
	setp.gt.u64 	%p44, %rd19, 64;
	ld.shared.f32 	%f262, [_ZZN3cub18CUB_300001_SM_10006detail6reduce28DeviceReduceSingleTileKernelINS2_10policy_hubIfyN4cuda3std3__44plusIfEEE10Policy1000EN6thrust24THRUST_300001_SM_1000_NS6detail15normal_iteratorINSD_10device_ptrIfEEEEPfyS9_ffNS7_10__identityEEEvT0_T1_T2_T3_T4_T6_E12temp_storage+16];
	add.f32 	%f263, %f262, %f261;
	selp.f32 	%f264, %f263, %f261, %p44;
	setp.gt.u64 	%p45, %rd19, 96;
	ld.shared.f32 	%f265, [_ZZN3cub18CUB_300001_SM_10006detail6reduce28DeviceReduceSingleTileKernelINS2_10policy_hubIfyN4cuda3std3__44plusIfEEE10Policy1000EN6thrust24THRUST_300001_SM_1000_NS6detail15normal_iteratorINSD_10device_ptrIfEEEEPfyS9_ffNS7_10__identityEEEvT0_T1_T2_T3_T4_T6_E12temp_storage+20];
	add.f32 	%f266, %f265, %f264;
	selp.f32 	%f267, %f266, %f264, %p45;
	setp.gt.u64 	%p46, %rd19, 128;
	ld.shared.f32 	%f268, [_ZZN3cub18CUB_300001_SM_10006detail6reduce28DeviceReduceSingleTileKernelINS2_10policy_hubIfyN4cuda3std3__44plusIfEEE10Policy1000EN6thrust24THRUST_300001_SM_1000_NS6detail15normal_iteratorINSD_10device_ptrIfEEEEPfyS9_ffNS7_10__identityEEEvT0_T1_T2_T3_T4_T6_E12temp_storage+24];
	add.f32 	%f269, %f268, %f267;
	selp.f32 	%f270, %f269, %f267, %p46;
	setp.gt.u64 	%p47, %rd19, 160;
	ld.shared.f32 	%f271, [_ZZN3cub18CUB_300001_SM_10006detail6reduce28DeviceReduceSingleTileKernelINS2_10policy_hubIfyN4cuda3std3__44plusIfEEE10Policy1000EN6thrust24THRUST_300001_SM_1000_NS6detail15normal_iteratorINSD_10device_ptrIfEEEEPfyS9_ffNS7_10__identityEEEvT0_T1_T2_T3_T4_T6_E12temp_storage+28];
	add.f32 	%f272, %f271, %f270;
	selp.f32 	%f273, %f272, %f270, %p47;
	setp.gt.u64 	%p48, %rd19, 192;
	ld.shared.f32 	%f274, [_ZZN3cub18CUB_300001_SM_10006detail6reduce28DeviceReduceSingleTileKernelINS2_10policy_hubIfyN4cuda3std3__44plusIfEEE10Policy1000EN6thrust24THRUST_300001_SM_1000_NS6detail15normal_iteratorINSD_10device_ptrIfEEEEPfyS9_ffNS7_10__identityEEEvT0_T1_T2_T3_T4_T6_E12temp_storage+32];
	add.f32 	%f275, %f274, %f273;
	selp.f32 	%f276, %f275, %f273, %p48;
	setp.gt.u64 	%p49, %rd19, 224;
	ld.shared.f32 	%f277, [_ZZN3cub18CUB_300001_SM_10006detail6reduce28DeviceReduceSingleTileKernelINS2_10policy_hubIfyN4cuda3std3__44plusIfEEE10Policy1000EN6thrust24THRUST_300001_SM_1000_NS6detail15normal_iteratorINSD_10device_ptrIfEEEEPfyS9_ffNS7_10__identityEEEvT0_T1_T2_T3_T4_T6_E12temp_storage+36];
	add.f32 	%f278, %f277, %f276;
	selp.f32 	%f327, %f278, %f276, %p49;
	bra.uni 	$L__BB30_49;
$L__BB30_28:
	mov.u32 	%r24, %tid.x;
	cvt.u64.u32 	%rd6, %r24;
	mul.wide.u32 	%rd22, %r24, 4;
	add.s64 	%rd7, %rd2, %rd22;
	ld.global.f32 	%f43, [%rd7];
	ld.global.f32 	%f44, [%rd7+1024];
	ld.global.f32 	%f45, [%rd7+2048];
	ld.global.f32 	%f46, [%rd7+3072];
	ld.global.f32 	%f47, [%rd7+4096];
	ld.global.f32 	%f48, [%rd7+5120];
	ld.global.f32 	%f49, [%rd7+6144];
	ld.global.f32 	%f50, [%rd7+7168];
	ld.global.f32 	%f51, [%rd7+8192];
	ld.global.f32 	%f52, [%rd7+9216];
	ld.global.f32 	%f53, [%rd7+10240];
	ld.global.f32 	%f54, [%rd7+11264];
	ld.global.f32 	%f55, [%rd7+12288];
	ld.global.f32 	%f56, [%rd7+13312];
	ld.global.f32 	%f57, [%rd7+14336];
	ld.global.f32 	%f58, [%rd7+15360];
	add.f32 	%f59, %f43, %f44;
	add.f32 	%f60, %f45, %f46;
	add.f32 	%f61, %f47, %f48;
	add.f32 	%f62, %f49, %f50;
	add.f32 	%f63, %f51, %f52;
	add.f32 	%f64, %f53, %f54;
	add.f32 	%f65, %f55, %f56;
	add.f32 	%f66, %f57, %f58;
	add.f32 	%f67, %f59, %f60;
	add.f32 	%f68, %f61, %f62;
	add.f32 	%f69, %f63, %f64;
	add.f32 	%f70, %f65, %f66;
	add.f32 	%f71, %f67, %f68;
	add.f32 	%f72, %f69, %f70;
	add.f32 	%f326, %f71, %f72;
	add.s64 	%rd8, %rd19, -4096;
	setp.lt.u64 	%p3, %rd8, 4096;
	mov.b64 	%rd53, 4096;
	@%p3 bra 	$L__BB30_32;
	mov.b64 	%rd53, 4096;
$L__BB30_30:
	shl.b64 	%rd24, %rd53, 2;
	add.s64 	%rd25, %rd7, %rd24;
	ld.global.f32 	%f73, [%rd25];
	ld.global.f32 	%f74, [%rd25+1024];
	ld.global.f32 	%f75, [%rd25+2048];
	ld.global.f32 	%f76, [%rd25+3072];
	ld.global.f32 	%f77, [%rd25+4096];
	ld.global.f32 	%f78, [%rd25+5120];
	ld.global.f32 	%f79, [%rd25+6144];
	ld.global.f32 	%f80, [%rd25+7168];
	ld.global.f32 	%f81, [%rd25+8192];
	ld.global.f32 	%f82, [%rd25+9216];
	ld.global.f32 	%f83, [%rd25+10240];
	ld.global.f32 	%f84, [%rd25+11264];
	ld.global.f32 	%f85, [%rd25+12288];
	ld.global.f32 	%f86, [%rd25+13312];
	ld.global.f32 	%f87, [%rd25+14336];
	ld.global.f32 	%f88, [%rd25+15360];
	add.f32 	%f89, %f326, %f73;
	add.f32 	%f90, %f74, %f75;
	add.f32 	%f91, %f76, %f77;
	add.f32 	%f92, %f78, %f79;
	add.f32 	%f93, %f80, %f81;
	add.f32 	%f94, %f82, %f83;
	add.f32 	%f95, %f84, %f85;
	add.f32 	%f96, %f86, %f87;
	add.f32 	%f97, %f89, %f90;
	add.f32 	%f98, %f91, %f92;
	add.f32 	%f99, %f93, %f94;
	add.f32 	%f100, %f95, %f96;
	add.f32 	%f101, %f97, %f98;
	add.f32 	%f102, %f99, %f100;
	add.f32 	%f103, %f101, %f102;
	add.f32 	%f326, %f103, %f88;
	sub.s64 	%rd26, %rd19, %rd53;
	setp.lt.u64 	%p4, %rd26, 4096;
	@%p4 bra 	$L__BB30_45;
	add.s64 	%rd53, %rd53, 4096;
	setp.le.u64 	%p5, %rd53, %rd8;
	@%p5 bra 	$L__BB30_30;
$L__BB30_32:
	setp.le.u64 	%p6, %rd19, %rd53;
	cvt.u32.u64 	%r42, %rd53;
	cvt.u32.u64 	%r43, %rd19;
	sub.s32 	%r44, %r43, %r42;
	setp.ge.s32 	%p7, %r24, %r44;
	or.pred  	%p8, %p6, %p7;
	@%p8 bra 	$L__BB30_45;
	not.b32 	%r47, %r24;
	add.s32 	%r48, %r47, %r43;
	sub.s32 	%r50, %r48, %r42;
	shr.u32 	%r51, %r50, 8;
	add.s32 	%r25, %r51, 1;
	and.b32  	%r26, %r25, 15;
	setp.lt.u32 	%p9, %r50, 3840;
	mov.u32 	%r167, %r24;
	@%p9 bra 	$L__BB30_36;
	and.b32  	%r52, %r25, 33554416;
	neg.s32 	%r165, %r52;
	add.s64 	%rd27, %rd53, %rd6;
	shl.b64 	%rd28, %rd27, 2;
	add.s64 	%rd29, %rd28, %rd2;
	add.s64 	%rd54, %rd29, 8192;
	mov.u32 	%r167, %r24;
$L__BB30_35:
	.pragma "nounroll";
	ld.global.f32 	%f105, [%rd54+-8192];
	add.f32 	%f106, %f326, %f105;
	ld.global.f32 	%f107, [%rd54+-7168];
	add.f32 	%f108, %f106, %f107;
	ld.global.f32 	%f109, [%rd54+-6144];
	add.f32 	%f110, %f108, %f109;
	ld.global.f32 	%f111, [%rd54+-5120];
	add.f32 	%f112, %f110, %f111;
	ld.global.f32 	%f113, [%rd54+-4096];
	add.f32 	%f114, %f112, %f113;
	ld.global.f32 	%f115, [%rd54+-3072];
	add.f32 	%f116, %f114, %f115;
	ld.global.f32 	%f117, [%rd54+-2048];
	add.f32 	%f118, %f116, %f117;
	ld.global.f32 	%f119, [%rd54+-1024];
	add.f32 	%f120, %f118, %f119;
	ld.global.f32 	%f121, [%rd54];
	add.f32 	%f122, %f120, %f121;
	ld.global.f32 	%f123, [%rd54+1024];
	add.f32 	%f124, %f122, %f123;
	ld.global.f32 	%f125, [%rd54+2048];
	add.f32 	%f126, %f124, %f125;
	ld.global.f32 	%f127, [%rd54+3072];
	add.f32 	%f128, %f126, %f127;
	ld.global.f32 	%f129, [%rd54+4096];
	add.f32 	%f130, %f128, %f129;
	ld.global.f32 	%f131, [%rd54+5120];
	add.f32 	%f132, %f130, %f131;
	ld.global.f32 	%f133, [%rd54+6144];
	add.f32 	%f134, %f132, %f133;
	ld.global.f32 	%f135, [%rd54+7168];
	add.f32 	%f326, %f134, %f135;
	add.s32 	%r167, %r167, 4096;
	add.s32 	%r165, %r165, 16;
	add.s64 	%rd54, %rd54, 16384;
	setp.ne.s32 	%p10, %r165, 0;
	@%p10 bra 	$L__BB30_35;
$L__BB30_36:
	setp.eq.s32 	%p11, %r26, 0;
	@%p11 bra 	$L__BB30_45;
	and.b32  	%r33, %r25, 7;
	setp.lt.u32 	%p12, %r26, 8;
	@%p12 bra 	$L__BB30_39;
	cvt.u64.u32 	%rd30, %r167;
	add.s64 	%rd31, %rd53, %rd30;
	shl.b64 	%rd32, %rd31, 2;
	add.s64 	%rd33, %rd2, %rd32;
	ld.global.f32 	%f137, [%rd33];
	add.f32 	%f138, %f326, %f137;
	ld.global.f32 	%f139, [%rd33+1024];
	add.f32 	%f140, %f138, %f139;
	ld.global.f32 	%f141, [%rd33+2048];
	add.f32 	%f142, %f140, %f141;
	ld.global.f32 	%f143, [%rd33+3072];
	add.f32 	%f144, %f142, %f143;
	ld.global.f32 	%f145, [%rd33+4096];
	add.f32 	%f146, %f144, %f145;
	ld.global.f32 	%f147, [%rd33+5120];
	add.f32 	%f148, %f146, %f147;
	ld.global.f32 	%f149, [%rd33+6144];
	add.f32 	%f150, %f148, %f149;
	ld.global.f32 	%f151, [%rd33+7168];
	add.f32 	%f326, %f150, %f151;
	add.s32 	%r167, %r167, 2048;
$L__BB30_39:
	setp.eq.s32 	%p13, %r33, 0;
	@%p13 bra 	$L__BB30_45;
	and.b32  	%r36, %r25, 3;
	setp.lt.u32 	%p14, %r33, 4;
	@%p14 bra 	$L__BB30_42;
	cvt.u64.u32 	%rd34, %r167;
	add.s64 	%rd35, %rd53, %rd34;
	shl.b64 	%rd36, %rd35, 2;
	add.s64 	%rd37, %rd2, %rd36;
	ld.global.f32 	%f153, [%rd37];
	add.f32 	%f154, %f326, %f153;
	ld.global.f32 	%f155, [%rd37+1024];
	add.f32 	%f156, %f154, %f155;
	ld.global.f32 	%f157, [%rd37+2048];
	add.f32 	%f158, %f156, %f157;
	ld.global.f32 	%f159, [%rd37+3072];
	add.f32 	%f326, %f158, %f159;
	add.s32 	%r167, %r167, 1024;
$L__BB30_42:
	setp.eq.s32 	%p15, %r36, 0;
	@%p15 bra 	$L__BB30_45;
	cvt.u64.u32 	%rd38, %r167;
	add.s64 	%rd39, %rd53, %rd38;
	shl.b64 	%rd40, %rd39, 2;
	add.s64 	%rd55, %rd2, %rd40;
	neg.s32 	%r170, %r36;
$L__BB30_44:
	.pragma "nounroll";
	ld.global.f32 	%f160, [%rd55];
	add.f32 	%f326, %f326, %f160;
	add.s64 	%rd55, %rd55, 1024;
	add.s32 	%r170, %r170, 1;
	setp.ne.s32 	%p16, %r170, 0;
	@%p16 bra 	$L__BB30_44;
$L__BB30_45:
	// begin inline asm
	mov.u32 %r53, %laneid;
	// end inline asm
	mov.b32 	%r55, %f326;
	mov.b32 	%r56, 1;
	mov.b32 	%r77, 31;
	mov.b32 	%r78, -1;
	// begin inline asm
	shfl.sync.down.b32 %r54, %r55, %r56, %r77, %r78;
	// end inline asm
	setp.gt.s32 	%p17, %r53, 30;
	mov.b32 	%f161, %r54;
	add.f32 	%f162, %f326, %f161;
	selp.f32 	%f163, %f326, %f162, %p17;
	mov.b32 	%r60, %f163;
	mov.b32 	%r61, 2;
	// begin inline asm
	shfl.sync.down.b32 %r59, %r60, %r61, %r77, %r78;
	// end inline asm
	setp.gt.s32 	%p18, %r53, 29;
	mov.b32 	%f164, %r59;
	add.f32 	%f165, %f163, %f164;
	selp.f32 	%f166, %f163, %f165, %p18;
	mov.b32 	%r65, %f166;
	mov.b32 	%r66, 4;
	// begin inline asm
	shfl.sync.down.b32 %r64, %r65, %r66, %r77, %r78;
	// end inline asm
	setp.gt.s32 	%p19, %r53, 27;
	mov.b32 	%f167, %r64;
	add.f32 	%f168, %f166, %f167;
	selp.f32 	%f169, %f166, %f168, %p19;
	mov.b32 	%r70, %f169;
	mov.b32 	%r71, 8;
	// begin inline asm
	shfl.sync.down.b32 %r69, %r70, %r71, %r77, %r78;
	// end inline asm
	setp.gt.s32 	%p20, %r53, 23;
	mov.b32 	%f170, %r69;
	add.f32 	%f171, %f169, %f170;
	selp.f32 	%f172, %f169, %f171, %p20;
	mov.b32 	%r75, %f172;
	mov.b32 	%r76, 16;
	// begin inline asm
	shfl.sync.down.b32 %r74, %r75, %r76, %r77, %r78;
	// end inline asm
	setp.gt.s32 	%p21, %r53, 15;
	mov.b32 	%f173, %r74;
	add.f32 	%f38, %f172, %f173;
	selp.f32 	%f327, %f172, %f38, %p21;
	setp.ne.s32 	%p22, %r53, 0;
	@%p22 bra 	$L__BB30_47;
	shr.u32 	%r79, %r24, 3;
	and.b32  	%r80, %r79, 124;
	mov.u32 	%r81, _ZZN3cub18CUB_300001_SM_10006detail6reduce28DeviceReduceSingleTileKernelINS2_10policy_hubIfyN4cuda3std3__44plusIfEEE10Policy1000EN6thrust24THRUST_300001_SM_1000_NS6detail15normal_iteratorINSD_10device_ptrIfEEEEPfyS9_ffNS7_10__identityEEEvT0_T1_T2_T3_T4_T6_E12temp_storage;
	add.s32 	%r82, %r81, %r80;
	st.shared.f32 	[%r82+8], %f38;
$L__BB30_47:
	bar.sync 	0;
	setp.ne.s32 	%p23, %r24, 0;
	@%p23 bra 	$L__BB30_49;
	ld.shared.f32 	%f174, [_ZZN3cub18CUB_300001_SM_10006detail6reduce28DeviceReduceSingleTileKernelINS2_10policy_hubIfyN4cuda3std3__44plusIfEEE10Policy1000EN6thrust24THRUST_300001_SM_1000_NS6detail15normal_iteratorINSD_10device_ptrIfEEEEPfyS9_ffNS7_10__identityEEEvT0_T1_T2_T3_T4_T6_E12temp_storage+12];
	add.f32 	%f175, %f327, %f174;
	ld.shared.f32 	%f176, [_ZZN3cub18CUB_300001_SM_10006detail6reduce28DeviceReduceSingleTileKernelINS2_10policy_hubIfyN4cuda3std3__44plusIfEEE10Policy1000EN6thrust24THRUST_300001_SM_1000_NS6detail15normal_iteratorINSD_10device_ptrIfEEEEPfyS9_ffNS7_10__identityEEEvT0_T1_T2_T3_T4_T6_E12temp_storage+16];
	add.f32 	%f177, %f175, %f176;
	ld.shared.f32 	%f178, [_ZZN3cub18CUB_300001_SM_10006detail6reduce28DeviceReduceSingleTileKernelINS2_10policy_hubIfyN4cuda3std3__44plusIfEEE10Policy1000EN6thrust24THRUST_300001_SM_1000_NS6detail15normal_iteratorINSD_10device_ptrIfEEEEPfyS9_ffNS7_10__identityEEEvT0_T1_T2_T3_T4_T6_E12temp_storage+20];
	add.f32 	%f179, %f177, %f178;
	ld.shared.f32 	%f180, [_ZZN3cub18CUB_300001_SM_10006detail6reduce28DeviceReduceSingleTileKernelINS2_10policy_hubIfyN4cuda3std3__44plusIfEEE10Policy1000EN6thrust24THRUST_300001_SM_1000_NS6detail15normal_iteratorINSD_10device_ptrIfEEEEPfyS9_ffNS7_10__identityEEEvT0_T1_T2_T3_T4_T6_E12temp_storage+24];
	add.f32 	%f181, %f179, %f180;
	ld.shared.f32 	%f182, [_ZZN3cub18CUB_300001_SM_10006detail6reduce28DeviceReduceSingleTileKernelINS2_10policy_hubIfyN4cuda3std3__44plusIfEEE10Policy1000EN6thrust24THRUST_300001_SM_1000_NS6detail15normal_iteratorINSD_10device_ptrIfEEEEPfyS9_ffNS7_10__identityEEEvT0_T1_T2_T3_T4_T6_E12temp_storage+28];
	add.f32 	%f183, %f181, %f182;
	ld.shared.f32 	%f184, [_ZZN3cub18CUB_300001_SM_10006detail6reduce28DeviceReduceSingleTileKernelINS2_10policy_hubIfyN4cuda3std3__44plusIfEEE10Policy1000EN6thrust24THRUST_300001_SM_1000_NS6detail15normal_iteratorINSD_10device_ptrIfEEEEPfyS9_ffNS7_10__identityEEEvT0_T1_T2_T3_T4_T6_E12temp_storage+32];
	add.f32 	%f185, %f183, %f184;
	ld.shared.f32 	%f186, [_ZZN3cub18CUB_300001_SM_10006detail6reduce28DeviceReduceSingleTileKernelINS2_10policy_hubIfyN4cuda3std3__44plusIfEEE10Policy1000EN6thrust24THRUST_300001_SM_1000_NS6detail15normal_iteratorINSD_10device_ptrIfEEEEPfyS9_ffNS7_10__identityEEEvT0_T1_T2_T3_T4_T6_E12temp_storage+36];
	add.f32 	%f327, %f185, %f186;
$L__BB30_49:
	mov.u32 	%r155, %tid.x;
	setp.ne.s32 	%p57, %r155, 0;
	@%p57 bra 	$L__BB30_51;
	add.f32 	%f305, %f42, %f327;
	st.global.f32 	[%rd1], %f305;
$L__BB30_51:
	ret;

}
	// .globl	_ZN3cub18CUB_300001_SM_10006detail6reduce18DeviceReduceKernelINS2_10policy_hubIfyN4cuda3std3__44plusIfEEE10Policy1000EN6thrust24THRUST_300001_SM_1000_NS6detail15normal_iteratorINSD_10device_ptrIfEEEEyS9_fNS7_10__identityEEEvT0_PT3_T1_NS0_13GridEvenShareISN_EET2_T4_
.visible .entry _ZN3cub18CUB_300001_SM_10006detail6reduce18DeviceReduceKernelINS2_10policy_hubIfyN4cuda3std3__44plusIfEEE10Policy1000EN6thrust24THRUST_300001_SM_1000_NS6detail15normal_iteratorINSD_10device_ptrIfEEEEyS9_fNS7_10__identityEEEvT0_PT3_T1_NS0_13GridEvenShareISN_EET2_T4_(
	.param .align 8 .b8 _ZN3cub18CUB_300001_SM_10006detail6reduce18DeviceReduceKernelINS2_10policy_hubIfyN4cuda3std3__44plusIfEEE10Policy1000EN6thrust24THRUST_300001_SM_1000_NS6detail15normal_iteratorINSD_10device_ptrIfEEEEyS9_fNS7_10__identityEEEvT0_PT3_T1_NS0_13GridEvenShareISN_EET2_T4__param_0[8],
	.param .u64 .ptr .align 1 _ZN3cub18CUB_300001_SM_10006detail6reduce18DeviceReduceKernelINS2_10policy_hubIfyN4cuda3std3__44plusIfEEE10Policy1000EN6thrust24THRUST_300001_SM_1000_NS6detail15normal_iteratorINSD_10device_ptrIfEEEEyS9_fNS7_10__identityEEEvT0_PT3_T1_NS0_13GridEvenShareISN_EET2_T4__param_1,
	.param .u64 _ZN3cub18CUB_300001_SM_10006detail6reduce18DeviceReduceKernelINS2_10policy_hubIfyN4cuda3std3__44plusIfEEE10Policy1000EN6thrust24THRUST_300001_SM_1000_NS6detail15normal_iteratorINSD_10device_ptrIfEEEEyS9_fNS7_10__identityEEEvT0_PT3_T1_NS0_13GridEvenShareISN_EET2_T4__param_2,
	.param .align 8 .b8 _ZN3cub18CUB_300001_SM_10006detail6reduce18DeviceReduceKernelINS2_10policy_hubIfyN4cuda3std3__44plusIfEEE10Policy1000EN6thrust24THRUST_300001_SM_1000_NS6detail15normal_iteratorINSD_10device_ptrIfEEEEyS9_fNS7_10__identityEEEvT0_PT3_T1_NS0_13GridEvenShareISN_EET2_T4__param_3[72],
	.param .align 1 .b8 _ZN3cub18CUB_300001_SM_10006detail6reduce18DeviceReduceKernelINS2_10policy_hubIfyN4cuda3std3__44plusIfEEE10Policy1000EN6thrust24THRUST_300001_SM_1000_NS6detail15normal_iteratorINSD_10device_ptrIfEEEEyS9_fNS7_10__identityEEEvT0_PT3_T1_NS0_13GridEvenShareISN_EET2_T4__param_4[1],
	.param .align 1 .b8 _ZN3cub18CUB_300001_SM_10006detail6reduce18DeviceReduceKernelINS2_10policy_hubIfyN4cuda3std3__44plusIfEEE10Policy1000EN6thrust24THRUST_300001_SM_1000_NS6detail15normal_iteratorINSD_10device_ptrIfEEEEyS9_fNS7_10__identityEEEvT0_PT3_T1_NS0_13GridEvenShareISN_EET2_T4__param_5[1]
)
.maxntid 256
{
	.reg .pred 	%p<57>;
	.reg .b16 	%rs<4>;
	.reg .b32 	%r<206>;
	.reg .b32 	%f<324>;
	.reg .b64 	%rd<78>;
	// demoted variable
	.shared .align 4 .b8 _ZZN3cub18CUB_300001_SM_10006detail6reduce18DeviceReduceKernelINS2_10policy_hubIfyN4cuda3std3__44plusIfEEE10Policy1000EN6thrust24THRUST_300001_SM_1000_NS6detail15normal_iteratorINSD_10device_ptrIfEEEEyS9_fNS7_10__identityEEEvT0_PT3_T1_NS0_13GridEvenShareISN_EET2_T4_E12temp_storage[44];
	ld.param.u64 	%rd1, [_ZN3cub18CUB_300001_SM_10006detail6reduce18DeviceReduceKernelINS2_10policy_hubIfyN4cuda3std3__44plusIfEEE10Policy1000EN6thrust24THRUST_300001_SM_1000_NS6detail15normal_iteratorINSD_10device_ptrIfEEEEyS9_fNS7_10__identityEEEvT0_PT3_T1_NS0_13GridEvenShareISN_EET2_T4__param_3+32];
	ld.param.u32 	%r1, [_ZN3cub18CUB_300001_SM_10006detail6reduce18DeviceReduceKernelINS2_10policy_hubIfyN4cuda3std3__44plusIfEEE10Policy1000EN6thrust24THRUST_300001_SM_1000_NS6detail15normal_iteratorINSD_10device_ptrIfEEEEyS9_fNS7_10__identityEEEvT0_PT3_T1_NS0_13GridEvenShareISN_EET2_T4__param_3+40];
	ld.param.u64 	%rd25, [_ZN3cub18CUB_300001_SM_10006detail6reduce18DeviceReduceKernelINS2_10policy_hubIfyN4cuda3std3__44plusIfEEE10Policy1000EN6thrust24THRUST_300001_SM_1000_NS6detail15normal_iteratorINSD_10device_ptrIfEEEEyS9_fNS7_10__identityEEEvT0_PT3_T1_NS0_13GridEvenShareISN_EET2_T4__param_0];
	cvta.to.global.u64 	%rd2, %rd25;
	mov.u32 	%r2, %ctaid.x;
	shl.b32 	%r50, %r1, 12;
	cvt.s64.s32 	%rd3, %r50;
	shl.b32 	%r51, %r2, 12;
	cvt.u64.u32 	%rd4, %r51;
	sub.s64 	%rd5, %rd1, %rd4;
	setp.gt.u64 	%p1, %rd5, 4095;
	@%p1 bra 	$L__BB31_25;
	cvt.u32.u64 	%r112, %rd4;
	cvt.u32.u64 	%r3, %rd1;
	sub.s32 	%r4, %r3, %r112;
	mov.u32 	%r5, %tid.x;
	setp.ge.s32 	%p23, %r5, %r4;
	mov.f32 	%f312, 0f00000000;
	mov.u32 	%r193, %r5;
	@%p23 bra 	$L__BB31_3;
	add.s32 	%r114, %r112, %r5;
	mul.wide.u32 	%rd51, %r114, 4;
	add.s64 	%rd52, %rd2, %rd51;
	ld.global.f32 	%f312, [%rd52];
	add.s32 	%r193, %r5, 256;
$L__BB31_3:
	setp.ge.s32 	%p24, %r193, %r4;
	@%p24 bra 	$L__BB31_16;
	not.b32 	%r116, %r193;
	add.s32 	%r117, %r116, %r3;
	sub.s32 	%r118, %r117, %r112;
	shr.u32 	%r119, %r118, 8;
	add.s32 	%r8, %r119, 1;
	and.b32  	%r9, %r8, 15;
	setp.lt.u32 	%p25, %r118, 3840;
	@%p25 bra 	$L__BB31_7;
	and.b32  	%r120, %r8, 33554416;
	neg.s32 	%r191, %r120;
	mul.wide.u32 	%rd53, %r2, 16384;
	mul.wide.u32 	%rd54, %r193, 4;
	or.b64  	%rd55, %rd53, %rd54;
	add.s64 	%rd56, %rd55, %rd2;
	add.s64 	%rd72, %rd56, 8192;
$L__BB31_6:
	.pragma "nounroll";
	ld.global.f32 	%f187, [%rd72+-8192];
	add.f32 	%f188, %f312, %f187;
	ld.global.f32 	%f189, [%rd72+-7168];
	add.f32 	%f190, %f188, %f189;
	ld.global.f32 	%f191, [%rd72+-6144];
	add.f32 	%f192, %f190, %f191;
	ld.global.f32 	%f193, [%rd72+-5120];
	add.f32 	%f194, %f192, %f193;
	ld.global.f32 	%f195, [%rd72+-4096];
	add.f32 	%f196, %f194, %f195;
	ld.global.f32 	%f197, [%rd72+-3072];
	add.f32 	%f198, %f196, %f197;
	ld.global.f32 	%f199, [%rd72+-2048];
	add.f32 	%f200, %f198, %f199;
	ld.global.f32 	%f201, [%rd72+-1024];
	add.f32 	%f202, %f200, %f201;
	ld.global.f32 	%f203, [%rd72];
	add.f32 	%f204, %f202, %f203;
	ld.global.f32 	%f205, [%rd72+1024];
	add.f32 	%f206, %f204, %f205;
	ld.global.f32 	%f207, [%rd72+2048];
	add.f32 	%f208, %f206, %f207;
	ld.global.f32 	%f209, [%rd72+3072];
	add.f32 	%f210, %f208, %f209;
	ld.global.f32 	%f211, [%rd72+4096];
	add.f32 	%f212, %f210, %f211;
	ld.global.f32 	%f213, [%rd72+5120];
	add.f32 	%f214, %f212, %f213;
	ld.global.f32 	%f215, [%rd72+6144];
	add.f32 	%f216, %f214, %f215;
	ld.global.f32 	%f217, [%rd72+7168];
	add.f32 	%f312, %f216, %f217;
	add.s32 	%r193, %r193, 4096;
	add.s32 	%r191, %r191, 16;
	add.s64 	%rd72, %rd72, 16384;
	setp.ne.s32 	%p26, %r191, 0;
	@%p26 bra 	$L__BB31_6;
$L__BB31_7:
	setp.eq.s32 	%p27, %r9, 0;
	@%p27 bra 	$L__BB31_16;
	and.b32  	%r16, %r8, 7;
	setp.lt.u32 	%p28, %r9, 8;
	@%p28 bra 	$L__BB31_10;
	cvt.s64.s32 	%rd57, %r193;
	add.s64 	%rd58, %rd57, %rd4;
	shl.b64 	%rd59, %rd58, 2;
	add.s64 	%rd60, %rd2, %rd59;
	ld.global.f32 	%f219, [%rd60];
	add.f32 	%f220, %f312, %f219;
	ld.global.f32 	%f221, [%rd60+1024];
	add.f32 	%f222, %f220, %f221;
	ld.global.f32 	%f223, [%rd60+2048];
	add.f32 	%f224, %f222, %f223;
	ld.global.f32 	%f225, [%rd60+3072];
	add.f32 	%f226, %f224, %f225;
	ld.global.f32 	%f227, [%rd60+4096];
	add.f32 	%f228, %f226, %f227;
	ld.global.f32 	%f229, [%rd60+5120];
	add.f32 	%f230, %f228, %f229;
	ld.global.f32 	%f231, [%rd60+6144];
	add.f32 	%f232, %f230, %f231;
	ld.global.f32 	%f233, [%rd60+7168];
	add.f32 	%f312, %f232, %f233;
	add.s32 	%r193, %r193, 2048;
$L__BB31_10:
	setp.eq.s32 	%p29, %r16, 0;
	@%p29 bra 	$L__BB31_16;
	and.b32  	%r19, %r8, 3;
	setp.lt.u32 	%p30, %r16, 4;
	@%p30 bra 	$L__BB31_13;
	cvt.s64.s32 	%rd61, %r193;
	add.s64 	%rd62, %rd61, %rd4;
	shl.b64 	%rd63, %rd62, 2;
	add.s64 	%rd64, %rd2, %rd63;
	ld.global.f32 	%f235, [%rd64];
	add.f32 	%f236, %f312, %f235;
	ld.global.f32 	%f237, [%rd64+1024];
	add.f32 	%f238, %f236, %f237;
	ld.global.f32 	%f239, [%rd64+2048];
	add.f32 	%f240, %f238, %f239;
	ld.global.f32 	%f241, [%rd64+3072];
	add.f32 	%f312, %f240, %f241;
	add.s32 	%r193, %r193, 1024;
$L__BB31_13:
	setp.eq.s32 	%p31, %r19, 0;
	@%p31 bra 	$L__BB31_16;
	mul.wide.u32 	%rd65, %r2, 16384;
	add.s64 	%rd9, %rd2, %rd65;
	neg.s32 	%r196, %r19;
$L__BB31_15:
	.pragma "nounroll";
	mul.wide.s32 	%rd66, %r193, 4;
	add.s64 	%rd67, %rd9, %rd66;
	ld.global.f32 	%f242, [%rd67];
	add.f32 	%f312, %f312, %f242;
	add.s32 	%r193, %r193, 256;
	add.s32 	%r196, %r196, 1;
	setp.ne.s32 	%p32, %r196, 0;
	@%p32 bra 	$L__BB31_15;
$L__BB31_16:
	setp.lt.s32 	%p33, %r4, 256;
	@%p33 bra 	$L__BB31_21;
	// begin inline asm
	mov.u32 %r159, %laneid;
	// end inline asm
	mov.b32 	%r161, %f312;
	mov.b32 	%r162, 1;
	mov.b32 	%r183, 31;
	mov.b32 	%r184, -1;
	// begin inline asm
	shfl.sync.down.b32 %r160, %r161, %r162, %r183, %r184;
	// end inline asm
	setp.gt.s32 	%p49, %r159, 30;
	mov.b32 	%f277, %r160;
	add.f32 	%f278, %f312, %f277;
	selp.f32 	%f279, %f312, %f278, %p49;
	mov.b32 	%r166, %f279;
	mov.b32 	%r167, 2;
	// begin inline asm
	shfl.sync.down.b32 %r165, %r166, %r167, %r183, %r184;
	// end inline asm
	setp.gt.s32 	%p50, %r159, 29;
	mov.b32 	%f280, %r165;
	add.f32 	%f281, %f279, %f280;
	selp.f32 	%f282, %f279, %f281, %p50;
	mov.b32 	%r171, %f282;
	mov.b32 	%r172, 4;
	// begin inline asm
	shfl.sync.down.b32 %r170, %r171, %r172, %r183, %r184;
	// end inline asm
	setp.gt.s32 	%p51, %r159, 27;
	mov.b32 	%f283, %r170;
	add.f32 	%f284, %f282, %f283;
	selp.f32 	%f285, %f282, %f284, %p51;
	mov.b32 	%r176, %f285;
	mov.b32 	%r177, 8;
	// begin inline asm
	shfl.sync.down.b32 %r175, %r176, %r177, %r183, %r184;
	// end inline asm
	setp.gt.s32 	%p52, %r159, 23;
	mov.b32 	%f286, %r175;
	add.f32 	%f287, %f285, %f286;
	selp.f32 	%f288, %f285, %f287, %p52;
	mov.b32 	%r181, %f288;
	mov.b32 	%r182, 16;
	// begin inline asm
	shfl.sync.down.b32 %r180, %r181, %r182, %r183, %r184;
	// end inline asm
	setp.gt.s32 	%p53, %r159, 15;
	mov.b32 	%f289, %r180;
	add.f32 	%f16, %f288, %f289;
	selp.f32 	%f323, %f288, %f16, %p53;
	setp.ne.s32 	%p54, %r159, 0;
	@%p54 bra 	$L__BB31_19;
	shr.u32 	%r185, %r5, 3;
	and.b32  	%r186, %r185, 124;
	mov.u32 	%r187, _ZZN3cub18CUB_300001_SM_10006detail6reduce18DeviceReduceKernelINS2_10policy_hubIfyN4cuda3std3__44plusIfEEE10Policy1000EN6thrust24THRUST_300001_SM_1000_NS6detail15normal_iteratorINSD_10device_ptrIfEEEEyS9_fNS7_10__identityEEEvT0_PT3_T1_NS0_13GridEvenShareISN_EET2_T4_E12temp_storage;
	add.s32 	%r188, %r187, %r186;
	st.shared.f32 	[%r188+8], %f16;
$L__BB31_19:
	bar.sync 	0;
	setp.ne.s32 	%p55, %r5, 0;
	@%p55 bra 	$L__BB31_46;
	ld.shared.f32 	%f290, [_ZZN3cub18CUB_300001_SM_10006detail6reduce18DeviceReduceKernelINS2_10policy_hubIfyN4cuda3std3__44plusIfEEE10Policy1000EN6thrust24THRUST_300001_SM_1000_NS6detail15normal_iteratorINSD_10device_ptrIfEEEEyS9_fNS7_10__identityEEEvT0_PT3_T1_NS0_13GridEvenShareISN_EET2_T4_E12temp_storage+12];
	add.f32 	%f291, %f323, %f290;
	ld.shared.f32 	%f292, [_ZZN3cub18CUB_300001_SM_10006detail6reduce18DeviceReduceKernelINS2_10policy_hubIfyN4cuda3std3__44plusIfEEE10Policy1000EN6thrust24THRUST_300001_SM_1000_NS6detail15normal_iteratorINSD_10device_ptrIfEEEEyS9_fNS7_10__identityEEEvT0_PT3_T1_NS0_13GridEvenShareISN_EET2_T4_E12temp_storage+16];
	add.f32 	%f293, %f291, %f292;
	ld.shared.f32 	%f294, [_ZZN3cub18CUB_300001_SM_10006detail6reduce18DeviceReduceKernelINS2_10policy_hubIfyN4cuda3std3__44plusIfEEE10Policy1000EN6thrust24THRUST_300001_SM_1000_NS6detail15normal_iteratorINSD_10device_ptrIfEEEEyS9_fNS7_10__identityEEEvT0_PT3_T1_NS0_13GridEvenShareISN_EET2_T4_E12temp_storage+20];
	add.f32 	%f295, %f293, %f294;
	ld.shared.f32 	%f296, [_ZZN3cub18CUB_300001_SM_10006detail6reduce18DeviceReduceKernelINS2_10policy_hubIfyN4cuda3std3__44plusIfEEE10Policy1000EN6thrust24THRUST_300001_SM_1000_NS6detail15normal_iteratorINSD_10device_ptrIfEEEEyS9_fNS7_10__identityEEEvT0_PT3_T1_NS0_13GridEvenShareISN_EET2_T4_E12temp_storage+24];
	add.f32 	%f297, %f295, %f296;
	ld.shared.f32 	%f298, [_ZZN3cub18CUB_300001_SM_10006detail6reduce18DeviceReduceKernelINS2_10policy_hubIfyN4cuda3std3__44plusIfEEE10Policy1000EN6thrust24THRUST_300001_SM_1000_NS6detail15normal_iteratorINSD_10device_ptrIfEEEEyS9_fNS7_10__identityEEEvT0_PT3_T1_NS0_13GridEvenShareISN_EET2_T4_E12temp_storage+28];
	add.f32 	%f299, %f297, %f298;
	ld.shared.f32 	%f300, [_ZZN3cub18CUB_300001_SM_10006detail6reduce18DeviceReduceKernelINS2_10policy_hubIfyN4cuda3std3__44plusIfEEE10Policy1000EN6thrust24THRUST_300001_SM_1000_NS6detail15normal_iteratorINSD_10device_ptrIfEEEEyS9_fNS7_10__identityEEEvT0_PT3_T1_NS0_13GridEvenShareISN_EET2_T4_E12temp_storage+32];
	add.f32 	%f301, %f299, %f300;
	ld.shared.f32 	%f302, [_ZZN3cub18CUB_300001_SM_10006detail6reduce18DeviceReduceKernelINS2_10policy_hubIfyN4cuda3std3__44plusIfEEE10Policy1000EN6thrust24THRUST_300001_SM_1000_NS6detail15normal_iteratorINSD_10device_ptrIfEEEEyS9_fNS7_10__identityEEEvT0_PT3_T1_NS0_13GridEvenShareISN_EET2_T4_E12temp_storage+36];
	add.f32 	%f323, %f301, %f302;
	bra.uni 	$L__BB31_46;
$L__BB31_21:
	// begin inline asm
	mov.u32 %r121, %laneid;
	// end inline asm
	and.b32  	%r147, %r5, 992;
	add.s32 	%r148, %r147, 32;
	setp.gt.s32 	%p34, %r148, %r4;
	not.b32 	%r149, %r147;
	add.s32 	%r150, %r4, %r149;
	selp.b32 	%r145, %r150, 31, %p34;
	mov.b32 	%r123, %f312;
	mov.b32 	%r124, 1;
	mov.b32 	%r146, -1;
	// begin inline asm
	shfl.sync.down.b32 %r122, %r123, %r124, %r145, %r146;
	// end inline asm
	setp.lt.s32 	%p35, %r121, %r145;
	mov.b32 	%f243, %r122;
	add.f32 	%f244, %f312, %f243;
	selp.f32 	%f245, %f244, %f312, %p35;
	mov.b32 	%r128, %f245;
	mov.b32 	%r129, 2;
	// begin inline asm
	shfl.sync.down.b32 %r127, %r128, %r129, %r145, %r146;
	// end inline asm
	add.s32 	%r151, %r121, 2;
	setp.gt.s32 	%p36, %r151, %r145;
	mov.b32 	%f246, %r127;
	add.f32 	%f247, %f245, %f246;
	selp.f32 	%f248, %f245, %f247, %p36;
	mov.b32 	%r133, %f248;
	mov.b32 	%r134, 4;
	// begin inline asm
	shfl.sync.down.b32 %r132, %r133, %r134, %r145, %r146;
	// end inline asm
	add.s32 	%r152, %r121, 4;
	setp.gt.s32 	%p37, %r152, %r145;
	mov.b32 	%f249, %r132;
	add.f32 	%f250, %f248, %f249;
	selp.f32 	%f251, %f248, %f250, %p37;
	mov.b32 	%r138, %f251;
	mov.b32 	%r139, 8;
	// begin inline asm
	shfl.sync.down.b32 %r137, %r138, %r139, %r145, %r146;
	// end inline asm
	add.s32 	%r153, %r121, 8;
	setp.gt.s32 	%p38, %r153, %r145;
	mov.b32 	%f252, %r137;
	add.f32 	%f253, %f251, %f252;
	selp.f32 	%f254, %f251, %f253, %p38;
	mov.b32 	%r143, %f254;
	mov.b32 	%r144, 16;
	// begin inline asm
	shfl.sync.down.b32 %r142, %r143, %r144, %r145, %r146;
	// end inline asm
	add.s32 	%r154, %r121, 16;
	setp.gt.s32 	%p39, %r154, %r145;
	mov.b32 	%f255, %r142;
	add.f32 	%f256, %f254, %f255;
	selp.f32 	%f323, %f254, %f256, %p39;
	setp.ne.s32 	%p40, %r121, 0;
	@%p40 bra 	$L__BB31_23;
	shr.u32 	%r155, %r5, 3;
	and.b32  	%r156, %r155, 124;
	mov.u32 	%r157, _ZZN3cub18CUB_300001_SM_10006detail6reduce18DeviceReduceKernelINS2_10policy_hubIfyN4cuda3std3__44plusIfEEE10Policy1000EN6thrust24THRUST_300001_SM_1000_NS6detail15normal_iteratorINSD_10device_ptrIfEEEEyS9_fNS7_10__identityEEEvT0_PT3_T1_NS0_13GridEvenShareISN_EET2_T4_E12temp_storage;
	add.s32 	%r158, %r157, %r156;
	st.shared.f32 	[%r158+8], %f323;
$L__BB31_23:
	bar.sync 	0;
	setp.ne.s32 	%p41, %r5, 0;
	@%p41 bra 	$L__BB31_46;
	setp.gt.s32 	%p42, %r4, 32;
	ld.shared.f32 	%f257, [_ZZN3cub18CUB_300001_SM_10006detail6reduce18DeviceReduceKernelINS2_10policy_hubIfyN4cuda3std3__44plusIfEEE10Policy1000EN6thrust24THRUST_300001_SM_1000_NS6detail15normal_iteratorINSD_10device_ptrIfEEEEyS9_fNS7_10__identityEEEvT0_PT3_T1_NS0_13GridEvenShareISN_EET2_T4_E12temp_storage+12];
	add.f32 	%f258, %f323, %f257;
	selp.f32 	%f259, %f258, %f323, %p42;
	setp.gt.s32 	%p43, %r4, 64;
	ld.shared.f32 	%f260, [_ZZN3cub18CUB_300001_SM_10006detail6reduce18DeviceReduceKernelINS2_10policy_hubIfyN4cuda3std3__44plusIfEEE10Policy1000EN6thrust24THRUST_300001_SM_1000_NS6detail15normal_iteratorINSD_10device_ptrIfEEEEyS9_fNS7_10__identityEEEvT0_PT3_T1_NS0_13GridEvenShareISN_EET2_T4_E12temp_storage+16];
	add.f32 	%f261, %f260, %f259;
	selp.f32 	%f262, %f261, %f259, %p43;
	setp.gt.s32 	%p44, %r4, 96;
	ld.shared.f32 	%f263, [_ZZN3cub18CUB_300001_SM_10006detail6reduce18DeviceReduceKernelINS2_10policy_hubIfyN4cuda3std3__44plusIfEEE10Policy1000EN6thrust24THRUST_300001_SM_1000_NS6detail15normal_iteratorINSD_10device_ptrIfEEEEyS9_fNS7_10__identityEEEvT0_PT3_T1_NS0_13GridEvenShareISN_EET2_T4_E12temp_storage+20];
	add.f32 	%f264, %f263, %f262;
	selp.f32 	%f265, %f264, %f262, %p44;
	setp.gt.s32 	%p45, %r4, 128;
	ld.shared.f32 	%f266, [_ZZN3cub18CUB_300001_SM_10006detail6reduce18DeviceReduceKernelINS2_10policy_hubIfyN4cuda3std3__44plusIfEEE10Policy1000EN6thrust24THRUST_300001_SM_1000_NS6detail15normal_iteratorINSD_10device_ptrIfEEEEyS9_fNS7_10__identityEEEvT0_PT3_T1_NS0_13GridEvenShareISN_EET2_T4_E12temp_storage+24];
	add.f32 	%f267, %f266, %f265;
	selp.f32 	%f268, %f267, %f265, %p45;
	setp.gt.s32 	%p46, %r4, 160;
	ld.shared.f32 	%f269, [_ZZN3cub18CUB_300001_SM_10006detail6reduce18DeviceReduceKernelINS2_10policy_hubIfyN4cuda3std3__44plusIfEEE10Policy1000EN6thrust24THRUST_300001_SM_1000_NS6detail15normal_iteratorINSD_10device_ptrIfEEEEyS9_fNS7_10__identityEEEvT0_PT3_T1_NS0_13GridEvenShareISN_EET2_T4_E12temp_storage+28];
	add.f32 	%f270, %f269, %f268;
	selp.f32 	%f271, %f270, %f268, %p46;
	setp.gt.s32 	%p47, %r4, 192;
	ld.shared.f32 	%f272, [_ZZN3cub18CUB_300001_SM_10006detail6reduce18DeviceReduceKernelINS2_10policy_hubIfyN4cuda3std3__44plusIfEEE10Policy1000EN6thrust24THRUST_300001_SM_1000_NS6detail15normal_iteratorINSD_10device_ptrIfEEEEyS9_fNS7_10__identityEEEvT0_PT3_T1_NS0_13GridEvenShareISN_EET2_T4_E12temp_storage+32];
	add.f32 	%f273, %f272, %f271;
	selp.f32 	%f274, %f273, %f271, %p47;
	setp.gt.s32 	%p48, %r4, 224;
	ld.shared.f32 	%f275, [_ZZN3cub18CUB_300001_SM_10006detail6reduce18DeviceReduceKernelINS2_10policy_hubIfyN4cuda3std3__44plusIfEEE10Policy1000EN6thrust24THRUST_300001_SM_1000_NS6detail15normal_iteratorINSD_10device_ptrIfEEEEyS9_fNS7_10__identityEEEvT0_PT3_T1_NS0_13GridEvenShareISN_EET2_T4_E12temp_storage+36];
	add.f32 	%f276, %f275, %f274;
	selp.f32 	%f323, %f276, %f274, %p48;
	bra.uni 	$L__BB31_46;
$L__BB31_25:
	cvt.u32.u64 	%r52, %rd4;
	mov.u32 	%r27, %tid.x;
	add.s32 	%r53, %r27, %r52;
	mul.wide.u32 	%rd26, %r53, 4;
	add.s64 	%rd27, %rd2, %rd26;
	ld.global.f32 	%f41, [%rd27];
	ld.global.f32 	%f42, [%rd27+1024];
	ld.global.f32 	%f43, [%rd27+2048];
	ld.global.f32 	%f44, [%rd27+3072];
	ld.global.f32 	%f45, [%rd27+4096];
	ld.global.f32 	%f46, [%rd27+5120];
	ld.global.f32 	%f47, [%rd27+6144];
	ld.global.f32 	%f48, [%rd27+7168];
	ld.global.f32 	%f49, [%rd27+8192];
	ld.global.f32 	%f50, [%rd27+9216];
	ld.global.f32 	%f51, [%rd27+10240];
	ld.global.f32 	%f52, [%rd27+11264];
	ld.global.f32 	%f53, [%rd27+12288];
	ld.global.f32 	%f54, [%rd27+13312];
	ld.global.f32 	%f55, [%rd27+14336];
	ld.global.f32 	%f56, [%rd27+15360];
	add.f32 	%f57, %f41, %f42;
	add.f32 	%f58, %f43, %f44;
	add.f32 	%f59, %f45, %f46;
	add.f32 	%f60, %f47, %f48;
	add.f32 	%f61, %f49, %f50;
	add.f32 	%f62, %f51, %f52;
	add.f32 	%f63, %f53, %f54;
	add.f32 	%f64, %f55, %f56;
	add.f32 	%f65, %f57, %f58;
	add.f32 	%f66, %f59, %f60;
	add.f32 	%f67, %f61, %f62;
	add.f32 	%f68, %f63, %f64;
	add.f32 	%f69, %f65, %f66;
	add.f32 	%f70, %f67, %f68;
	add.f32 	%f322, %f69, %f70;
	setp.lt.u64 	%p2, %rd5, %rd3;
	@%p2 bra 	$L__BB31_42;
	cvt.u32.u64 	%r55, %rd3;
	cvt.u64.u32 	%rd28, %r27;
	add.s64 	%rd74, %rd4, %rd3;
	cvt.u32.u64 	%r28, %rd1;
	not.b32 	%r57, %r27;
	add.s32 	%r58, %r57, %r28;
	sub.s32 	%r59, %r58, %r55;
	sub.s32 	%r198, %r59, %r52;
	add.s64 	%rd29, %rd74, %rd28;
	shl.b64 	%rd30, %rd29, 2;
	add.s64 	%rd31, %rd30, %rd2;
	add.s64 	%rd73, %rd31, 8192;
	mov.b32 	%r199, 0;
	shl.b32 	%r60, %r1, 12;
	mov.u64 	%rd75, %rd4;
$L__BB31_27:
	cvt.s64.s32 	%rd15, %r60;
	add.s64 	%rd75, %rd75, %rd15;
	add.s64 	%rd32, %rd1, -4096;
	setp.gt.u64 	%p3, %rd75, %rd32;
	@%p3 bra 	$L__BB31_29;
	shl.b32 	%r61, %r1, 12;
	cvt.s64.s32 	%rd33, %r61;
	cvt.u64.u32 	%rd34, %r27;
	add.s64 	%rd35, %rd75, %rd34;
	shl.b64 	%rd36, %rd35, 2;
	add.s64 	%rd37, %rd2, %rd36;
	ld.global.f32 	%f71, [%rd37];
	ld.global.f32 	%f72, [%rd37+1024];
	ld.global.f32 	%f73, [%rd37+2048];
	ld.global.f32 	%f74, [%rd37+3072];
	ld.global.f32 	%f75, [%rd37+4096];
	ld.global.f32 	%f76, [%rd37+5120];
	ld.global.f32 	%f77, [%rd37+6144];
	ld.global.f32 	%f78, [%rd37+7168];
	ld.global.f32 	%f79, [%rd37+8192];
	ld.global.f32 	%f80, [%rd37+9216];
	ld.global.f32 	%f81, [%rd37+10240];
	ld.global.f32 	%f82, [%rd37+11264];
	ld.global.f32 	%f83, [%rd37+12288];
	ld.global.f32 	%f84, [%rd37+13312];
	ld.global.f32 	%f85, [%rd37+14336];
	ld.global.f32 	%f86, [%rd37+15360];
	add.f32 	%f87, %f322, %f71;
	add.f32 	%f88, %f72, %f73;
	add.f32 	%f89, %f74, %f75;
	add.f32 	%f90, %f76, %f77;
	add.f32 	%f91, %f78, %f79;
	add.f32 	%f92, %f80, %f81;
	add.f32 	%f93, %f82, %f83;
	add.f32 	%f94, %f84, %f85;
	add.f32 	%f95, %f87, %f88;
	add.f32 	%f96, %f89, %f90;
	add.f32 	%f97, %f91, %f92;
	add.f32 	%f98, %f93, %f94;
	add.f32 	%f99, %f95, %f96;
	add.f32 	%f100, %f97, %f98;
	add.f32 	%f101, %f99, %f100;
	add.f32 	%f322, %f101, %f86;
	sub.s64 	%rd38, %rd1, %rd75;
	setp.lt.u64 	%p4, %rd38, %rd33;
	add.s32 	%r199, %r199, 1;
	add.s64 	%rd74, %rd74, %rd33;
	sub.s32 	%r198, %r198, %r61;
	mul.wide.s32 	%rd39, %r61, 4;
	add.s64 	%rd73, %rd73, %rd39;
	@%p4 bra 	$L__BB31_42;
	bra.uni 	$L__BB31_27;
$L__BB31_29:
	setp.le.u64 	%p5, %rd1, %rd75;
	cvt.u32.u64 	%r62, %rd75;
	cvt.u32.u64 	%r63, %rd1;
	sub.s32 	%r64, %r63, %r62;
	setp.ge.s32 	%p6, %r27, %r64;
	or.pred  	%p7, %p5, %p6;
	@%p7 bra 	$L__BB31_42;
	cvt.u32.u64 	%r66, %rd15;
	cvt.u32.u64 	%r67, %rd4;
	not.b32 	%r68, %r27;
	add.s32 	%r69, %r68, %r28;
	add.s32 	%r70, %r66, %r67;
	sub.s32 	%r71, %r69, %r70;
	mul.lo.s32 	%r72, %r1, %r199;
	shl.b32 	%r73, %r72, 12;
	sub.s32 	%r74, %r71, %r73;
	shr.u32 	%r75, %r74, 8;
	add.s32 	%r34, %r75, 1;
	and.b32  	%r35, %r34, 15;
	setp.lt.u32 	%p8, %r74, 3840;
	mov.u32 	%r202, %r27;
	@%p8 bra 	$L__BB31_33;
	shr.u32 	%r76, %r198, 8;
	add.s32 	%r77, %r76, 1;
	and.b32  	%r78, %r77, 33554416;
	neg.s32 	%r200, %r78;
	mov.u32 	%r202, %r27;
$L__BB31_32:
	.pragma "nounroll";
	ld.global.f32 	%f103, [%rd73+-8192];
	add.f32 	%f104, %f322, %f103;
	ld.global.f32 	%f105, [%rd73+-7168];
	add.f32 	%f106, %f104, %f105;
	ld.global.f32 	%f107, [%rd73+-6144];
	add.f32 	%f108, %f106, %f107;
	ld.global.f32 	%f109, [%rd73+-5120];
	add.f32 	%f110, %f108, %f109;
	ld.global.f32 	%f111, [%rd73+-4096];
	add.f32 	%f112, %f110, %f111;
	ld.global.f32 	%f113, [%rd73+-3072];
	add.f32 	%f114, %f112, %f113;
	ld.global.f32 	%f115, [%rd73+-2048];
	add.f32 	%f116, %f114, %f115;
	ld.global.f32 	%f117, [%rd73+-1024];
	add.f32 	%f118, %f116, %f117;
	ld.global.f32 	%f119, [%rd73];
	add.f32 	%f120, %f118, %f119;
	ld.global.f32 	%f121, [%rd73+1024];
	add.f32 	%f122, %f120, %f121;
	ld.global.f32 	%f123, [%rd73+2048];
	add.f32 	%f124, %f122, %f123;
	ld.global.f32 	%f125, [%rd73+3072];
	add.f32 	%f126, %f124, %f125;
	ld.global.f32 	%f127, [%rd73+4096];
	add.f32 	%f128, %f126, %f127;
	ld.global.f32 	%f129, [%rd73+5120];
	add.f32 	%f130, %f128, %f129;
	ld.global.f32 	%f131, [%rd73+6144];
	add.f32 	%f132, %f130, %f131;
	ld.global.f32 	%f133, [%rd73+7168];
	add.f32 	%f322, %f132, %f133;
	add.s32 	%r202, %r202, 4096;
	add.s32 	%r200, %r200, 16;
	add.s64 	%rd73, %rd73, 16384;
	setp.ne.s32 	%p9, %r200, 0;
	@%p9 bra 	$L__BB31_32;
$L__BB31_33:
	setp.eq.s32 	%p10, %r35, 0;
	@%p10 bra 	$L__BB31_42;
	and.b32  	%r42, %r34, 7;
	setp.lt.u32 	%p11, %r35, 8;
	@%p11 bra 	$L__BB31_36;
	cvt.u64.u32 	%rd40, %r202;
	add.s64 	%rd41, %rd75, %rd40;
	shl.b64 	%rd42, %rd41, 2;
	add.s64 	%rd43, %rd2, %rd42;
	ld.global.f32 	%f135, [%rd43];
	add.f32 	%f136, %f322, %f135;
	ld.global.f32 	%f137, [%rd43+1024];
	add.f32 	%f138, %f136, %f137;
	ld.global.f32 	%f139, [%rd43+2048];
	add.f32 	%f140, %f138, %f139;
	ld.global.f32 	%f141, [%rd43+3072];
	add.f32 	%f142, %f140, %f141;
	ld.global.f32 	%f143, [%rd43+4096];
	add.f32 	%f144, %f142, %f143;
	ld.global.f32 	%f145, [%rd43+5120];
	add.f32 	%f146, %f144, %f145;
	ld.global.f32 	%f147, [%rd43+6144];
	add.f32 	%f148, %f146, %f147;
	ld.global.f32 	%f149, [%rd43+7168];
	add.f32 	%f322, %f148, %f149;
	add.s32 	%r202, %r202, 2048;
$L__BB31_36:
	setp.eq.s32 	%p12, %r42, 0;
	@%p12 bra 	$L__BB31_42;
	setp.lt.u32 	%p13, %r42, 4;
	@%p13 bra 	$L__BB31_39;
	cvt.u64.u32 	%rd44, %r202;
	add.s64 	%rd45, %rd75, %rd44;
	shl.b64 	%rd46, %rd45, 2;
	add.s64 	%rd47, %rd2, %rd46;
	ld.global.f32 	%f151, [%rd47];
	add.f32 	%f152, %f322, %f151;
	ld.global.f32 	%f153, [%rd47+1024];
	add.f32 	%f154, %f152, %f153;
	ld.global.f32 	%f155, [%rd47+2048];
	add.f32 	%f156, %f154, %f155;
	ld.global.f32 	%f157, [%rd47+3072];
	add.f32 	%f322, %f156, %f157;
	add.s32 	%r202, %r202, 1024;
$L__BB31_39:
	and.b32  	%r79, %r34, 3;
	setp.eq.s32 	%p14, %r79, 0;
	@%p14 bra 	$L__BB31_42;
	cvt.u64.u32 	%rd48, %r202;
	add.s64 	%rd49, %rd48, %rd74;
	shl.b64 	%rd50, %rd49, 2;
	add.s64 	%rd77, %rd2, %rd50;
	cvt.u16.u32 	%rs1, %r198;
	shr.u16 	%rs2, %rs1, 8;
	add.s16 	%rs3, %rs2, 1;
	cvt.u32.u16 	%r80, %rs3;
	and.b32  	%r81, %r80, 3;
	neg.s32 	%r205, %r81;
$L__BB31_41:
	.pragma "nounroll";
	ld.global.f32 	%f158, [%rd77];
	add.f32 	%f322, %f322, %f158;
	add.s64 	%rd77, %rd77, 1024;
	add.s32 	%r205, %r205, 1;
	setp.ne.s32 	%p15, %r205, 0;
	@%p15 bra 	$L__BB31_41;
$L__BB31_42:
	// begin inline asm
	mov.u32 %r82, %laneid;
	// end inline asm
	mov.b32 	%r84, %f322;
	mov.b32 	%r85, 1;
	mov.b32 	%r106, 31;
	mov.b32 	%r107, -1;
	// begin inline asm
	shfl.sync.down.b32 %r83, %r84, %r85, %r106, %r107;
	// end inline asm
	setp.gt.s32 	%p16, %r82, 30;
	mov.b32 	%f159, %r83;
	add.f32 	%f160, %f322, %f159;
	selp.f32 	%f161, %f322, %f160, %p16;
	mov.b32 	%r89, %f161;
	mov.b32 	%r90, 2;
	// begin inline asm
	shfl.sync.down.b32 %r88, %r89, %r90, %r106, %r107;
	// end inline asm
	setp.gt.s32 	%p17, %r82, 29;
	mov.b32 	%f162, %r88;
	add.f32 	%f163, %f161, %f162;
	selp.f32 	%f164, %f161, %f163, %p17;
	mov.b32 	%r94, %f164;
	mov.b32 	%r95, 4;
	// begin inline asm
	shfl.sync.down.b32 %r93, %r94, %r95, %r106, %r107;
	// end inline asm
	setp.gt.s32 	%p18, %r82, 27;
	mov.b32 	%f165, %r93;
	add.f32 	%f166, %f164, %f165;
	selp.f32 	%f167, %f164, %f166, %p18;
	mov.b32 	%r99, %f167;
	mov.b32 	%r100, 8;
	// begin inline asm
	shfl.sync.down.b32 %r98, %r99, %r100, %r106, %r107;
	// end inline asm
	setp.gt.s32 	%p19, %r82, 23;
	mov.b32 	%f168, %r98;
	add.f32 	%f169, %f167, %f168;
	selp.f32 	%f170, %f167, %f169, %p19;
	mov.b32 	%r104, %f170;
	mov.b32 	%r105, 16;
	// begin inline asm
	shfl.sync.down.b32 %r103, %r104, %r105, %r106, %r107;
	// end inline asm
	setp.gt.s32 	%p20, %r82, 15;
	mov.b32 	%f171, %r103;
	add.f32 	%f37, %f170, %f171;
	selp.f32 	%f323, %f170, %f37, %p20;
	setp.ne.s32 	%p21, %r82, 0;
	@%p21 bra 	$L__BB31_44;
	shr.u32 	%r108, %r27, 3;
	and.b32  	%r109, %r108, 124;
	mov.u32 	%r110, _ZZN3cub18CUB_300001_SM_10006detail6reduce18DeviceReduceKernelINS2_10policy_hubIfyN4cuda3std3__44plusIfEEE10Policy1000EN6thrust24THRUST_300001_SM_1000_NS6detail15normal_iteratorINSD_10device_ptrIfEEEEyS9_fNS7_10__identityEEEvT0_PT3_T1_NS0_13GridEvenShareISN_EET2_T4_E12temp_storage;
	add.s32 	%r111, %r110, %r109;
	st.shared.f32 	[%r111+8], %f37;
$L__BB31_44:
	bar.sync 	0;
	setp.ne.s32 	%p22, %r27, 0;
	@%p22 bra 	$L__BB31_46;
	ld.shared.f32 	%f172, [_ZZN3cub18CUB_300001_SM_10006detail6reduce18DeviceReduceKernelINS2_10policy_hubIfyN4cuda3std3__44plusIfEEE10Policy1000EN6thrust24THRUST_300001_SM_1000_NS6detail15normal_iteratorINSD_10device_ptrIfEEEEyS9_fNS7_10__identityEEEvT0_PT3_T1_NS0_13GridEvenShareISN_EET2_T4_E12temp_storage+12];
	add.f32 	%f173, %f323, %f172;
	ld.shared.f32 	%f174, [_ZZN3cub18CUB_300001_SM_10006detail6reduce18DeviceReduceKernelINS2_10policy_hubIfyN4cuda3std3__44plusIfEEE10Policy1000EN6thrust24THRUST_300001_SM_1000_NS6detail15normal_iteratorINSD_10device_ptrIfEEEEyS9_fNS7_10__identityEEEvT0_PT3_T1_NS0_13GridEvenShareISN_EET2_T4_E12temp_storage+16];
	add.f32 	%f175, %f173, %f174;
	ld.shared.f32 	%f176, [_ZZN3cub18CUB_300001_SM_10006detail6reduce18DeviceReduceKernelINS2_10policy_hubIfyN4cuda3std3__44plusIfEEE10Policy1000EN6thrust24THRUST_300001_SM_1000_NS6detail15normal_iteratorINSD_10device_ptrIfEEEEyS9_fNS7_10__identityEEEvT0_PT3_T1_NS0_13GridEvenShareISN_EET2_T4_E12temp_storage+20];
	add.f32 	%f177, %f175, %f176;
	ld.shared.f32 	%f178, [_ZZN3cub18CUB_300001_SM_10006detail6reduce18DeviceReduceKernelINS2_10policy_hubIfyN4cuda3std3__44plusIfEEE10Policy1000EN6thrust24THRUST_300001_SM_1000_NS6detail15normal_iteratorINSD_10device_ptrIfEEEEyS9_fNS7_10__identityEEEvT0_PT3_T1_NS0_13GridEvenShareISN_EET2_T4_E12temp_storage+24];
	add.f32 	%f179, %f177, %f178;
	ld.shared.f32 	%f180, [_ZZN3cub18CUB_300001_SM_10006detail6reduce18DeviceReduceKernelINS2_10policy_hubIfyN4cuda3std3__44plusIfEEE10Policy1000EN6thrust24THRUST_300001_SM_1000_NS6detail15normal_iteratorINSD_10device_ptrIfEEEEyS9_fNS7_10__identityEEEvT0_PT3_T1_NS0_13GridEvenShareISN_EET2_T4_E12temp_storage+28];
	add.f32 	%f181, %f179, %f180;
	ld.shared.f32 	%f182, [_ZZN3cub18CUB_300001_SM_10006detail6reduce18DeviceReduceKernelINS2_10policy_hubIfyN4cuda3std3__44plusIfEEE10Policy1000EN6thrust24THRUST_300001_SM_1000_NS6detail15normal_iteratorINSD_10device_ptrIfEEEEyS9_fNS7_10__identityEEEvT0_PT3_T1_NS0_13GridEvenShareISN_EET2_T4_E12temp_storage+32];
	add.f32 	%f183, %f181, %f182;
	ld.shared.f32 	%f184, [_ZZN3cub18CUB_300001_SM_10006detail6reduce18DeviceReduceKernelINS2_10policy_hubIfyN4cuda3std3__44plusIfEEE10Policy1000EN6thrust24THRUST_300001_SM_1000_NS6detail15normal_iteratorINSD_10device_ptrIfEEEEyS9_fNS7_10__identityEEEvT0_PT3_T1_NS0_13GridEvenShareISN_EET2_T4_E12temp_storage+36];
	add.f32 	%f323, %f183, %f184;
$L__BB31_46:
	mov.u32 	%r189, %tid.x;
	setp.ne.s32 	%p56, %r189, 0;
	@%p56 bra 	$L__BB31_48;
	ld.param.u64 	%rd71, [_ZN3cub18CUB_300001_SM_10006detail6reduce18DeviceReduceKernelINS2_10policy_hubIfyN4cuda3std3__44plusIfEEE10Policy1000EN6thrust24THRUST_300001_SM_1000_NS6detail15normal_iteratorINSD_10device_ptrIfEEEEyS9_fNS7_10__identityEEEvT0_PT3_T1_NS0_13GridEvenShareISN_EET2_T4__param_1];
	cvta.to.global.u64 	%rd68, %rd71;
	mul.wide.u32 	%rd69, %r2, 4;
	add.s64 	%rd70, %rd68, %rd69;
	st.global.f32 	[%rd70], %f323;
$L__BB31_48:
	ret;

}


// ===== COMPILED SASS (sm_100) =====

	.target	sm_100

	.elftype	@"ET_EXEC"


//--------------------- .note.nv.tkinfo           --------------------------
	.section	.note.nv.tkinfo,"",@"SHT_NOTE"
	.sectionflags	@"SHF_NOTE_NV_TKINFO"
	.tkinfo
        /*0018*/ 	.word	0x00000002
        /*0030*/ 	.string	""
        /*0030*/ 	.string	"ptxas"
        /*0030*/ 	.string	"Cuda compilation tools, release 13.0, V13.0.88"
        /*0030*/ 	.string	"Build cuda_13.0.r13.0/compiler.36424714_0"
        /*0030*/ 	.string	"-arch sm_100 -m 64 "



//--------------------- .note.nv.cuinfo           --------------------------
	.section	.note.nv.cuinfo,"",@"SHT_NOTE"
	.sectionflags	@"SHF_NOTE_NV_CUINFO"
        /*0018*/ 	.short	0x0002
        /*001a*/ 	.short	0x0064
        /*001c*/ 	.short	0x0082
	.zero		2


//--------------------- .nv.info                  --------------------------
	.section	.nv.info,"",@"SHT_CUDA_INFO"
	.align	4


	//----- nvinfo : EIATTR_REGCOUNT
	.align		4
        /*0000*/ 	.byte	0x04, 0x2f
        /*0002*/ 	.short	(.L_44 - .L_43)
	.align		4
.L_43:
        /*0004*/ 	.word	index@(_Z17im2col_gpu_kerneliPKfiiiiiiiPf)
        /*0008*/ 	.word	0x00000020


	//----- nvinfo : EIATTR_FRAME_SIZE
	.align		4
.L_44:
        /*000c*/ 	.byte	0x04, 0x11
        /*000e*/ 	.short	(.L_46 - .L_45)
	.align		4
.L_45:
        /*0010*/ 	.word	index@(_Z17im2col_gpu_kerneliPKfiiiiiiiPf)
        /*0014*/ 	.word	0x00000000


	//----- nvinfo : EIATTR_REGCOUNT
	.align		4
.L_46:
        /*0018*/ 	.byte	0x04, 0x2f
        /*001a*/ 	.short	(.L_48 - .L_47)
	.align		4
.L_47:
        /*001c*/ 	.word	index@(_Z17col2im_gpu_kerneliPfiiiiiiiPKf)
        /*0020*/ 	.word	0x00000020


	//----- nvinfo : EIATTR_FRAME_SIZE
	.align		4
.L_48:
        /*0024*/ 	.byte	0x04, 0x11
        /*0026*/ 	.short	(.L_50 - .L_49)
	.align		4
.L_49:
        /*0028*/ 	.word	index@(_Z17col2im_gpu_kerneliPfiiiiiiiPKf)
        /*002c*/ 	.word	0x00000000


	//----- nvinfo : EIATTR_REGCOUNT
	.align		4
.L_50:
        /*0030*/ 	.byte	0x04, 0x2f
        /*0032*/ 	.short	(.L_52 - .L_51)
	.align		4
.L_51:
        /*0034*/ 	.word	index@(_Z22forward_maxpool_kerneliPKfPfS1_iiiiiii)
        /*0038*/ 	.word	0x0000001c


	//----- nvinfo : EIATTR_FRAME_SIZE
	.align		4
.L_52:
        /*003c*/ 	.byte	0x04, 0x11
        /*003e*/ 	.short	(.L_54 - .L_53)
	.align		4
.L_53:
        /*0040*/ 	.word	index@(_Z22forward_maxpool_kerneliPKfPfS1_iiiiiii)
        /*0044*/ 	.word	0x00000000


	//----- nvinfo : EIATTR_REGCOUNT
	.align		4
.L_54:
        /*0048*/ 	.byte	0x04, 0x2f
        /*004a*/ 	.short	(.L_56 - .L_55)
	.align		4
.L_55:
        /*004c*/ 	.word	index@(_Z23backward_maxpool_kerneliPKfS0_S0_iiiiiiiPfS1_)
        /*0050*/ 	.word	0x00000017


	//----- nvinfo : EIATTR_FRAME_SIZE
	.align		4
.L_56:
        /*0054*/ 	.byte	0x04, 0x11
        /*0056*/ 	.short	(.L_58 - .L_57)
	.align		4
.L_57:
        /*0058*/ 	.word	index@(_Z23backward_maxpool_kerneliPKfS0_S0_iiiiiiiPfS1_)
        /*005c*/ 	.word	0x00000000


	//----- nvinfo : EIATTR_REGCOUNT
	.align		4
.L_58:
        /*0060*/ 	.byte	0x04, 0x2f
        /*0062*/ 	.short	(.L_60 - .L_59)
	.align		4
.L_59:
        /*0064*/ 	.word	index@(_Z17take_slice_kernelPKfS0_Pfii)
        /*0068*/ 	.word	0x00000012


	//----- nvinfo : EIATTR_FRAME_SIZE
	.align		4
.L_60:
        /*006c*/ 	.byte	0x04, 0x11
        /*006e*/ 	.short	(.L_62 - .L_61)
	.align		4
.L_61:
        /*0070*/ 	.word	index@(_Z17take_slice_kernelPKfS0_Pfii)
        /*0074*/ 	.word	0x00000000


	//----- nvinfo : EIATTR_REGCOUNT
	.align		4
.L_62:
        /*0078*/ 	.byte	0x04, 0x2f
        /*007a*/ 	.short	(.L_64 - .L_63)
	.align		4
.L_63:
        /*007c*/ 	.word	index@(_Z17slice_sub1_kernelPfPKfii)
        /*0080*/ 	.word	0x00000010


	//----- nvinfo : EIATTR_FRAME_SIZE
	.align		4
.L_64:
        /*0084*/ 	.byte	0x04, 0x11
        /*0086*/ 	.short	(.L_66 - .L_65)
	.align		4
.L_65:
        /*0088*/ 	.word	index@(_Z17slice_sub1_kernelPfPKfii)
        /*008c*/ 	.word	0x00000000


	//----- nvinfo : EIATTR_REGCOUNT
	.align		4
.L_66:
        /*0090*/ 	.byte	0x04, 0x2f
        /*0092*/ 	.short	(.L_68 - .L_67)
	.align		4
.L_67:
        /*0094*/ 	.word	index@(_ZN3cub18CUB_300001_SM_10006detail11EmptyKernelIvEEvv)
        /*0098*/ 	.word	0x00000004


	//----- nvinfo : EIATTR_FRAME_SIZE
	.align		4
.L_68:
        /*009c*/ 	.byte	0x04, 0x11
        /*009e*/ 	.short	(.L_70 - .L_69)
	.align		4
.L_69:
        /*00a0*/ 	.word	index@(_ZN3cub18CUB_300001_SM_10006detail11EmptyKernelIvEEvv)
        /*00a4*/ 	.word	0x00000000


	//----- nvinfo : EIATTR_REGCOUNT
	.align		4
.L_70:
        /*00a8*/ 	.byte	0x04, 0x2f
        /*00aa*/ 	.short	(.L_72 - .L_71)
	.align		4
.L_71:
        /*00ac*/ 	.word	index@(_ZN3cub18CUB_300001_SM_10006detail8for_each13static_kernelINS2_12policy_hub_t12policy_500_tEmN6thrust24THRUST_300001_SM_1000_NS8cuda_cub20__uninitialized_fill7functorINS7_10device_ptrIfEEfEEEEvT0_T1_)
        /*00b0*/ 	.word	0x00000008


	//----- nvinfo : EIATTR_FRAME_SIZE
	.align		4
.L_72:
        /*00b4*/ 	.byte	0x04, 0x11
        /*00b6*/ 	.short	(.L_74 - .L_73)
	.align		4
.L_73:
        /*00b8*/ 	.word	index@(_ZN3cub18CUB_300001_SM_10006detail8for_each13static_kernelINS2_12policy_hub_t12policy_500_tEmN6thrust24THRUST_300001_SM_1000_NS8cuda_cub20__uninitialized_fill7functorINS7_10device_ptrIfEEfEEEEvT0_T1_)
        /*00bc*/ 	.word	0x00000000


	//----- nvinfo : EIATTR_REGCOUNT
	.align		4
.L_74:
        /*00c0*/ 	.byte	0x04, 0x2f
        /*00c2*/ 	.short	(.L_76 - .L_75)
	.align		4
.L_75:
        /*00c4*/ 	.word	index@(_ZN3cub18CUB_300001_SM_10006detail9transform16transform_kernelINS2_10policy_hubILb1EN4cuda3std3__45tupleIJN6thrust24THRUST_300001_SM_1000_NS10device_ptrIfEEEEEE10policy1000Ei10sub_scalarSC_JPfEEEvT0_iT1_T2_DpNS2_10kernel_argIT3_EE)
        /*00c8*/ 	.word	0x0000001c


	//----- nvinfo : EIATTR_FRAME_SIZE
	.align		4
.L_76:
        /*00cc*/ 	.byte	0x04, 0x11
        /*00ce*/ 	.short	(.L_78 - .L_77)
	.align		4
.L_77:
        /*00d0*/ 	.word	index@(_ZN3cub18CUB_300001_SM_10006detail9transform16transform_kernelINS2_10policy_hubILb1EN4cuda3std3__45tupleIJN6thrust24THRUST_300001_SM_1000_NS10device_ptrIfEEEEEE10policy1000Ei10sub_scalarSC_JPfEEEvT0_iT1_T2_DpNS2_10kernel_argIT3_EE)
        /*00d4*/ 	.word	0x00000000


	//----- nvinfo : EIATTR_REGCOUNT
	.align		4
.L_78:
        /*00d8*/ 	.byte	0x04, 0x2f
        /*00da*/ 	.short	(.L_80 - .L_79)
	.align		4
.L_79:
        /*00dc*/ 	.word	index@(_ZN3cub18CUB_300001_SM_10006detail9transform16transform_kernelINS2_10policy_hubILb1EN4cuda3std3__45tupleIJN6thrust24THRUST_300001_SM_1000_NS10device_ptrIfEEEEEE10policy1000El10sub_scalarSC_JPfEEEvT0_iT1_T2_DpNS2_10kernel_argIT3_EE)
        /*00e0*/ 	.word	0x0000001c


	//----- nvinfo : EIATTR_FRAME_SIZE
	.align		4
.L_80:
        /*00e4*/ 	.byte	0x04, 0x11
        /*00e6*/ 	.short	(.L_82 - .L_81)
	.align		4
.L_81:
        /*00e8*/ 	.word	index@(_ZN3cub18CUB_300001_SM_10006detail9transform16transform_kernelINS2_10policy_hubILb1EN4cuda3std3__45tupleIJN6thrust24THRUST_300001_SM_1000_NS10device_ptrIfEEEEEE10policy1000El10sub_scalarSC_JPfEEEvT0_iT1_T2_DpNS2_10kernel_argIT3_EE)
        /*00ec*/ 	.word	0x00000000


	//----- nvinfo : EIATTR_REGCOUNT
	.align		4
.L_82:
        /*00f0*/ 	.byte	0x04, 0x2f
        /*00f2*/ 	.short	(.L_84 - .L_83)
	.align		4
.L_83:
        /*00f4*/ 	.word	index@(_ZN3cub18CUB_300001_SM_10006detail9transform16transform_kernelINS2_10policy_hubILb1EN4cuda3std3__45tupleIJN6thrust24THRUST_300001_SM_1000_NS10device_ptrIfEEEEEE10policy1000Ei4expoSC_JPfEEEvT0_iT1_T2_DpNS2_10kernel_argIT3_EE)
        /*00f8*/ 	.word	0x0000001e


	//----- nvinfo : EIATTR_FRAME_SIZE
	.align		4
.L_84:
        /*00fc*/ 	.byte	0x04, 0x11
        /*00fe*/ 	.short	(.L_86 - .L_85)
	.align		4
.L_85:
        /*0100*/ 	.word	index@(_ZN3cub18CUB_300001_SM_10006detail9transform16transform_kernelINS2_10policy_hubILb1EN4cuda3std3__45tupleIJN6thrust24THRUST_300001_SM_1000_NS10device_ptrIfEEEEEE10policy1000Ei4expoSC_JPfEEEvT0_iT1_T2_DpNS2_10kernel_argIT3_EE)
        /*0104*/ 	.word	0x00000000


	//----- nvinfo : EIATTR_REGCOUNT
	.align		4
.L_86:
        /*0108*/ 	.byte	0x04, 0x2f
        /*010a*/ 	.short	(.L_88 - .L_87)
	.align		4
.L_87:
        /*010c*/ 	.word	index@(_ZN3cub18CUB_300001_SM_10006detail9transform16transform_kernelINS2_10policy_hubILb1EN4cuda3std3__45tupleIJN6thrust24THRUST_300001_SM_1000_NS10device_ptrIfEEEEEE10policy1000El4expoSC_JPfEEEvT0_iT1_T2_DpNS2_10kernel_argIT3_EE)
        /*0110*/ 	.word	0x0000001e


	//----- nvinfo : EIATTR_FRAME_SIZE
	.align		4
.L_88:
        /*0114*/ 	.byte	0x04, 0x11
        /*0116*/ 	.short	(.L_90 - .L_89)
	.align		4
.L_89:
        /*0118*/ 	.word	index@(_ZN3cub18CUB_300001_SM_10006detail9transform16transform_kernelINS2_10policy_hubILb1EN4cuda3std3__45tupleIJN6thrust24THRUST_300001_SM_1000_NS10device_ptrIfEEEEEE10policy1000El4expoSC_JPfEEEvT0_iT1_T2_DpNS2_10kernel_argIT3_EE)
        /*011c*/ 	.word	0x00000000


	//----- nvinfo : EIATTR_REGCOUNT
	.align		4
.L_90:
        /*0120*/ 	.byte	0x04, 0x2f
        /*0122*/ 	.short	(.L_92 - .L_91)
	.align		4
.L_91:
        /*0124*/ 	.word	index@(_ZN3cub18CUB_300001_SM_10006detail9transform16transform_kernelINS2_10policy_hubILb1EN4cuda3std3__45tupleIJN6thrust24THRUST_300001_SM_1000_NS10device_ptrIfEEEEEE10policy1000Ei10div_scalarSC_JPfEEEvT0_iT1_T2_DpNS2_10kernel_argIT3_EE)
        /*0128*/ 	.word	0x00000020


	//----- nvinfo : EIATTR_FRAME_SIZE
	.align		4
.L_92:
        /*012c*/ 	.byte	0x04, 0x11
        /*012e*/ 	.short	(.L_94 - .L_93)
	.align		4
.L_93:
        /*0130*/ 	.word	index@($__internal_1_$__cuda_sm3x_div_rn_noftz_f32_slowpath)
        /*0134*/ 	.word	0x00000000


	//----- nvinfo : EIATTR_FRAME_SIZE
	.align		4
.L_94:
        /*0138*/ 	.byte	0x04, 0x11
        /*013a*/ 	.short	(.L_96 - .L_95)
	.align		4
.L_95:
        /*013c*/ 	.word	index@(_ZN3cub18CUB_300001_SM_10006detail9transform16transform_kernelINS2_10policy_hubILb1EN4cuda3std3__45tupleIJN6thrust24THRUST_300001_SM_1000_NS10device_ptrIfEEEEEE10policy1000Ei10div_scalarSC_JPfEEEvT0_iT1_T2_DpNS2_10kernel_argIT3_EE)
        /*0140*/ 	.word	0x00000000


	//----- nvinfo : EIATTR_REGCOUNT
	.align		4
.L_96:
        /*0144*/ 	.byte	0x04, 0x2f
        /*0146*/ 	.short	(.L_98 - .L_97)
	.align		4
.L_97:
        /*0148*/ 	.word	index@(_ZN3cub18CUB_300001_SM_10006detail9transform16transform_kernelINS2_10policy_hubILb1EN4cuda3std3__45tupleIJN6thrust24THRUST_300001_SM_1000_NS10device_ptrIfEEEEEE10policy1000El10div_scalarSC_JPfEEEvT0_iT1_T2_DpNS2_10kernel_argIT3_EE)
        /*014c*/ 	.word	0x00000020


	//----- nvinfo : EIATTR_FRAME_SIZE
	.align		4
.L_98:
        /*0150*/ 	.byte	0x04, 0x11
        /*0152*/ 	.short	(.L_100 - .L_99)
	.align		4
.L_99:
        /*0154*/ 	.word	index@($__internal_0_$__cuda_sm3x_div_rn_noftz_f32_slowpath)
        /*0158*/ 	.word	0x00000000


	//----- nvinfo : EIATTR_FRAME_SIZE
	.align		4
.L_100:
        /*015c*/ 	.byte	0x04, 0x11
        /*015e*/ 	.short	(.L_102 - .L_101)
	.align		4
.L_101:
        /*0160*/ 	.word	index@(_ZN3cub18CUB_300001_SM_10006detail9transform16transform_kernelINS2_10policy_hubILb1EN4cuda3std3__45tupleIJN6thrust24THRUST_300001_SM_1000_NS10device_ptrIfEEEEEE10policy1000El10div_scalarSC_JPfEEEvT0_iT1_T2_DpNS2_10kernel_argIT3_EE)
        /*0164*/ 	.word	0x00000000


	//----- nvinfo : EIATTR_REGCOUNT
	.align		4
.L_102:
        /*0168*/ 	.byte	0x04, 0x2f
        /*016a*/ 	.short	(.L_104 - .L_103)
	.align		4
.L_103:
        /*016c*/ 	.word	index@(_ZN3cub18CUB_300001_SM_10006detail9transform16transform_kernelINS2_10policy_hubILb1EN4cuda3std3__45tupleIJN6thrust24THRUST_300001_SM_1000_NS6detail15normal_iteratorINSA_10device_ptrIfEEEEEEEE10policy1000Ei6neglogSF_JPfEEEvT0_iT1_T2_DpNS2_10kernel_argIT3_EE)
        /*0170*/ 	.word	0x0000001b


	//----- nvinfo : EIATTR_FRAME_SIZE
	.align		4
.L_104:
        /*0174*/ 	.byte	0x04, 0x11
        /*0176*/ 	.short	(.L_106 - .L_105)
	.align		4
.L_105:
        /*0178*/ 	.word	index@(_ZN3cub18CUB_300001_SM_10006detail9transform16transform_kernelINS2_10policy_hubILb1EN4cuda3std3__45tupleIJN6thrust24THRUST_300001_SM_1000_NS6detail15normal_iteratorINSA_10device_ptrIfEEEEEEEE10policy1000Ei6neglogSF_JPfEEEvT0_iT1_T2_DpNS2_10kernel_argIT3_EE)
        /*017c*/ 	.word	0x00000000


	//----- nvinfo : EIATTR_REGCOUNT
	.align		4
.L_106:
        /*0180*/ 	.byte	0x04, 0x2f
        /*0182*/ 	.short	(.L_108 - .L_107)
	.align		4
.L_107:
        /*0184*/ 	.word	index@(_ZN3cub18CUB_300001_SM_10006detail9transform16transform_kernelINS2_10policy_hubILb1EN4cuda3std3__45tupleIJN6thrust24THRUST_300001_SM_1000_NS6detail15normal_iteratorINSA_10device_ptrIfEEEEEEEE10policy1000El6neglogSF_JPfEEEvT0_iT1_T2_DpNS2_10kernel_argIT3_EE)
        /*0188*/ 	.word	0x0000001d


	//----- nvinfo : EIATTR_FRAME_SIZE
	.align		4
.L_108:
        /*018c*/ 	.byte	0x04, 0x11
        /*018e*/ 	.short	(.L_110 - .L_109)
	.align		4
.L_109:
        /*0190*/ 	.word	index@(_ZN3cub18CUB_300001_SM_10006detail9transform16transform_kernelINS2_10policy_hubILb1EN4cuda3std3__45tupleIJN6thrust24THRUST_300001_SM_1000_NS6detail15normal_iteratorINSA_10device_ptrIfEEEEEEEE10policy1000El6neglogSF_JPfEEEvT0_iT1_T2_DpNS2_10kernel_argIT3_EE)
        /*0194*/ 	.word	0x00000000


	//----- nvinfo : EIATTR_REGCOUNT
	.align		4
.L_110:
        /*0198*/ 	.byte	0x04, 0x2f
        /*019a*/ 	.short	(.L_112 - .L_111)
	.align		4
.L_111:
        /*019c*/ 	.word	index@(_ZN3cub18CUB_300001_SM_10006detail6reduce28DeviceReduceSingleTileKernelINS2_10policy_hubIfjN4cuda3std3__44plusIfEEE10Policy1000EN6thrust24THRUST_300001_SM_1000_NS10device_ptrIfEEPfjS9_ffNS7_10__identityEEEvT0_T1_T2_T3_T4_T6_)
        /*01a0*/ 	.word	0x00000020


	//----- nvinfo : EIATTR_FRAME_SIZE
	.align		4
.L_112:
        /*01a4*/ 	.byte	0x04, 0x11
        /*01a6*/ 	.short	(.L_114 - .L_113)
	.align		4
.L_113:
        /*01a8*/ 	.word	index@(_ZN3cub18CUB_300001_SM_10006detail6reduce28DeviceReduceSingleTileKernelINS2_10policy_hubIfjN4cuda3std3__44plusIfEEE10Policy1000EN6thrust24THRUST_300001_SM_1000_NS10device_ptrIfEEPfjS9_ffNS7_10__identityEEEvT0_T1_T2_T3_T4_T6_)
        /*01ac*/ 	.word	0x00000000


	//----- nvinfo : EIATTR_REGCOUNT
	.align		4
.L_114:
        /*01b0*/ 	.byte	0x04, 0x2f
        /*01b2*/ 	.short	(.L_116 - .L_115)
	.align		4
.L_115:
        /*01b4*/ 	.word	index@(_ZN3cub18CUB_300001_SM_10006detail6reduce18DeviceReduceKernelINS2_10policy_hubIfjN4cuda3std3__44plusIfEEE10Policy1000EN6thrust24THRUST_300001_SM_1000_NS10device_ptrIfEEjS9_fNS7_10__identityEEEvT0_PT3_T1_NS0_13GridEvenShareISK_EET2_T4_)
        /*01b8*/ 	.word	0x00000020


	//----- nvinfo : EIATTR_FRAME_SIZE
	.align		4
.L_116:
        /*01bc*/ 	.byte	0x04, 0x11
        /*01be*/ 	.short	(.L_118 - .L_117)
	.align		4
.L_117:
        /*01c0*/ 	.word	index@(_ZN3cub18CUB_300001_SM_10006detail6reduce18DeviceReduceKernelINS2_10policy_hubIfjN4cuda3std3__44plusIfEEE10Policy1000EN6thrust24THRUST_300001_SM_1000_NS10device_ptrIfEEjS9_fNS7_10__identityEEEvT0_PT3_T1_NS0_13GridEvenShareISK_EET2_T4_)
        /*01c4*/ 	.word	0x00000000


	//----- nvinfo : EIATTR_REGCOUNT
	.align		4
.L_118:
        /*01c8*/ 	.byte	0x04, 0x2f
        /*01ca*/ 	.short	(.L_120 - .L_119)
	.align		4
.L_119:
        /*01cc*/ 	.word	index@(_ZN3cub18CUB_300001_SM_10006detail6reduce28DeviceReduceSingleTileKernelINS2_10policy_hubIfjN4cuda3std3__44plusIfEEE10Policy1000EPfSC_iS9_ffNS7_10__identityEEEvT0_T1_T2_T3_T4_T6_)
        /*01d0*/ 	.word	0x0000001e


	//----- nvinfo : EIATTR_FRAME_SIZE
	.align		4
.L_120:
        /*01d4*/ 	.byte	0x04, 0x11
        /*01d6*/ 	.short	(.L_122 - .L_121)
	.align		4
.L_121:
        /*01d8*/ 	.word	index@(_ZN3cub18CUB_300001_SM_10006detail6reduce28DeviceReduceSingleTileKernelINS2_10policy_hubIfjN4cuda3std3__44plusIfEEE10Policy1000EPfSC_iS9_ffNS7_10__identityEEEvT0_T1_T2_T3_T4_T6_)
        /*01dc*/ 	.word	0x00000000


	//----- nvinfo : EIATTR_REGCOUNT
	.align		4
.L_122:
        /*01e0*/ 	.byte	0x04, 0x2f
        /*01e2*/ 	.short	(.L_124 - .L_123)
	.align		4
.L_123:
        /*01e4*/ 	.word	index@(_ZN3cub18CUB_300001_SM_10006detail6reduce28DeviceReduceSingleTileKernelINS2_10policy_hubIfyN4cuda3std3__44plusIfEEE10Policy1000EN6thrust24THRUST_300001_SM_1000_NS10device_ptrIfEEPfyS9_ffNS7_10__identityEEEvT0_T1_T2_T3_T4_T6_)
        /*01e8*/ 	.word	0x00000020


	//----- nvinfo : EIATTR_FRAME_SIZE
	.align		4
.L_124:
        /*01ec*/ 	.byte	0x04, 0x11
        /*01ee*/ 	.short	(.L_126 - .L_125)
	.align		4
.L_125:
        /*01f0*/ 	.word	index@(_ZN3cub18CUB_300001_SM_10006detail6reduce28DeviceReduceSingleTileKernelINS2_10policy_hubIfyN4cuda3std3__44plusIfEEE10Policy1000EN6thrust24THRUST_300001_SM_1000_NS10device_ptrIfEEPfyS9_ffNS7_10__identityEEEvT0_T1_T2_T3_T4_T6_)
        /*01f4*/ 	.word	0x00000000


	//----- nvinfo : EIATTR_REGCOUNT
	.align		4
.L_126:
        /*01f8*/ 	.byte	0x04, 0x2f
        /*01fa*/ 	.short	(.L_128 - .L_127)
	.align		4
.L_127:
        /*01fc*/ 	.word	index@(_ZN3cub18CUB_300001_SM_10006detail6reduce18DeviceReduceKernelINS2_10policy_hubIfyN4cuda3std3__44plusIfEEE10Policy1000EN6thrust24THRUST_300001_SM_1000_NS10device_ptrIfEEyS9_fNS7_10__identityEEEvT0_PT3_T1_NS0_13GridEvenShareISK_EET2_T4_)
        /*0200*/ 	.word	0x0000001e


	//----- nvinfo : EIATTR_FRAME_SIZE
	.align		4
.L_128:
        /*0204*/ 	.byte	0x04, 0x11
        /*0206*/ 	.short	(.L_130 - .L_129)
	.align		4
.L_129:
        /*0208*/ 	.word	index@(_ZN3cub18CUB_300001_SM_10006detail6reduce18DeviceReduceKernelINS2_10policy_hubIfyN4cuda3std3__44plusIfEEE10Policy1000EN6thrust24THRUST_300001_SM_1000_NS10device_ptrIfEEyS9_fNS7_10__identityEEEvT0_PT3_T1_NS0_13GridEvenShareISK_EET2_T4_)
        /*020c*/ 	.word	0x00000000


	//----- nvinfo : EIATTR_REGCOUNT
	.align		4
.L_130:
        /*0210*/ 	.byte	0x04, 0x2f
        /*0212*/ 	.short	(.L_132 - .L_131)
	.align		4
.L_131:
        /*0214*/ 	.word	index@(_ZN3cub18CUB_300001_SM_10006detail6reduce28DeviceReduceSingleTileKernelINS2_10policy_hubIfyN4cuda3std3__44plusIfEEE10Policy1000EPfSC_iS9_ffNS7_10__identityEEEvT0_T1_T2_T3_T4_T6_)
        /*0218*/ 	.word	0x0000001e


	//----- nvinfo : EIATTR_FRAME_SIZE
	.align		4
.L_132:
        /*021c*/ 	.byte	0x04, 0x11
        /*021e*/ 	.short	(.L_134 - .L_133)
	.align		4
.L_133:
        /*0220*/ 	.word	index@(_ZN3cub18CUB_300001_SM_10006detail6reduce28DeviceReduceSingleTileKernelINS2_10policy_hubIfyN4cuda3std3__44plusIfEEE10Policy1000EPfSC_iS9_ffNS7_10__identityEEEvT0_T1_T2_T3_T4_T6_)
        /*0224*/ 	.word	0x00000000


	//----- nvinfo : EIATTR_REGCOUNT
	.align		4
.L_134:
        /*0228*/ 	.byte	0x04, 0x2f
        /*022a*/ 	.short	(.L_136 - .L_135)
	.align		4
.L_135:
        /*022c*/ 	.word	index@(_ZN3cub18CUB_300001_SM_10006detail6reduce28DeviceReduceSingleTileKernelINS2_10policy_hubIfjN4cuda3__47maximumIfEEE10Policy1000EN6thrust24THRUST_300001_SM_1000_NS10device_ptrIfEEPfjS8_ffNS5_3std3__410__identityEEEvT0_T1_T2_T3_T4_T6_)
        /*0230*/ 	.word	0x00000020


	//----- nvinfo : EIATTR_FRAME_SIZE
	.align		4
.L_136:
        /*0234*/ 	.byte	0x04, 0x11
        /*0236*/ 	.short	(.L_138 - .L_137)
	.align		4
.L_137:
        /*0238*/ 	.word	index@(_ZN3cub18CUB_300001_SM_10006detail6reduce28DeviceReduceSingleTileKernelINS2_10policy_hubIfjN4cuda3__47maximumIfEEE10Policy1000EN6thrust24THRUST_300001_SM_1000_NS10device_ptrIfEEPfjS8_ffNS5_3std3__410__identityEEEvT0_T1_T2_T3_T4_T6_)
        /*023c*/ 	.word	0x00000000


	//----- nvinfo : EIATTR_REGCOUNT
	.align		4
.L_138:
        /*0240*/ 	.byte	0x04, 0x2f
        /*0242*/ 	.short	(.L_140 - .L_139)
	.align		4
.L_139:
        /*0244*/ 	.word	index@(_ZN3cub18CUB_300001_SM_10006detail6reduce18DeviceReduceKernelINS2_10policy_hubIfjN4cuda3__47maximumIfEEE10Policy1000EN6thrust24THRUST_300001_SM_1000_NS10device_ptrIfEEjS8_fNS5_3std3__410__identityEEEvT0_PT3_T1_NS0_13GridEvenShareISL_EET2_T4_)
        /*0248*/ 	.word	0x00000020


	//----- nvinfo : EIATTR_FRAME_SIZE
	.align		4
.L_140:
        /*024c*/ 	.byte	0x04, 0x11
        /*024e*/ 	.short	(.L_142 - .L_141)
	.align		4
.L_141:
        /*0250*/ 	.word	index@(_ZN3cub18CUB_300001_SM_10006detail6reduce18DeviceReduceKernelINS2_10policy_hubIfjN4cuda3__47maximumIfEEE10Policy1000EN6thrust24THRUST_300001_SM_1000_NS10device_ptrIfEEjS8_fNS5_3std3__410__identityEEEvT0_PT3_T1_NS0_13GridEvenShareISL_EET2_T4_)
        /*0254*/ 	.word	0x00000000


	//----- nvinfo : EIATTR_REGCOUNT
	.align		4
.L_142:
        /*0258*/ 	.byte	0x04, 0x2f
        /*025a*/ 	.short	(.L_144 - .L_143)
	.align		4
.L_143:
        /*025c*/ 	.word	index@(_ZN3cub18CUB_300001_SM_10006detail6reduce28DeviceReduceSingleTileKernelINS2_10policy_hubIfjN4cuda3__47maximumIfEEE10Policy1000EPfSB_iS8_ffNS5_3std3__410__identityEEEvT0_T1_T2_T3_T4_T6_)
        /*0260*/ 	.word	0x0000001e


	//----- nvinfo : EIATTR_FRAME_SIZE
	.align		4
.L_144:
        /*0264*/ 	.byte	0x04, 0x11
        /*0266*/ 	.short	(.L_146 - .L_145)
	.align		4
.L_145:
        /*0268*/ 	.word	index@(_ZN3cub18CUB_300001_SM_10006detail6reduce28DeviceReduceSingleTileKernelINS2_10policy_hubIfjN4cuda3__47maximumIfEEE10Policy1000EPfSB_iS8_ffNS5_3std3__410__identityEEEvT0_T1_T2_T3_T4_T6_)
        /*026c*/ 	.word	0x00000000


	//----- nvinfo : EIATTR_REGCOUNT
	.align		4
.L_146:
        /*0270*/ 	.byte	0x04, 0x2f
        /*0272*/ 	.short	(.L_148 - .L_147)
	.align		4
.L_147:
        /*0274*/ 	.word	index@(_ZN3cub18CUB_300001_SM_10006detail6reduce28DeviceReduceSingleTileKernelINS2_10policy_hubIfyN4cuda3__47maximumIfEEE10Policy1000EN6thrust24THRUST_300001_SM_1000_NS10device_ptrIfEEPfyS8_ffNS5_3std3__410__identityEEEvT0_T1_T2_T3_T4_T6_)
        /*0278*/ 	.word	0x00000020


	//----- nvinfo : EIATTR_FRAME_SIZE
	.align		4
.L_148:
        /*027c*/ 	.byte	0x04, 0x11
        /*027e*/ 	.short	(.L_150 - .L_149)
	.align		4
.L_149:
        /*0280*/ 	.word	index@(_ZN3cub18CUB_300001_SM_10006detail6reduce28DeviceReduceSingleTileKernelINS2_10policy_hubIfyN4cuda3__47maximumIfEEE10Policy1000EN6thrust24THRUST_300001_SM_1000_NS10device_ptrIfEEPfyS8_ffNS5_3std3__410__identityEEEvT0_T1_T2_T3_T4_T6_)
        /*0284*/ 	.word	0x00000000


	//----- nvinfo : EIATTR_REGCOUNT
	.align		4
.L_150:
        /*0288*/ 	.byte	0x04, 0x2f
        /*028a*/ 	.short	(.L_152 - .L_151)
	.align		4
.L_151:
        /*028c*/ 	.word	index@(_ZN3cub18CUB_300001_SM_10006detail6reduce18DeviceReduceKernelINS2_10policy_hubIfyN4cuda3__47maximumIfEEE10Policy1000EN6thrust24THRUST_300001_SM_1000_NS10device_ptrIfEEyS8_fNS5_3std3__410__identityEEEvT0_PT3_T1_NS0_13GridEvenShareISL_EET2_T4_)
        /*0290*/ 	.word	0x00000020


	//----- nvinfo : EIATTR_FRAME_SIZE
	.align		4
.L_152:
        /*0294*/ 	.byte	0x04, 0x11
        /*0296*/ 	.short	(.L_154 - .L_153)
	.align		4
.L_153:
        /*0298*/ 	.word	index@(_ZN3cub18CUB_300001_SM_10006detail6reduce18DeviceReduceKernelINS2_10policy_hubIfyN4cuda3__47maximumIfEEE10Policy1000EN6thrust24THRUST_300001_SM_1000_NS10device_ptrIfEEyS8_fNS5_3std3__410__identityEEEvT0_PT3_T1_NS0_13GridEvenShareISL_EET2_T4_)
        /*029c*/ 	.word	0x00000000


	//----- nvinfo : EIATTR_REGCOUNT
	.align		4
.L_154:
        /*02a0*/ 	.byte	0x04, 0x2f
        /*02a2*/ 	.short	(.L_156 - .L_155)
	.align		4
.L_155:
        /*02a4*/ 	.word	index@(_ZN3cub18CUB_300001_SM_10006detail6reduce28DeviceReduceSingleTileKernelINS2_10policy_hubIfyN4cuda3__47maximumIfEEE10Policy1000EPfSB_iS8_ffNS5_3std3__410__identityEEEvT0_T1_T2_T3_T4_T6_)
        /*02a8*/ 	.word	0x0000001e


	//----- nvinfo : EIATTR_FRAME_SIZE
	.align		4
.L_156:
        /*02ac*/ 	.byte	0x04, 0x11
        /*02ae*/ 	.short	(.L_158 - .L_157)
	.align		4
.L_157:
        /*02b0*/ 	.word	index@(_ZN3cub18CUB_300001_SM_10006detail6reduce28DeviceReduceSingleTileKernelINS2_10policy_hubIfyN4cuda3__47maximumIfEEE10Policy1000EPfSB_iS8_ffNS5_3std3__410__identityEEEvT0_T1_T2_T3_T4_T6_)
        /*02b4*/ 	.word	0x00000000


	//----- nvinfo : EIATTR_REGCOUNT
	.align		4
.L_158:
        /*02b8*/ 	.byte	0x04, 0x2f
        /*02ba*/ 	.short	(.L_160 - .L_159)
	.align		4
.L_159:
        /*02bc*/ 	.word	index@(_ZN3cub18CUB_300001_SM_10006detail6reduce28DeviceReduceSingleTileKernelINS2_10policy_hubIfjN4cuda3std3__44plusIfEEE10Policy1000EN6thrust24THRUST_300001_SM_1000_NS6detail15normal_iteratorINSD_10device_ptrIfEEEEPfjS9_ffNS7_10__identityEEEvT0_T1_T2_T3_T4_T6_)
        /*02c0*/ 	.word	0x00000020


	//----- nvinfo : EIATTR_FRAME_SIZE
	.align		4
.L_160:
        /*02c4*/ 	.byte	0x04, 0x11
        /*02c6*/ 	.short	(.L_162 - .L_161)
	.align		4
.L_161:
        /*02c8*/ 	.word	index@(_ZN3cub18CUB_300001_SM_10006detail6reduce28DeviceReduceSingleTileKernelINS2_10policy_hubIfjN4cuda3std3__44plusIfEEE10Policy1000EN6thrust24THRUST_300001_SM_1000_NS6detail15normal_iteratorINSD_10device_ptrIfEEEEPfjS9_ffNS7_10__identityEEEvT0_T1_T2_T3_T4_T6_)
        /*02cc*/ 	.word	0x00000000


	//----- nvinfo : EIATTR_REGCOUNT
	.align		4
.L_162:
        /*02d0*/ 	.byte	0x04, 0x2f
        /*02d2*/ 	.short	(.L_164 - .L_163)
	.align		4
.L_163:
        /*02d4*/ 	.word	index@(_ZN3cub18CUB_300001_SM_10006detail6reduce18DeviceReduceKernelINS2_10policy_hubIfjN4cuda3std3__44plusIfEEE10Policy1000EN6thrust24THRUST_300001_SM_1000_NS6detail15normal_iteratorINSD_10device_ptrIfEEEEjS9_fNS7_10__identityEEEvT0_PT3_T1_NS0_13GridEvenShareISN_EET2_T4_)
        /*02d8*/ 	.word	0x00000020


	//----- nvinfo : EIATTR_FRAME_SIZE
	.align		4
.L_164:
        /*02dc*/ 	.byte	0x04, 0x11
        /*02de*/ 	.short	(.L_166 - .L_165)
	.align		4
.L_165:
        /*02e0*/ 	.word	index@(_ZN3cub18CUB_300001_SM_10006detail6reduce18DeviceReduceKernelINS2_10policy_hubIfjN4cuda3std3__44plusIfEEE10Policy1000EN6thrust24THRUST_300001_SM_1000_NS6detail15normal_iteratorINSD_10device_ptrIfEEEEjS9_fNS7_10__identityEEEvT0_PT3_T1_NS0_13GridEvenShareISN_EET2_T4_)
        /*02e4*/ 	.word	0x00000000


	//----- nvinfo : EIATTR_REGCOUNT
	.align		4
.L_166:
        /*02e8*/ 	.byte	0x04, 0x2f
        /*02ea*/ 	.short	(.L_168 - .L_167)
	.align		4
.L_167:
        /*02ec*/ 	.word	index@(_ZN3cub18CUB_300001_SM_10006detail6reduce28DeviceReduceSingleTileKernelINS2_10policy_hubIfyN4cuda3std3__44plusIfEEE10Policy1000EN6thrust24THRUST_300001_SM_1000_NS6detail15normal_iteratorINSD_10device_ptrIfEEEEPfyS9_ffNS7_10__identityEEEvT0_T1_T2_T3_T4_T6_)
        /*02f0*/ 	.word	0x00000020


	//----- nvinfo : EIATTR_FRAME_SIZE
	.align		4
.L_168:
        /*02f4*/ 	.byte	0x04, 0x11
        /*02f6*/ 	.short	(.L_170 - .L_169)
	.align		4
.L_169:
        /*02f8*/ 	.word	index@(_ZN3cub18CUB_300001_SM_10006detail6reduce28DeviceReduceSingleTileKernelINS2_10policy_hubIfyN4cuda3std3__44plusIfEEE10Policy1000EN6thrust24THRUST_300001_SM_1000_NS6detail15normal_iteratorINSD_10device_ptrIfEEEEPfyS9_ffNS7_10__identityEEEvT0_T1_T2_T3_T4_T6_)
        /*02fc*/ 	.word	0x00000000


	//----- nvinfo : EIATTR_REGCOUNT
	.align		4
.L_170:
        /*0300*/ 	.byte	0x04, 0x2f
        /*0302*/ 	.short	(.L_172 - .L_171)
	.align		4
.L_171:
        /*0304*/ 	.word	index@(_ZN3cub18CUB_300001_SM_10006detail6reduce18DeviceReduceKernelINS2_10policy_hubIfyN4cuda3std3__44plusIfEEE10Policy1000EN6thrust24THRUST_300001_SM_1000_NS6detail15normal_iteratorINSD_10device_ptrIfEEEEyS9_fNS7_10__identityEEEvT0_PT3_T1_NS0_13GridEvenShareISN_EET2_T4_)
        /*0308*/ 	.word	0x0000001e


	//----- nvinfo : EIATTR_FRAME_SIZE
	.align		4
.L_172:
        /*030c*/ 	.byte	0x04, 0x11
        /*030e*/ 	.short	(.L_174 - .L_173)
	.align		4
.L_173:
        /*0310*/ 	.word	index@(_ZN3cub18CUB_300001_SM_10006detail6reduce18DeviceReduceKernelINS2_10policy_hubIfyN4cuda3std3__44plusIfEEE10Policy1000EN6thrust24THRUST_300001_SM_1000_NS6detail15normal_iteratorINSD_10device_ptrIfEEEEyS9_fNS7_10__identityEEEvT0_PT3_T1_NS0_13GridEvenShareISN_EET2_T4_)
        /*0314*/ 	.word	0x00000000


	//----- nvinfo : EIATTR_MIN_STACK_SIZE
	.align		4
.L_174:
        /*0318*/ 	.byte	0x04, 0x12
        /*031a*/ 	.short	(.L_176 - .L_175)
	.align		4
.L_175:
        /*031c*/ 	.word	index@(_ZN3cub18CUB_300001_SM_10006detail6reduce18DeviceReduceKernelINS2_10policy_hubIfyN4cuda3std3__44plusIfEEE10Policy1000EN6thrust24THRUST_300001_SM_1000_NS6detail15normal_iteratorINSD_10device_ptrIfEEEEyS9_fNS7_10__identityEEEvT0_PT3_T1_NS0_13GridEvenShareISN_EET2_T4_)
        /*0320*/ 	.word	0x00000000


	//----- nvinfo : EIATTR_MIN_STACK_SIZE
	.align		4
.L_176:
        /*0324*/ 	.byte	0x04, 0x12
        /*0326*/ 	.short	(.L_178 - .L_177)
	.align		4
.L_177:
        /*0328*/ 	.word	index@(_ZN3cub18CUB_300001_SM_10006detail6reduce28DeviceReduceSingleTileKernelINS2_10policy_hubIfyN4cuda3std3__44plusIfEEE10Policy1000EN6thrust24THRUST_300001_SM_1000_NS6detail15normal_iteratorINSD_10device_ptrIfEEEEPfyS9_ffNS7_10__identityEEEvT0_T1_T2_T3_T4_T6_)
        /*032c*/ 	.word	0x00000000


	//----- nvinfo : EIATTR_MIN_STACK_SIZE
	.align		4
.L_178:
        /*0330*/ 	.byte	0x04, 0x12
        /*0332*/ 	.short	(.L_180 - .L_179)
	.align		4
.L_179:
        /*0334*/ 	.word	index@(_ZN3cub18CUB_300001_SM_10006detail6reduce18DeviceReduceKernelINS2_10policy_hubIfjN4cuda3std3__44plusIfEEE10Policy1000EN6thrust24THRUST_300001_SM_1000_NS6detail15normal_iteratorINSD_10device_ptrIfEEEEjS9_fNS7_10__identityEEEvT0_PT3_T1_NS0_13GridEvenShareISN_EET2_T4_)
        /*0338*/ 	.word	0x00000000


	//----- nvinfo : EIATTR_MIN_STACK_SIZE
	.align		4
.L_180:
        /*033c*/ 	.byte	0x04, 0x12
        /*033e*/ 	.short	(.L_182 - .L_181)
	.align		4
.L_181:
        /*0340*/ 	.word	index@(_ZN3cub18CUB_300001_SM_10006detail6reduce28DeviceReduceSingleTileKernelINS2_10policy_hubIfjN4cuda3std3__44plusIfEEE10Policy1000EN6thrust24THRUST_300001_SM_1000_NS6detail15normal_iteratorINSD_10device_ptrIfEEEEPfjS9_ffNS7_10__identityEEEvT0_T1_T2_T3_T4_T6_)
        /*0344*/ 	.word	0x00000000


	//----- nvinfo : EIATTR_MIN_STACK_SIZE
	.align		4
.L_182:
        /*0348*/ 	.byte	0x04, 0x12
        /*034a*/ 	.short	(.L_184 - .L_183)
	.align		4
.L_183:
        /*034c*/ 	.word	index@(_ZN3cub18CUB_300001_SM_10006detail6reduce28DeviceReduceSingleTileKernelINS2_10policy_hubIfyN4cuda3__47maximumIfEEE10Policy1000EPfSB_iS8_ffNS5_3std3__410__identityEEEvT0_T1_T2_T3_T4_T6_)
        /*0350*/ 	.word	0x00000000


	//----- nvinfo : EIATTR_MIN_STACK_SIZE
	.align		4
.L_184:
        /*0354*/ 	.byte	0x04, 0x12
        /*0356*/ 	.short	(.L_186 - .L_185)
	.align		4
.L_185:
        /*0358*/ 	.word	index@(_ZN3cub18CUB_300001_SM_10006detail6reduce18DeviceReduceKernelINS2_10policy_hubIfyN4cuda3__47maximumIfEEE10Policy1000EN6thrust24THRUST_300001_SM_1000_NS10device_ptrIfEEyS8_fNS5_3std3__410__identityEEEvT0_PT3_T1_NS0_13GridEvenShareISL_EET2_T4_)
        /*035c*/ 	.word	0x00000000


	//----- nvinfo : EIATTR_MIN_STACK_SIZE
	.align		4
.L_186:
        /*0360*/ 	.byte	0x04, 0x12
        /*0362*/ 	.short	(.L_188 - .L_187)
	.align		4
.L_187:
        /*0364*/ 	.word	index@(_ZN3cub18CUB_300001_SM_10006detail6reduce28DeviceReduceSingleTileKernelINS2_10policy_hubIfyN4cuda3__47maximumIfEEE10Policy1000EN6thrust24THRUST_300001_SM_1000_NS10device_ptrIfEEPfyS8_ffNS5_3std3__410__identityEEEvT0_T1_T2_T3_T4_T6_)
        /*0368*/ 	.word	0x00000000


	//----- nvinfo : EIATTR_MIN_STACK_SIZE
	.align		4
.L_188:
        /*036c*/ 	.byte	0x04, 0x12
        /*036e*/ 	.short	(.L_190 - .L_189)
	.align		4
.L_189:
        /*0370*/ 	.word	index@(_ZN3cub18CUB_300001_SM_10006detail6reduce28DeviceReduceSingleTileKernelINS2_10policy_hubIfjN4cuda3__47maximumIfEEE10Policy1000EPfSB_iS8_ffNS5_3std3__410__identityEEEvT0_T1_T2_T3_T4_T6_)
        /*0374*/ 	.word	0x00000000


	//----- nvinfo : EIATTR_MIN_STACK_SIZE
	.align		4
.L_190:
        /*0378*/ 	.byte	0x04, 0x12
        /*037a*/ 	.short	(.L_192 - .L_191)
	.align		4
.L_191:
        /*037c*/ 	.word	index@(_ZN3cub18CUB_300001_SM_10006detail6reduce18DeviceReduceKernelINS2_10policy_hubIfjN4cuda3__47maximumIfEEE10Policy1000EN6thrust24THRUST_300001_SM_1000_NS10device_ptrIfEEjS8_fNS5_3std3__410__identityEEEvT0_PT3_T1_NS0_13GridEvenShareISL_EET2_T4_)
        /*0380*/ 	.word	0x00000000


	//----- nvinfo : EIATTR_MIN_STACK_SIZE
	.align		4
.L_192:
        /*0384*/ 	.byte	0x04, 0x12
        /*0386*/ 	.short	(.L_194 - .L_193)
	.align		4
.L_193:
        /*0388*/ 	.word	index@(_ZN3cub18CUB_300001_SM_10006detail6reduce28DeviceReduceSingleTileKernelINS2_10policy_hubIfjN4cuda3__47maximumIfEEE10Policy1000EN6thrust24THRUST_300001_SM_1000_NS10device_ptrIfEEPfjS8_ffNS5_3std3__410__identityEEEvT0_T1_T2_T3_T4_T6_)
        /*038c*/ 	.word	0x00000000


	//----- nvinfo : EIATTR_MIN_STACK_SIZE
	.align		4
.L_194:
        /*0390*/ 	.byte	0x04, 0x12
        /*0392*/ 	.short	(.L_196 - .L_195)
	.align		4
.L_195:
        /*0394*/ 	.word	index@(_ZN3cub18CUB_300001_SM_10006detail6reduce28DeviceReduceSingleTileKernelINS2_10policy_hubIfyN4cuda3std3__44plusIfEEE10Policy1000EPfSC_iS9_ffNS7_10__identityEEEvT0_T1_T2_T3_T4_T6_)
        /*0398*/ 	.word	0x00000000


	//----- nvinfo : EIATTR_MIN_STACK_SIZE
	.align		4
.L_196:
        /*039c*/ 	.byte	0x04, 0x12
        /*039e*/ 	.short	(.L_198 - .L_197)
	.align		4
.L_197:
        /*03a0*/ 	.word	index@(_ZN3cub18CUB_300001_SM_10006detail6reduce18DeviceReduceKernelINS2_10policy_hubIfyN4cuda3std3__44plusIfEEE10Policy1000EN6thrust24THRUST_300001_SM_1000_NS10device_ptrIfEEyS9_fNS7_10__identityEEEvT0_PT3_T1_NS0_13GridEvenShareISK_EET2_T4_)
        /*03a4*/ 	.word	0x00000000


	//----- nvinfo : EIATTR_MIN_STACK_SIZE
	.align		4
.L_198:
        /*03a8*/ 	.byte	0x04, 0x12
        /*03aa*/ 	.short	(.L_200 - .L_199)
	.align		4
.L_199:
        /*03ac*/ 	.word	index@(_ZN3cub18CUB_300001_SM_10006detail6reduce28DeviceReduceSingleTileKernelINS2_10policy_hubIfyN4cuda3std3__44plusIfEEE10Policy1000EN6thrust24THRUST_300001_SM_1000_NS10device_ptrIfEEPfyS9_ffNS7_10__identityEEEvT0_T1_T2_T3_T4_T6_)
        /*03b0*/ 	.word	0x00000000


	//----- nvinfo : EIATTR_MIN_STACK_SIZE
	.align		4
.L_200:
        /*03b4*/ 	.byte	0x04, 0x12
        /*03b6*/ 	.short	(.L_202 - .L_201)
	.align		4
.L_201:
        /*03b8*/ 	.word	index@(_ZN3cub18CUB_300001_SM_10006detail6reduce28DeviceReduceSingleTileKernelINS2_10policy_hubIfjN4cuda3std3__44plusIfEEE10Policy1000EPfSC_iS9_ffNS7_10__identityEEEvT0_T1_T2_T3_T4_T6_)
        /*03bc*/ 	.word	0x00000000


	//----- nvinfo : EIATTR_MIN_STACK_SIZE
	.align		4
.L_202:
        /*03c0*/ 	.byte	0x04, 0x12
        /*03c2*/ 	.short	(.L_204 - .L_203)
	.align		4
.L_203:
        /*03c4*/ 	.word	index@(_ZN3cub18CUB_300001_SM_10006detail6reduce18DeviceReduceKernelINS2_10policy_hubIfjN4cuda3std3__44plusIfEEE10Policy1000EN6thrust24THRUST_300001_SM_1000_NS10device_ptrIfEEjS9_fNS7_10__identityEEEvT0_PT3_T1_NS0_13GridEvenShareISK_EET2_T4_)
        /*03c8*/ 	.word	0x00000000


	//----- nvinfo : EIATTR_MIN_STACK_SIZE
	.align		4
.L_204:
        /*03cc*/ 	.byte	0x04, 0x12
        /*03ce*/ 	.short	(.L_206 - .L_205)
	.align		4
.L_205:
        /*03d0*/ 	.word	index@(_ZN3cub18CUB_300001_SM_10006detail6reduce28DeviceReduceSingleTileKernelINS2_10policy_hubIfjN4cuda3std3__44plusIfEEE10Policy1000EN6thrust24THRUST_300001_SM_1000_NS10device_ptrIfEEPfjS9_ffNS7_10__identityEEEvT0_T1_T2_T3_T4_T6_)
        /*03d4*/ 	.word	0x00000000


	//----- nvinfo : EIATTR_MIN_STACK_SIZE
	.align		4
.L_206:
        /*03d8*/ 	.byte	0x04, 0x12
        /*03da*/ 	.short	(.L_208 - .L_207)
	.align		4
.L_207:
        /*03dc*/ 	.word	index@(_ZN3cub18CUB_300001_SM_10006detail9transform16transform_kernelINS2_10policy_hubILb1EN4cuda3std3__45tupleIJN6thrust24THRUST_300001_SM_1000_NS6detail15normal_iteratorINSA_10device_ptrIfEEEEEEEE10policy1000El6neglogSF_JPfEEEvT0_iT1_T2_DpNS2_10kernel_argIT3_EE)
        /*03e0*/ 	.word	0x00000000


	//----- nvinfo : EIATTR_MIN_STACK_SIZE
	.align		4
.L_208:
        /*03e4*/ 	.byte	0x04, 0x12
        /*03e6*/ 	.short	(.L_210 - .L_209)
	.align		4
.L_209:
        /*03e8*/ 	.word	index@(_ZN3cub18CUB_300001_SM_10006detail9transform16transform_kernelINS2_10policy_hubILb1EN4cuda3std3__45tupleIJN6thrust24THRUST_300001_SM_1000_NS6detail15normal_iteratorINSA_10device_ptrIfEEEEEEEE10policy1000Ei6neglogSF_JPfEEEvT0_iT1_T2_DpNS2_10kernel_argIT3_EE)
        /*03ec*/ 	.word	0x00000000


	//----- nvinfo : EIATTR_MIN_STACK_SIZE
	.align		4
.L_210:
        /*03f0*/ 	.byte	0x04, 0x12
        /*03f2*/ 	.short	(.L_212 - .L_211)
	.align		4
.L_211:
        /*03f4*/ 	.word	index@(_ZN3cub18CUB_300001_SM_10006detail9transform16transform_kernelINS2_10policy_hubILb1EN4cuda3std3__45tupleIJN6thrust24THRUST_300001_SM_1000_NS10device_ptrIfEEEEEE10policy1000El10div_scalarSC_JPfEEEvT0_iT1_T2_DpNS2_10kernel_argIT3_EE)
        /*03f8*/ 	.word	0x00000000


	//----- nvinfo : EIATTR_MIN_STACK_SIZE
	.align		4
.L_212:
        /*03fc*/ 	.byte	0x04, 0x12
        /*03fe*/ 	.short	(.L_214 - .L_213)
	.align		4
.L_213:
        /*0400*/ 	.word	index@(_ZN3cub18CUB_300001_SM_10006detail9transform16transform_kernelINS2_10policy_hubILb1EN4cuda3std3__45tupleIJN6thrust24THRUST_300001_SM_1000_NS10device_ptrIfEEEEEE10policy1000Ei10div_scalarSC_JPfEEEvT0_iT1_T2_DpNS2_10kernel_argIT3_EE)
        /*0404*/ 	.word	0x00000000


	//----- nvinfo : EIATTR_MIN_STACK_SIZE
	.align		4
.L_214:
        /*0408*/ 	.byte	0x04, 0x12
        /*040a*/ 	.short	(.L_216 - .L_215)
	.align		4
.L_215:
        /*040c*/ 	.word	index@(_ZN3cub18CUB_300001_SM_10006detail9transform16transform_kernelINS2_10policy_hubILb1EN4cuda3std3__45tupleIJN6thrust24THRUST_300001_SM_1000_NS10device_ptrIfEEEEEE10policy1000El4expoSC_JPfEEEvT0_iT1_T2_DpNS2_10kernel_argIT3_EE)
        /*0410*/ 	.word	0x00000000


	//----- nvinfo : EIATTR_MIN_STACK_SIZE
	.align		4
.L_216:
        /*0414*/ 	.byte	0x04, 0x12
        /*0416*/ 	.short	(.L_218 - .L_217)
	.align		4
.L_217:
        /*0418*/ 	.word	index@(_ZN3cub18CUB_300001_SM_10006detail9transform16transform_kernelINS2_10policy_hubILb1EN4cuda3std3__45tupleIJN6thrust24THRUST_300001_SM_1000_NS10device_ptrIfEEEEEE10policy1000Ei4expoSC_JPfEEEvT0_iT1_T2_DpNS2_10kernel_argIT3_EE)
        /*041c*/ 	.word	0x00000000


	//----- nvinfo : EIATTR_MIN_STACK_SIZE
	.align		4
.L_218:
        /*0420*/ 	.byte	0x04, 0x12
        /*0422*/ 	.short	(.L_220 - .L_219)
	.align		4
.L_219:
        /*0424*/ 	.word	index@(_ZN3cub18CUB_300001_SM_10006detail9transform16transform_kernelINS2_10policy_hubILb1EN4cuda3std3__45tupleIJN6thrust24THRUST_300001_SM_1000_NS10device_ptrIfEEEEEE10policy1000El10sub_scalarSC_JPfEEEvT0_iT1_T2_DpNS2_10kernel_argIT3_EE)
        /*0428*/ 	.word	0x00000000


	//----- nvinfo : EIATTR_MIN_STACK_SIZE
	.align		4
.L_220:
        /*042c*/ 	.byte	0x04, 0x12
        /*042e*/ 	.short	(.L_222 - .L_221)
	.align		4
.L_221:
        /*0430*/ 	.word	index@(_ZN3cub18CUB_300001_SM_10006detail9transform16transform_kernelINS2_10policy_hubILb1EN4cuda3std3__45tupleIJN6thrust24THRUST_300001_SM_1000_NS10device_ptrIfEEEEEE10policy1000Ei10sub_scalarSC_JPfEEEvT0_iT1_T2_DpNS2_10kernel_argIT3_EE)
        /*0434*/ 	.word	0x00000000


	//----- nvinfo : EIATTR_MIN_STACK_SIZE
	.align		4
.L_222:
        /*0438*/ 	.byte	0x04, 0x12
        /*043a*/ 	.short	(.L_224 - .L_223)
	.align		4
.L_223:
        /*043c*/ 	.word	index@(_ZN3cub18CUB_300001_SM_10006detail8for_each13static_kernelINS2_12policy_hub_t12policy_500_tEmN6thrust24THRUST_300001_SM_1000_NS8cuda_cub20__uninitialized_fill7functorINS7_10device_ptrIfEEfEEEEvT0_T1_)
        /*0440*/ 	.word	0x00000000


	//----- nvinfo : EIATTR_MIN_STACK_SIZE
	.align		4
.L_224:
        /*0444*/ 	.byte	0x04, 0x12
        /*0446*/ 	.short	(.L_226 - .L_225)
	.align		4
.L_225:
        /*0448*/ 	.word	index@(_ZN3cub18CUB_300001_SM_10006detail11EmptyKernelIvEEvv)
        /*044c*/ 	.word	0x00000000


	//----- nvinfo : EIATTR_MIN_STACK_SIZE
	.align		4
.L_226:
        /*0450*/ 	.byte	0x04, 0x12
        /*0452*/ 	.short	(.L_228 - .L_227)
	.align		4
.L_227:
        /*0454*/ 	.word	index@(_Z17slice_sub1_kernelPfPKfii)
        /*0458*/ 	.word	0x00000000


	//----- nvinfo : EIATTR_MIN_STACK_SIZE
	.align		4
.L_228:
        /*045c*/ 	.byte	0x04, 0x12
        /*045e*/ 	.short	(.L_230 - .L_229)
	.align		4
.L_229:
        /*0460*/ 	.word	index@(_Z17take_slice_kernelPKfS0_Pfii)
        /*0464*/ 	.word	0x00000000


	//----- nvinfo : EIATTR_MIN_STACK_SIZE
	.align		4
.L_230:
        /*0468*/ 	.byte	0x04, 0x12
        /*046a*/ 	.short	(.L_232 - .L_231)
	.align		4
.L_231:
        /*046c*/ 	.word	index@(_Z23backward_maxpool_kerneliPKfS0_S0_iiiiiiiPfS1_)
        /*0470*/ 	.word	0x00000000


	//----- nvinfo : EIATTR_MIN_STACK_SIZE
	.align		4
.L_232:
        /*0474*/ 	.byte	0x04, 0x12
        /*0476*/ 	.short	(.L_234 - .L_233)
	.align		4
.L_233:
        /*0478*/ 	.word	index@(_Z22forward_maxpool_kerneliPKfPfS1_iiiiiii)
        /*047c*/ 	.word	0x00000000


	//----- nvinfo : EIATTR_MIN_STACK_SIZE
	.align		4
.L_234:
        /*0480*/ 	.byte	0x04, 0x12
        /*0482*/ 	.short	(.L_236 - .L_235)
	.align		4
.L_235:
        /*0484*/ 	.word	index@(_Z17col2im_gpu_kerneliPfiiiiiiiPKf)
        /*0488*/ 	.word	0x00000000


	//----- nvinfo : EIATTR_MIN_STACK_SIZE
	.align		4
.L_236:
        /*048c*/ 	.byte	0x04, 0x12
        /*048e*/ 	.short	(.L_238 - .L_237)
	.align		4
.L_237:
        /*0490*/ 	.word	index@(_Z17im2col_gpu_kerneliPKfiiiiiiiPf)
        /*0494*/ 	.word	0x00000000
.L_238:


//--------------------- .nv.compat                --------------------------
	.section	.nv.compat,"",@"SHT_CUDA_COMPAT_INFO"
	.align	4
        /*0000*/ 	.byte	0x02, 0x09, 0x00, 0x00, 0x02, 0x02, 0x01, 0x00, 0x02, 0x05, 0x05, 0x00, 0x03, 0x07, 0x01, 0x01
        /*0010*/ 	.byte	0x02, 0x03, 0x00, 0x00, 0x02, 0x06, 0x01, 0x00, 0x04, 0x0b, 0x08, 0x00, 0x01, 0x00, 0x00, 0x00
        /*0020*/ 	.byte	0x00, 0x00, 0x00, 0x00


//--------------------- .nv.info._ZN3cub18CUB_300001_SM_10006detail6reduce18DeviceReduceKernelINS2_10policy_hubIfyN4cuda3std3__44plusIfEEE10Policy1000EN6thrust24THRUST_300001_SM_1000_NS6detail15normal_iteratorINSD_10device_ptrIfEEEEyS9_fNS7_10__identityEEEvT0_PT3_T1_NS0_13GridEvenShareISN_EET2_T4_ --------------------------
	.section	.nv.info._ZN3cub18CUB_300001_SM_10006detail6reduce18DeviceReduceKernelINS2_10policy_hubIfyN4cuda3std3__44plusIfEEE10Policy1000EN6thrust24THRUST_300001_SM_1000_NS6detail15normal_iteratorINSD_10device_ptrIfEEEEyS9_fNS7_10__identityEEEvT0_PT3_T1_NS0_13GridEvenShareISN_EET2_T4_,"",@"SHT_CUDA_INFO"
	.sectionflags	@""
	.align	4


	//----- nvinfo : EIATTR_CUDA_API_VERSION
	.align		4
        /*0000*/ 	.byte	0x04, 0x37
        /*0002*/ 	.short	(.L_240 - .L_239)
.L_239:
        /*0004*/ 	.word	0x00000082


	//----- nvinfo : EIATTR_KPARAM_INFO
	.align		4
.L_240:
        /*0008*/ 	.byte	0x04, 0x17
        /*000a*/ 	.short	(.L_242 - .L_241)
.L_241:
        /*000c*/ 	.word	0x00000000
        /*0010*/ 	.short	0x0005
        /*0012*/ 	.short	0x0061
        /*0014*/ 	.byte	0x00, 0xf0, 0x05, 0x00


	//----- nvinfo : EIATTR_KPARAM_INFO
	.align		4
.L_242:
        /*0018*/ 	.byte	0x04, 0x17
        /*001a*/ 	.short	(.L_244 - .L_243)
.L_243:
        /*001c*/ 	.word	0x00000000
        /*0020*/ 	.short	0x0004
        /*0022*/ 	.short	0x0060
        /*0024*/ 	.byte	0x00, 0xf0, 0x05, 0x00


	//----- nvinfo : EIATTR_KPARAM_INFO
	.align		4
.L_244:
        /*0028*/ 	.byte	0x04, 0x17
        /*002a*/ 	.short	(.L_246 - .L_245)
.L_245:
        /*002c*/ 	.word	0x00000000
        /*0030*/ 	.short	0x0003
        /*0032*/ 	.short	0x0018
        /*0034*/ 	.byte	0x00, 0xf0, 0x21, 0x01


	//----- nvinfo : EIATTR_KPARAM_INFO
	.align		4
.L_246:
        /*0038*/ 	.byte	0x04, 0x17
        /*003a*/ 	.short	(.L_248 - .L_247)
.L_247:
        /*003c*/ 	.word	0x00000000
        /*0040*/ 	.short	0x0002
        /*0042*/ 	.short	0x0010
        /*0044*/ 	.byte	0x00, 0xf0, 0x21, 0x00


	//----- nvinfo : EIATTR_KPARAM_INFO
	.align		4
.L_248:
        /*0048*/ 	.byte	0x04, 0x17
        /*004a*/ 	.short	(.L_250 - .L_249)
.L_249:
        /*004c*/ 	.word	0x00000000
        /*0050*/ 	.short	0x0001
        /*0052*/ 	.short	0x0008
        /*0054*/ 	.byte	0x00, 0xf5, 0x21, 0x00


	//----- nvinfo : EIATTR_KPARAM_INFO
	.align		4
.L_250:
        /*0058*/ 	.byte	0x04, 0x17
        /*005a*/ 	.short	(.L_252 - .L_251)
.L_251:
        /*005c*/ 	.word	0x00000000
        /*0060*/ 	.short	0x0000
        /*0062*/ 	.short	0x0000
        /*0064*/ 	.byte	0x00, 0xf0, 0x21, 0x00


	//----- nvinfo : EIATTR_SPARSE_MMA_MASK
	.align		4
.L_252:
        /*0068*/ 	.byte	0x03, 0x50
        /*006a*/ 	.short	0x0000


	//----- nvinfo : EIATTR_MAXREG_COUNT
	.align		4
        /*006c*/ 	.byte	0x03, 0x1b
        /*006e*/ 	.short	0x00ff


	//----- nvinfo : EIATTR_NUM_BARRIERS
	.align		4
        /*0070*/ 	.byte	0x02, 0x4c
        /*0072*/ 	.byte	0x01
	.zero		1


	//----- nvinfo : EIATTR_MERCURY_ISA_VERSION
	.align		4
        /*0074*/ 	.byte	0x03, 0x5f
        /*0076*/ 	.short	0x0101


	//----- nvinfo : EIATTR_COOP_GROUP_MASK_REGIDS
	.align		4
        /*0078*/ 	.byte	0x04, 0x29
        /*007a*/ 	.short	(.L_254 - .L_253)


	//   ....[0]....
.L_253:
        /*007c*/ 	.word	0xffffffff


	//   ....[1]....
        /*0080*/ 	.word	0xffffffff


	//   ....[2]....
        /*0084*/ 	.word	0xffffffff


	//   ....[3]....
        /*0088*/ 	.word	0xffffffff


	//   ....[4]....
        /*008c*/ 	.word	0xffffffff


	//   ....[5]....
        /*0090*/ 	.word	0xffffffff


	//   ....[6]....
        /*0094*/ 	.word	0xffffffff


	//   ....[7]....
        /*0098*/ 	.word	0xffffffff


	//   ....[8]....
        /*009c*/ 	.word	0xffffffff


	//   ....[9]....
        /*00a0*/ 	.word	0xffffffff


	//   ....[10]....
        /*00a4*/ 	.word	0xffffffff


	//   ....[11]....
        /*00a8*/ 	.word	0xffffffff


	//   ....[12]....
        /*00ac*/ 	.word	0xffffffff


	//   ....[13]....
        /*00b0*/ 	.word	0xffffffff


	//   ....[14]....
        /*00b4*/ 	.word	0xffffffff


	//----- nvinfo : EIATTR_COOP_GROUP_INSTR_OFFSETS
	.align		4
.L_254:
        /*00b8*/ 	.byte	0x04, 0x28
        /*00ba*/ 	.short	(.L_256 - .L_255)


	//   ....[0]....
.L_255:
        /*00bc*/ 	.word	0x000009c0


	//   ....[1]....
        /*00c0*/ 	.word	0x00000a20


	//   ....[2]....
        /*00c4*/ 	.word	0x00000a90


	//   ....[3]....
        /*00c8*/ 	.word	0x00000ae0


	//   ....[4]....
        /*00cc*/ 	.word	0x00000b10


	//   ....[5]....
        /*00d0*/ 	.word	0x00000cd0


	//   ....[6]....
        /*00d4*/ 	.word	0x00000d60


	//   ....[7]....
        /*00d8*/ 	.word	0x00000dd0


	//   ....[8]....
        /*00dc*/ 	.word	0x00000e20


	//   ....[9]....
        /*00e0*/ 	.word	0x00000e50


	//   ....[10]....
        /*00e4*/ 	.word	0x00002030


	//   ....[11]....
        /*00e8*/ 	.word	0x000020c0


	//   ....[12]....
        /*00ec*/ 	.word	0x00002110


	//   ....[13]....
        /*00f0*/ 	.word	0x00002150


	//   ....[14]....
        /*00f4*/ 	.word	0x00002180


	//----- nvinfo : EIATTR_VRC_CTA_INIT_COUNT
	.align		4
.L_256:
        /*00f8*/ 	.byte	0x02, 0x4a
	.zero		1
	.zero		1


	//----- nvinfo : EIATTR_EXIT_INSTR_OFFSETS
	.align		4
        /*00fc*/ 	.byte	0x04, 0x1c
        /*00fe*/ 	.short	(.L_258 - .L_257)


	//   ....[0]....
.L_257:
        /*0100*/ 	.word	0x000022d0


	//   ....[1]....
        /*0104*/ 	.word	0x00002330


	//----- nvinfo : EIATTR_MAX_THREADS
	.align		4
.L_258:
        /*0108*/ 	.byte	0x04, 0x05
        /*010a*/ 	.short	(.L_260 - .L_259)
.L_259:
        /*010c*/ 	.word	0x00000100
        /*0110*/ 	.word	0x00000001
        /*0114*/ 	.word	0x00000001


	//----- nvinfo : EIATTR_CRS_STACK_SIZE
	.align		4
.L_260:
        /*0118*/ 	.byte	0x04, 0x1e
        /*011a*/ 	.short	(.L_262 - .L_261)
.L_261:
        /*011c*/ 	.word	0x00000000


	//----- nvinfo : EIATTR_CBANK_PARAM_SIZE
	.align		4
.L_262:
        /*0120*/ 	.byte	0x03, 0x19
        /*0122*/ 	.short	0x0062


	//----- nvinfo : EIATTR_PARAM_CBANK
	.align		4
        /*0124*/ 	.byte	0x04, 0x0a
        /*0126*/ 	.short	(.L_264 - .L_263)
	.align		4
.L_263:
        /*0128*/ 	.word	index@(.nv.constant0._ZN3cub18CUB_300001_SM_10006detail6reduce18DeviceReduceKernelINS2_10policy_hubIfyN4cuda3std3__44plusIfEEE10Policy1000EN6thrust24THRUST_300001_SM_1000_NS6detail15normal_iteratorINSD_10device_ptrIfEEEEyS9_fNS7_10__identityEEEvT0_PT3_T1_NS0_13GridEvenShareISN_EET2_T4_)
        /*012c*/ 	.short	0x0380
        /*012e*/ 	.short	0x0062


	//----- nvinfo : EIATTR_SW_WAR
	.align		4
.L_264:
        /*0130*/ 	.byte	0x04, 0x36
        /*0132*/ 	.short	(.L_266 - .L_265)
.L_265:
        /*0134*/ 	.word	0x00000008
.L_266:


//--------------------- .nv.info._ZN3cub18CUB_300001_SM_10006detail6reduce28DeviceReduceSingleTileKernelINS2_10policy_hubIfyN4cuda3std3__44plusIfEEE10Policy1000EN6thrust24THRUST_300001_SM_1000_NS6detail15normal_iteratorINSD_10device_ptrIfEEEEPfyS9_ffNS7_10__identityEEEvT0_T1_T2_T3_T4_T6_ --------------------------
	.section	.nv.info._ZN3cub18CUB_300001_SM_10006detail6reduce28DeviceReduceSingleTileKernelINS2_10policy_hubIfyN4cuda3std3__44plusIfEEE10Policy1000EN6thrust24THRUST_300001_SM_1000_NS6detail15normal_iteratorINSD_10device_ptrIfEEEEPfyS9_ffNS7_10__identityEEEvT0_T1_T2_T3_T4_T6_,"",@"SHT_CUDA_INFO"
	.sectionflags	@""
	.align	4


	//----- nvinfo : EIATTR_CUDA_API_VERSION
	.align		4
        /*0000*/ 	.byte	0x04, 0x37
        /*0002*/ 	.short	(.L_268 - .L_267)
.L_267:
        /*0004*/ 	.word	0x00000082


	//----- nvinfo : EIATTR_KPARAM_INFO
	.align		4
.L_268:
        /*0008*/ 	.byte	0x04, 0x17
        /*000a*/ 	.short	(.L_270 - .L_269)
.L_269:
        /*000c*/ 	.word	0x00000000
        /*0010*/ 	.short	0x0005
        /*0012*/ 	.short	0x0020
        /*0014*/ 	.byte	0x00, 0xf0, 0x05, 0x00


	//----- nvinfo : EIATTR_KPARAM_INFO
	.align		4
.L_270:
        /*0018*/ 	.byte	0x04, 0x17
        /*001a*/ 	.short	(.L_272 - .L_271)
.L_271:
        /*001c*/ 	.word	0x00000000
        /*0020*/ 	.short	0x0004
        /*0022*/ 	.short	0x001c
        /*0024*/ 	.byte	0x00, 0xf0, 0x11, 0x00


	//----- nvinfo : EIATTR_KPARAM_INFO
	.align		4
.L_272:
        /*0028*/ 	.byte	0x04, 0x17
        /*002a*/ 	.short	(.L_274 - .L_273)
.L_273:
        /*002c*/ 	.word	0x00000000
        /*0030*/ 	.short	0x0003
        /*0032*/ 	.short	0x0018
        /*0034*/ 	.byte	0x00, 0xf0, 0x05, 0x00


	//----- nvinfo : EIATTR_KPARAM_INFO
	.align		4
.L_274:
        /*0038*/ 	.byte	0x04, 0x17
        /*003a*/ 	.short	(.L_276 - .L_275)
.L_275:
        /*003c*/ 	.word	0x00000000
        /*0040*/ 	.short	0x0002
        /*0042*/ 	.short	0x0010
        /*0044*/ 	.byte	0x00, 0xf0, 0x21, 0x00


	//----- nvinfo : EIATTR_KPARAM_INFO
	.align		4
.L_276:
        /*0048*/ 	.byte	0x04, 0x17
        /*004a*/ 	.short	(.L_278 - .L_277)
.L_277:
        /*004c*/ 	.word	0x00000000
        /*0050*/ 	.short	0x0001
        /*0052*/ 	.short	0x0008
        /*0054*/ 	.byte	0x00, 0xf5, 0x21, 0x00


	//----- nvinfo : EIATTR_KPARAM_INFO
	.align		4
.L_278:
        /*0058*/ 	.byte	0x04, 0x17
        /*005a*/ 	.short	(.L_280 - .L_279)
.L_279:
        /*005c*/ 	.word	0x00000000
        /*0060*/ 	.short	0x0000
        /*0062*/ 	.short	0x0000
        /*0064*/ 	.byte	0x00, 0xf0, 0x21, 0x00


	//----- nvinfo : EIATTR_SPARSE_MMA_MASK
	.align		4
.L_280:
        /*0068*/ 	.byte	0x03, 0x50
        /*006a*/ 	.short	0x0000


	//----- nvinfo : EIATTR_MAXREG_COUNT
	.align		4
        /*006c*/ 	.byte	0x03, 0x1b
        /*006e*/ 	.short	0x00ff


	//----- nvinfo : EIATTR_NUM_BARRIERS
	.align		4
        /*0070*/ 	.byte	0x02, 0x4c
        /*0072*/ 	.byte	0x01
	.zero		1


	//----- nvinfo : EIATTR_MERCURY_ISA_VERSION
	.align		4
        /*0074*/ 	.byte	0x03, 0x5f
        /*0076*/ 	.short	0x0101


	//----- nvinfo : EIATTR_COOP_GROUP_MASK_REGIDS
	.align		4
        /*0078*/ 	.byte	0x04, 0x29
        /*007a*/ 	.short	(.L_282 - .L_281)


	//   ....[0]....
.L_281:
        /*007c*/ 	.word	0xffffffff


	//   ....[1]....
        /*0080*/ 	.word	0xffffffff


	//   ....[2]....
        /*0084*/ 	.word	0xffffffff


	//   ....[3]....
        /*0088*/ 	.word	0xffffffff


	//   ....[4]....
        /*008c*/ 	.word	0xffffffff


	//   ....[5]....
        /*0090*/ 	.word	0xffffffff


	//   ....[6]....
        /*0094*/ 	.word	0xffffffff


	//   ....[7]....
        /*0098*/ 	.word	0xffffffff


	//   ....[8]....
        /*009c*/ 	.word	0xffffffff


	//   ....[9]....
        /*00a0*/ 	.word	0xffffffff


	//   ....[10]....
        /*00a4*/ 	.word	0xffffffff


	//   ....[11]....
        /*00a8*/ 	.word	0xffffffff


	//   ....[12]....
        /*00ac*/ 	.word	0xffffffff


	//   ....[13]....
        /*00b0*/ 	.word	0xffffffff


	//   ....[14]....
        /*00b4*/ 	.word	0xffffffff


	//----- nvinfo : EIATTR_COOP_GROUP_INSTR_OFFSETS
	.align		4
.L_282:
        /*00b8*/ 	.byte	0x04, 0x28
        /*00ba*/ 	.short	(.L_284 - .L_283)


	//   ....[0]....
.L_283:
        /*00bc*/ 	.word	0x00000930


	//   ....[1]....
        /*00c0*/ 	.word	0x00000990


	//   ....[2]....
        /*00c4*/ 	.word	0x00000a00


	//   ....[3]....
        /*00c8*/ 	.word	0x00000a50


	//   ....[4]....
        /*00cc*/ 	.word	0x00000a80


	//   ....[5]....
        /*00d0*/ 	.word	0x00000c40


	//   ....[6]....
        /*00d4*/ 	.word	0x00000cd0


	//   ....[7]....
        /*00d8*/ 	.word	0x00000d20


	//   ....[8]....
        /*00dc*/ 	.word	0x00000d60


	//   ....[9]....
        /*00e0*/ 	.word	0x00000da0


	//   ....[10]....
        /*00e4*/ 	.word	0x00001dc0


	//   ....[11]....
        /*00e8*/ 	.word	0x00001e40


	//   ....[12]....
        /*00ec*/ 	.word	0x00001e90


	//   ....[13]....
        /*00f0*/ 	.word	0x00001ed0


	//   ....[14]....
        /*00f4*/ 	.word	0x00001f00


	//----- nvinfo : EIATTR_VRC_CTA_INIT_COUNT
	.align		4
.L_284:
        /*00f8*/ 	.byte	0x02, 0x4a
	.zero		1
	.zero		1


	//----- nvinfo : EIATTR_EXIT_INSTR_OFFSETS
	.align		4
        /*00fc*/ 	.byte	0x04, 0x1c
        /*00fe*/ 	.short	(.L_286 - .L_285)


	//   ....[0]....
.L_285:
        /*0100*/ 	.word	0x000000a0


	//   ....[1]....
        /*0104*/ 	.word	0x000000e0


	//   ....[2]....
        /*0108*/ 	.word	0x00002040


	//   ....[3]....
        /*010c*/ 	.word	0x00002090


	//----- nvinfo : EIATTR_MAX_THREADS
	.align		4
.L_286:
        /*0110*/ 	.byte	0x04, 0x05
        /*0112*/ 	.short	(.L_288 - .L_287)
.L_287:
        /*0114*/ 	.word	0x00000100
        /*0118*/ 	.word	0x00000001
        /*011c*/ 	.word	0x00000001


	//----- nvinfo : EIATTR_CRS_STACK_SIZE
	.align		4
.L_288:
        /*0120*/ 	.byte	0x04, 0x1e
        /*0122*/ 	.short	(.L_290 - .L_289)
.L_289:
        /*0124*/ 	.word	0x00000000


	//----- nvinfo : EIATTR_CBANK_PARAM_SIZE
	.align		4
.L_290:
        /*0128*/ 	.byte	0x03, 0x19
        /*012a*/ 	.short	0x0021


	//----- nvinfo : EIATTR_PARAM_CBANK
	.align		4
        /*012c*/ 	.byte	0x04, 0x0a
        /*012e*/ 	.short	(.L_292 - .L_291)
	.align		4
.L_291:
        /*0130*/ 	.word	index@(.nv.constant0._ZN3cub18CUB_300001_SM_10006detail6reduce28DeviceReduceSingleTileKernelINS2_10policy_hubIfyN4cuda3std3__44plusIfEEE10Policy1000EN6thrust24THRUST_300001_SM_1000_NS6detail15normal_iteratorINSD_10device_ptrIfEEEEPfyS9_ffNS7_10__identityEEEvT0_T1_T2_T3_T4_T6_)
        /*0134*/ 	.short	0x0380
        /*0136*/ 	.short	0x0021


	//----- nvinfo : EIATTR_SW_WAR
	.align		4
.L_292:
        /*0138*/ 	.byte	0x04, 0x36
        /*013a*/ 	.short	(.L_294 - .L_293)
.L_293:
        /*013c*/ 	.word	0x00000008
.L_294:


//--------------------- .nv.info._ZN3cub18CUB_300001_SM_10006detail6reduce18DeviceReduceKernelINS2_10policy_hubIfjN4cuda3std3__44plusIfEEE10Policy1000EN6thrust24THRUST_300001_SM_1000_NS6detail15normal_iteratorINSD_10device_ptrIfEEEEjS9_fNS7_10__identityEEEvT0_PT3_T1_NS0_13GridEvenShareISN_EET2_T4_ --------------------------
	.section	.nv.info._ZN3cub18CUB_300001_SM_10006detail6reduce18DeviceReduceKernelINS2_10policy_hubIfjN4cuda3std3__44plusIfEEE10Policy1000EN6thrust24THRUST_300001_SM_1000_NS6detail15normal_iteratorINSD_10device_ptrIfEEEEjS9_fNS7_10__identityEEEvT0_PT3_T1_NS0_13GridEvenShareISN_EET2_T4_,"",@"SHT_CUDA_INFO"
	.sectionflags	@""
	.align	4


	//----- nvinfo : EIATTR_CUDA_API_VERSION
	.align		4
        /*0000*/ 	.byte	0x04, 0x37
        /*0002*/ 	.short	(.L_296 - .L_295)
.L_295:
        /*0004*/ 	.word	0x00000082


	//----- nvinfo : EIATTR_KPARAM_INFO
	.align		4
.L_296:
        /*0008*/ 	.byte	0x04, 0x17
        /*000a*/ 	.short	(.L_298 - .L_297)
.L_297:
        /*000c*/ 	.word	0x00000000
        /*0010*/ 	.short	0x0005
        /*0012*/ 	.short	0x003d
        /*0014*/ 	.byte	0x00, 0xf0, 0x05, 0x00


	//----- nvinfo : EIATTR_KPARAM_INFO
	.align		4
.L_298:
        /*0018*/ 	.byte	0x04, 0x17
        /*001a*/ 	.short	(.L_300 - .L_299)
.L_299:
        /*001c*/ 	.word	0x00000000
        /*0020*/ 	.short	0x0004
        /*0022*/ 	.short	0x003c
        /*0024*/ 	.byte	0x00, 0xf0, 0x05, 0x00


	//----- nvinfo : EIATTR_KPARAM_INFO
	.align		4
.L_300:
        /*0028*/ 	.byte	0x04, 0x17
        /*002a*/ 	.short	(.L_302 - .L_301)
.L_301:
        /*002c*/ 	.word	0x00000000
        /*0030*/ 	.short	0x0003
        /*0032*/ 	.short	0x0014
        /*0034*/ 	.byte	0x00, 0xf0, 0xa1, 0x00


	//----- nvinfo : EIATTR_KPARAM_INFO
	.align		4
.L_302:
        /*0038*/ 	.byte	0x04, 0x17
        /*003a*/ 	.short	(.L_304 - .L_303)
.L_303:
        /*003c*/ 	.word	0x00000000
        /*0040*/ 	.short	0x0002
        /*0042*/ 	.short	0x0010
        /*0044*/ 	.byte	0x00, 0xf0, 0x11, 0x00


	//----- nvinfo : EIATTR_KPARAM_INFO
	.align		4
.L_304:
        /*0048*/ 	.byte	0x04, 0x17
        /*004a*/ 	.short	(.L_306 - .L_305)
.L_305:
        /*004c*/ 	.word	0x00000000
        /*0050*/ 	.short	0x0001
        /*0052*/ 	.short	0x0008
        /*0054*/ 	.byte	0x00, 0xf5, 0x21, 0x00


	//----- nvinfo : EIATTR_KPARAM_INFO
	.align		4
.L_306:
        /*0058*/ 	.byte	0x04, 0x17
        /*005a*/ 	.short	(.L_308 - .L_307)
.L_307:
        /*005c*/ 	.word	0x00000000
        /*0060*/ 	.short	0x0000
        /*0062*/ 	.short	0x0000
        /*0064*/ 	.byte	0x00, 0xf0, 0x21, 0x00


	//----- nvinfo : EIATTR_SPARSE_MMA_MASK
	.align		4
.L_308:
        /*0068*/ 	.byte	0x03, 0x50
        /*006a*/ 	.short	0x0000


	//----- nvinfo : EIATTR_MAXREG_COUNT
	.align		4
        /*006c*/ 	.byte	0x03, 0x1b
        /*006e*/ 	.short	0x0080


	//----- nvinfo : EIATTR_NUM_BARRIERS
	.align		4
        /*0070*/ 	.byte	0x02, 0x4c
        /*0072*/ 	.byte	0x01
	.zero		1


	//----- nvinfo : EIATTR_MERCURY_ISA_VERSION
	.align		4
        /*0074*/ 	.byte	0x03, 0x5f
        /*0076*/ 	.short	0x0101


	//----- nvinfo : EIATTR_UNUSED_LOAD_BYTE_OFFSET
	.align		4
        /*0078*/ 	.byte	0x04, 0x44
        /*007a*/ 	.short	(.L_310 - .L_309)


	//   ....[0]....
.L_309:
        /*007c*/ 	.word	0x00000de0
        /*0080*/ 	.word	0x0000fff0


	//   ....[1]....
        /*0084*/ 	.word	0x000011f0
        /*0088*/ 	.word	0x0000fff0


	//   ....[2]....
        /*008c*/ 	.word	0x000026b0
        /*0090*/ 	.word	0x0000fff0


	//----- nvinfo : EIATTR_COOP_GROUP_MASK_REGIDS
	.align		4
.L_310:
        /*0094*/ 	.byte	0x04, 0x29
        /*0096*/ 	.short	(.L_312 - .L_311)


	//   ....[0]....
.L_311:
        /*0098*/ 	.word	0xffffffff


	//   ....[1]....
        /*009c*/ 	.word	0xffffffff


	//   ....[2]....
        /*00a0*/ 	.word	0xffffffff


	//   ....[3]....
        /*00a4*/ 	.word	0xffffffff


	//   ....[4]....
        /*00a8*/ 	.word	0xffffffff


	//   ....[5]....
        /*00ac*/ 	.word	0xffffffff


	//   ....[6]....
        /*00b0*/ 	.word	0xffffffff


	//   ....[7]....
        /*00b4*/ 	.word	0xffffffff


	//   ....[8]....
        /*00b8*/ 	.word	0xffffffff


	//   ....[9]....
        /*00bc*/ 	.word	0xffffffff


	//   ....[10]....
        /*00c0*/ 	.word	0xffffffff


	//   ....[11]....
        /*00c4*/ 	.word	0xffffffff


	//   ....[12]....
        /*00c8*/ 	.word	0xffffffff


	//   ....[13]....
        /*00cc*/ 	.word	0xffffffff


	//   ....[14]....
        /*00d0*/ 	.word	0xffffffff


	//----- nvinfo : EIATTR_COOP_GROUP_INSTR_OFFSETS
	.align		4
.L_312:
        /*00d4*/ 	.byte	0x04, 0x28
        /*00d6*/ 	.short	(.L_314 - .L_313)


	//   ....[0]....
.L_313:
        /*00d8*/ 	.word	0x00000bf0


	//   ....[1]....
        /*00dc*/ 	.word	0x00000c50


	//   ....[2]....
        /*00e0*/ 	.word	0x00000cc0


	//   ....[3]....
        /*00e4*/ 	.word	0x00000d10


	//   ....[4]....
        /*00e8*/ 	.word	0x00000d40


	//   ....[5]....
        /*00ec*/ 	.word	0x00000f90


	//   ....[6]....
        /*00f0*/ 	.word	0x00001020


	//   ....[7]....
        /*00f4*/ 	.word	0x00001070


	//   ....[8]....
        /*00f8*/ 	.word	0x000010b0


	//   ....[9]....
        /*00fc*/ 	.word	0x000010f0


	//   ....[10]....
        /*0100*/ 	.word	0x000024c0


	//   ....[11]....
        /*0104*/ 	.word	0x00002550


	//   ....[12]....
        /*0108*/ 	.word	0x000025a0


	//   ....[13]....
        /*010c*/ 	.word	0x000025e0


	//   ....[14]....
        /*0110*/ 	.word	0x00002610


	//----- nvinfo : EIATTR_VRC_CTA_INIT_COUNT
	.align		4
.L_314:
        /*0114*/ 	.byte	0x02, 0x4a
	.zero		1
	.zero		1


	//----- nvinfo : EIATTR_EXIT_INSTR_OFFSETS
	.align		4
        /*0118*/ 	.byte	0x04, 0x1c
        /*011a*/ 	.short	(.L_316 - .L_315)


	//   ....[0]....
.L_315:
        /*011c*/ 	.word	0x000027f0


	//   ....[1]....
        /*0120*/ 	.word	0x00002830


	//----- nvinfo : EIATTR_MAX_THREADS
	.align		4
.L_316:
        /*0124*/ 	.byte	0x04, 0x05
        /*0126*/ 	.short	(.L_318 - .L_317)
.L_317:
        /*0128*/ 	.word	0x00000200
        /*012c*/ 	.word	0x00000001
        /*0130*/ 	.word	0x00000001


	//----- nvinfo : EIATTR_CRS_STACK_SIZE
	.align		4
.L_318:
        /*0134*/ 	.byte	0x04, 0x1e
        /*0136*/ 	.short	(.L_320 - .L_319)
.L_319:
        /*0138*/ 	.word	0x00000000


	//----- nvinfo : EIATTR_CBANK_PARAM_SIZE
	.align		4
.L_320:
        /*013c*/ 	.byte	0x03, 0x19
        /*013e*/ 	.short	0x003e


	//----- nvinfo : EIATTR_PARAM_CBANK
	.align		4
        /*0140*/ 	.byte	0x04, 0x0a
        /*0142*/ 	.short	(.L_322 - .L_321)
	.align		4
.L_321:
        /*0144*/ 	.word	index@(.nv.constant0._ZN3cub18CUB_300001_SM_10006detail6reduce18DeviceReduceKernelINS2_10policy_hubIfjN4cuda3std3__44plusIfEEE10Policy1000EN6thrust24THRUST_300001_SM_1000_NS6detail15normal_iteratorINSD_10device_ptrIfEEEEjS9_fNS7_10__identityEEEvT0_PT3_T1_NS0_13GridEvenShareISN_EET2_T4_)
        /*0148*/ 	.short	0x0380
        /*014a*/ 	.short	0x003e


	//----- nvinfo : EIATTR_SW_WAR
	.align		4
.L_322:
        /*014c*/ 	.byte	0x04, 0x36
        /*014e*/ 	.short	(.L_324 - .L_323)
.L_323:
        /*0150*/ 	.word	0x00000008
.L_324:


//--------------------- .nv.info._ZN3cub18CUB_300001_SM_10006detail6reduce28DeviceReduceSingleTileKernelINS2_10policy_hubIfjN4cuda3std3__44plusIfEEE10Policy1000EN6thrust24THRUST_300001_SM_1000_NS6detail15normal_iteratorINSD_10device_ptrIfEEEEPfjS9_ffNS7_10__identityEEEvT0_T1_T2_T3_T4_T6_ --------------------------
	.section	.nv.info._ZN3cub18CUB_300001_SM_10006detail6reduce28DeviceReduceSingleTileKernelINS2_10policy_hubIfjN4cuda3std3__44plusIfEEE10Policy1000EN6thrust24THRUST_300001_SM_1000_NS6detail15normal_iteratorINSD_10device_ptrIfEEEEPfjS9_ffNS7_10__identityEEEvT0_T1_T2_T3_T4_T6_,"",@"SHT_CUDA_INFO"
	.sectionflags	@""
	.align	4


	//----- nvinfo : EIATTR_CUDA_API_VERSION
	.align		4
        /*0000*/ 	.byte	0x04, 0x37
        /*0002*/ 	.short	(.L_326 - .L_325)
.L_325:
        /*0004*/ 	.word	0x00000082


	//----- nvinfo : EIATTR_KPARAM_INFO
	.align		4
.L_326:
        /*0008*/ 	.byte	0x04, 0x17
        /*000a*/ 	.short	(.L_328 - .L_327)
.L_327:
        /*000c*/ 	.word	0x00000000
        /*0010*/ 	.short	0x0005
        /*0012*/ 	.short	0x001c
        /*0014*/ 	.byte	0x00, 0xf0, 0x05, 0x00


	//----- nvinfo : EIATTR_KPARAM_INFO
	.align		4
.L_328:
        /*0018*/ 	.byte	0x04, 0x17
        /*001a*/ 	.short	(.L_330 - .L_329)
.L_329:
        /*001c*/ 	.word	0x00000000
        /*0020*/ 	.short	0x0004
        /*0022*/ 	.short	0x0018
        /*0024*/ 	.byte	0x00, 0xf0, 0x11, 0x00


	//----- nvinfo : EIATTR_KPARAM_INFO
	.align		4
.L_330:
        /*0028*/ 	.byte	0x04, 0x17
        /*002a*/ 	.short	(.L_332 - .L_331)
.L_331:
        /*002c*/ 	.word	0x00000000
        /*0030*/ 	.short	0x0003
        /*0032*/ 	.short	0x0014
        /*0034*/ 	.byte	0x00, 0xf0, 0x05, 0x00


	//----- nvinfo : EIATTR_KPARAM_INFO
	.align		4
.L_332:
        /*0038*/ 	.byte	0x04, 0x17
        /*003a*/ 	.short	(.L_334 - .L_333)
.L_333:
        /*003c*/ 	.word	0x00000000
        /*0040*/ 	.short	0x0002
        /*0042*/ 	.short	0x0010
        /*0044*/ 	.byte	0x00, 0xf0, 0x11, 0x00


	//----- nvinfo : EIATTR_KPARAM_INFO
	.align		4
.L_334:
        /*0048*/ 	.byte	0x04, 0x17
        /*004a*/ 	.short	(.L_336 - .L_335)
.L_335:
        /*004c*/ 	.word	0x00000000
        /*0050*/ 	.short	0x0001
        /*0052*/ 	.short	0x0008
        /*0054*/ 	.byte	0x00, 0xf5, 0x21, 0x00


	//----- nvinfo : EIATTR_KPARAM_INFO
	.align		4
.L_336:
        /*0058*/ 	.byte	0x04, 0x17
        /*005a*/ 	.short	(.L_338 - .L_337)
.L_337:
        /*005c*/ 	.word	0x00000000
        /*0060*/ 	.short	0x0000
        /*0062*/ 	.short	0x0000
        /*0064*/ 	.byte	0x00, 0xf0, 0x21, 0x00


	//----- nvinfo : EIATTR_SPARSE_MMA_MASK
	.align		4
.L_338:
        /*0068*/ 	.byte	0x03, 0x50
        /*006a*/ 	.short	0x0000


	//----- nvinfo : EIATTR_MAXREG_COUNT
	.align		4
        /*006c*/ 	.byte	0x03, 0x1b
        /*006e*/ 	.short	0x0080


	//----- nvinfo : EIATTR_NUM_BARRIERS
	.align		4
        /*0070*/ 	.byte	0x02, 0x4c
        /*0072*/ 	.byte	0x01
	.zero		1


	//----- nvinfo : EIATTR_MERCURY_ISA_VERSION
	.align		4
        /*0074*/ 	.byte	0x03, 0x5f
        /*0076*/ 	.short	0x0101


	//----- nvinfo : EIATTR_UNUSED_LOAD_BYTE_OFFSET
	.align		4
        /*0078*/ 	.byte	0x04, 0x44
        /*007a*/ 	.short	(.L_340 - .L_339)


	//   ....[0]....
.L_339:
        /*007c*/ 	.word	0x00000b00
        /*0080*/ 	.word	0x0000fff0


	//   ....[1]....
        /*0084*/ 	.word	0x00000f10
        /*0088*/ 	.word	0x0000fff0


	//   ....[2]....
        /*008c*/ 	.word	0x00002270
        /*0090*/ 	.word	0x0000fff0


	//----- nvinfo : EIATTR_COOP_GROUP_MASK_REGIDS
	.align		4
.L_340:
        /*0094*/ 	.byte	0x04, 0x29
        /*0096*/ 	.short	(.L_342 - .L_341)


	//   ....[0]....
.L_341:
        /*0098*/ 	.word	0xffffffff


	//   ....[1]....
        /*009c*/ 	.word	0xffffffff


	//   ....[2]....
        /*00a0*/ 	.word	0xffffffff


	//   ....[3]....
        /*00a4*/ 	.word	0xffffffff


	//   ....[4]....
        /*00a8*/ 	.word	0xffffffff


	//   ....[5]....
        /*00ac*/ 	.word	0xffffffff


	//   ....[6]....
        /*00b0*/ 	.word	0xffffffff


	//   ....[7]....
        /*00b4*/ 	.word	0xffffffff


	//   ....[8]....
        /*00b8*/ 	.word	0xffffffff


	//   ....[9]....
        /*00bc*/ 	.word	0xffffffff


	//   ....[10]....
        /*00c0*/ 	.word	0xffffffff


	//   ....[11]....
        /*00c4*/ 	.word	0xffffffff


	//   ....[12]....
        /*00c8*/ 	.word	0xffffffff


	//   ....[13]....
        /*00cc*/ 	.word	0xffffffff


	//   ....[14]....
        /*00d0*/ 	.word	0xffffffff


	//----- nvinfo : EIATTR_COOP_GROUP_INSTR_OFFSETS
	.align		4
.L_342:
        /*00d4*/ 	.byte	0x04, 0x28
        /*00d6*/ 	.short	(.L_344 - .L_343)


	//   ....[0]....
.L_343:
        /*00d8*/ 	.word	0x00000910


	//   ....[1]....
        /*00dc*/ 	.word	0x00000970


	//   ....[2]....
        /*00e0*/ 	.word	0x000009e0


	//   ....[3]....
        /*00e4*/ 	.word	0x00000a30


	//   ....[4]....
        /*00e8*/ 	.word	0x00000a60


	//   ....[5]....
        /*00ec*/ 	.word	0x00000cb0


	//   ....[6]....
        /*00f0*/ 	.word	0x00000d40


	//   ....[7]....
        /*00f4*/ 	.word	0x00000d80


	//   ....[8]....
        /*00f8*/ 	.word	0x00000dd0


	//   ....[9]....
        /*00fc*/ 	.word	0x00000e10


	//   ....[10]....
        /*0100*/ 	.word	0x00002090


	//   ....[11]....
        /*0104*/ 	.word	0x00002110


	//   ....[12]....
        /*0108*/ 	.word	0x00002160


	//   ....[13]....
        /*010c*/ 	.word	0x000021a0


	//   ....[14]....
        /*0110*/ 	.word	0x000021d0


	//----- nvinfo : EIATTR_VRC_CTA_INIT_COUNT
	.align		4
.L_344:
        /*0114*/ 	.byte	0x02, 0x4a
	.zero		1
	.zero		1


	//----- nvinfo : EIATTR_EXIT_INSTR_OFFSETS
	.align		4
        /*0118*/ 	.byte	0x04, 0x1c
        /*011a*/ 	.short	(.L_346 - .L_345)


	//   ....[0]....
.L_345:
        /*011c*/ 	.word	0x00000080


	//   ....[1]....
        /*0120*/ 	.word	0x000000c0


	//   ....[2]....
        /*0124*/ 	.word	0x000023b0


	//   ....[3]....
        /*0128*/ 	.word	0x00002400


	//----- nvinfo : EIATTR_MAX_THREADS
	.align		4
.L_346:
        /*012c*/ 	.byte	0x04, 0x05
        /*012e*/ 	.short	(.L_348 - .L_347)
.L_347:
        /*0130*/ 	.word	0x00000200
        /*0134*/ 	.word	0x00000001
        /*0138*/ 	.word	0x00000001


	//----- nvinfo : EIATTR_CRS_STACK_SIZE
	.align		4
.L_348:
        /*013c*/ 	.byte	0x04, 0x1e
        /*013e*/ 	.short	(.L_350 - .L_349)
.L_349:
        /*0140*/ 	.word	0x00000000


	//----- nvinfo : EIATTR_CBANK_PARAM_SIZE
	.align		4
.L_350:
        /*0144*/ 	.byte	0x03, 0x19
        /*0146*/ 	.short	0x001d


	//----- nvinfo : EIATTR_PARAM_CBANK
	.align		4
        /*0148*/ 	.byte	0x04, 0x0a
        /*014a*/ 	.short	(.L_352 - .L_351)
	.align		4
.L_351:
        /*014c*/ 	.word	index@(.nv.constant0._ZN3cub18CUB_300001_SM_10006detail6reduce28DeviceReduceSingleTileKernelINS2_10policy_hubIfjN4cuda3std3__44plusIfEEE10Policy1000EN6thrust24THRUST_300001_SM_1000_NS6detail15normal_iteratorINSD_10device_ptrIfEEEEPfjS9_ffNS7_10__identityEEEvT0_T1_T2_T3_T4_T6_)
        /*0150*/ 	.short	0x0380
        /*0152*/ 	.short	0x001d


	//----- nvinfo : EIATTR_SW_WAR
	.align		4
.L_352:
        /*0154*/ 	.byte	0x04, 0x36
        /*0156*/ 	.short	(.L_354 - .L_353)
.L_353:
        /*0158*/ 	.word	0x00000008
.L_354:


//--------------------- .nv.info._ZN3cub18CUB_300001_SM_10006detail6reduce28DeviceReduceSingleTileKernelINS2_10policy_hubIfyN4cuda3__47maximumIfEEE10Policy1000EPfSB_iS8_ffNS5_3std3__410__identityEEEvT0_T1_T2_T3_T4_T6_ --------------------------
	.section	.nv.info._ZN3cub18CUB_300001_SM_10006detail6reduce28DeviceReduceSingleTileKernelINS2_10policy_hubIfyN4cuda3__47maximumIfEEE10Policy1000EPfSB_iS8_ffNS5_3std3__410__identityEEEvT0_T1_T2_T3_T4_T6_,"",@"SHT_CUDA_INFO"
	.sectionflags	@""
	.align	4


	//----- nvinfo : EIATTR_CUDA_API_VERSION
	.align		4
        /*0000*/ 	.byte	0x04, 0x37
        /*0002*/ 	.short	(.L_356 - .L_355)
.L_355:
        /*0004*/ 	.word	0x00000082


	//----- nvinfo : EIATTR_KPARAM_INFO
	.align		4
.L_356:
        /*0008*/ 	.byte	0x04, 0x17
        /*000a*/ 	.short	(.L_358 - .L_357)
.L_357:
        /*000c*/ 	.word	0x00000000
        /*0010*/ 	.short	0x0005
        /*0012*/ 	.short	0x001c
        /*0014*/ 	.byte	0x00, 0xf0, 0x05, 0x00


	//----- nvinfo : EIATTR_KPARAM_INFO
	.align		4
.L_358:
        /*0018*/ 	.byte	0x04, 0x17
        /*001a*/ 	.short	(.L_360 - .L_359)
.L_359:
        /*001c*/ 	.word	0x00000000
        /*0020*/ 	.short	0x0004
        /*0022*/ 	.short	0x0018
        /*0024*/ 	.byte	0x00, 0xf0, 0x11, 0x00


	//----- nvinfo : EIATTR_KPARAM_INFO
	.align		4
.L_360:
        /*0028*/ 	.byte	0x04, 0x17
        /*002a*/ 	.short	(.L_362 - .L_361)
.L_361:
        /*002c*/ 	.word	0x00000000
        /*0030*/ 	.short	0x0003
        /*0032*/ 	.short	0x0014
        /*0034*/ 	.byte	0x00, 0xf0, 0x05, 0x00


	//----- nvinfo : EIATTR_KPARAM_INFO
	.align		4
.L_362:
        /*0038*/ 	.byte	0x04, 0x17
        /*003a*/ 	.short	(.L_364 - .L_363)
.L_363:
        /*003c*/ 	.word	0x00000000
        /*0040*/ 	.short	0x0002
        /*0042*/ 	.short	0x0010
        /*0044*/ 	.byte	0x00, 0xf0, 0x11, 0x00


	//----- nvinfo : EIATTR_KPARAM_INFO
	.align		4
.L_364:
        /*0048*/ 	.byte	0x04, 0x17
        /*004a*/ 	.short	(.L_366 - .L_365)
.L_365:
        /*004c*/ 	.word	0x00000000
        /*0050*/ 	.short	0x0001
        /*0052*/ 	.short	0x0008
        /*0054*/ 	.byte	0x00, 0xf5, 0x21, 0x00


	//----- nvinfo : EIATTR_KPARAM_INFO
	.align		4
.L_366:
        /*0058*/ 	.byte	0x04, 0x17
        /*005a*/ 	.short	(.L_368 - .L_367)
.L_367:
        /*005c*/ 	.word	0x00000000
        /*0060*/ 	.short	0x0000
        /*0062*/ 	.short	0x0000
        /*0064*/ 	.byte	0x00, 0xf5, 0x21, 0x00


	//----- nvinfo : EIATTR_SPARSE_MMA_MASK
	.align		4
.L_368:
        /*0068*/ 	.byte	0x03, 0x50
        /*006a*/ 	.short	0x0000


	//----- nvinfo : EIATTR_MAXREG_COUNT
	.align		4
        /*006c*/ 	.byte	0x03, 0x1b
        /*006e*/ 	.short	0x00ff


	//----- nvinfo : EIATTR_NUM_BARRIERS
	.align		4
        /*0070*/ 	.byte	0x02, 0x4c
        /*0072*/ 	.byte	0x01
	.zero		1


	//----- nvinfo : EIATTR_MERCURY_ISA_VERSION
	.align		4
        /*0074*/ 	.byte	0x03, 0x5f
        /*0076*/ 	.short	0x0101


	//----- nvinfo : EIATTR_COOP_GROUP_MASK_REGIDS
	.align		4
        /*0078*/ 	.byte	0x04, 0x29
        /*007a*/ 	.short	(.L_370 - .L_369)


	//   ....[0]....
.L_369:
        /*007c*/ 	.word	0xffffffff


	//   ....[1]....
        /*0080*/ 	.word	0xffffffff


	//   ....[2]....
        /*0084*/ 	.word	0xffffffff


	//   ....[3]....
        /*0088*/ 	.word	0xffffffff


	//   ....[4]....
        /*008c*/ 	.word	0xffffffff


	//   ....[5]....
        /*0090*/ 	.word	0xffffffff


	//   ....[6]....
        /*0094*/ 	.word	0xffffffff


	//   ....[7]....
        /*0098*/ 	.word	0xffffffff


	//   ....[8]....
        /*009c*/ 	.word	0xffffffff


	//   ....[9]....
        /*00a0*/ 	.word	0xffffffff


	//   ....[10]....
        /*00a4*/ 	.word	0xffffffff


	//   ....[11]....
        /*00a8*/ 	.word	0xffffffff


	//   ....[12]....
        /*00ac*/ 	.word	0xffffffff


	//   ....[13]....
        /*00b0*/ 	.word	0xffffffff


	//   ....[14]....
        /*00b4*/ 	.word	0xffffffff


	//   ....[15]....
        /*00b8*/ 	.word	0xffffffff


	//   ....[16]....
        /*00bc*/ 	.word	0xffffffff


	//   ....[17]....
        /*00c0*/ 	.word	0xffffffff


	//   ....[18]....
        /*00c4*/ 	.word	0xffffffff


	//   ....[19]....
        /*00c8*/ 	.word	0xffffffff


	//   ....[20]....
        /*00cc*/ 	.word	0xffffffff


	//   ....[21]....
        /*00d0*/ 	.word	0xffffffff


	//   ....[22]....
        /*00d4*/ 	.word	0xffffffff


	//   ....[23]....
        /*00d8*/ 	.word	0xffffffff


	//   ....[24]....
        /*00dc*/ 	.word	0xffffffff


	//   ....[25]....
        /*00e0*/ 	.word	0xffffffff


	//   ....[26]....
        /*00e4*/ 	.word	0xffffffff


	//   ....[27]....
        /*00e8*/ 	.word	0xffffffff


	//   ....[28]....
        /*00ec*/ 	.word	0xffffffff


	//   ....[29]....
        /*00f0*/ 	.word	0xffffffff


	//----- nvinfo : EIATTR_COOP_GROUP_INSTR_OFFSETS
	.align		4
.L_370:
        /*00f4*/ 	.byte	0x04, 0x28
        /*00f6*/ 	.short	(.L_372 - .L_371)


	//   ....[0]....
.L_371:
        /*00f8*/ 	.word	0x00000b50


	//   ....[1]....
        /*00fc*/ 	.word	0x00000bc0


	//   ....[2]....
        /*0100*/ 	.word	0x00000c40


	//   ....[3]....
        /*0104*/ 	.word	0x00000ca0


	//   ....[4]....
        /*0108*/ 	.word	0x00000ce0


	//   ....[5]....
        /*010c*/ 	.word	0x00000f20


	//   ....[6]....
        /*0110*/ 	.word	0x00000f90


	//   ....[7]....
        /*0114*/ 	.word	0x00000fe0


	//   ....[8]....
        /*0118*/ 	.word	0x00001040


	//   ....[9]....
        /*011c*/ 	.word	0x000010b0


	//   ....[10]....
        /*0120*/ 	.word	0x000022f0


	//   ....[11]....
        /*0124*/ 	.word	0x00002380


	//   ....[12]....
        /*0128*/ 	.word	0x000023e0


	//   ....[13]....
        /*012c*/ 	.word	0x00002430


	//   ....[14]....
        /*0130*/ 	.word	0x00002470


	//   ....[15]....
        /*0134*/ 	.word	0x00003080


	//   ....[16]....
        /*0138*/ 	.word	0x000030f0


	//   ....[17]....
        /*013c*/ 	.word	0x00003170


	//   ....[18]....
        /*0140*/ 	.word	0x000031d0


	//   ....[19]....
        /*0144*/ 	.word	0x00003210


	//   ....[20]....
        /*0148*/ 	.word	0x00003450


	//   ....[21]....
        /*014c*/ 	.word	0x000034c0


	//   ....[22]....
        /*0150*/ 	.word	0x00003510


	//   ....[23]....
        /*0154*/ 	.word	0x00003570


	//   ....[24]....
        /*0158*/ 	.word	0x000035f0


	//   ....[25]....
        /*015c*/ 	.word	0x000049a0


	//   ....[26]....
        /*0160*/ 	.word	0x00004a30


	//   ....[27]....
        /*0164*/ 	.word	0x00004a90


	//   ....[28]....
        /*0168*/ 	.word	0x00004ae0


	//   ....[29]....
        /*016c*/ 	.word	0x00004b20


	//----- nvinfo : EIATTR_VRC_CTA_INIT_COUNT
	.align		4
.L_372:
        /*0170*/ 	.byte	0x02, 0x4a
	.zero		1
	.zero		1


	//----- nvinfo : EIATTR_EXIT_INSTR_OFFSETS
	.align		4
        /*0174*/ 	.byte	0x04, 0x1c
        /*0176*/ 	.short	(.L_374 - .L_373)


	//   ....[0]....
.L_373:
        /*0178*/ 	.word	0x00000080


	//   ....[1]....
        /*017c*/ 	.word	0x000000c0


	//   ....[2]....
        /*0180*/ 	.word	0x00004cf0


	//   ....[3]....
        /*0184*/ 	.word	0x00004d50


	//----- nvinfo : EIATTR_MAX_THREADS
	.align		4
.L_374:
        /*0188*/ 	.byte	0x04, 0x05
        /*018a*/ 	.short	(.L_376 - .L_375)
.L_375:
        /*018c*/ 	.word	0x00000100
        /*0190*/ 	.word	0x00000001
        /*0194*/ 	.word	0x00000001


	//----- nvinfo : EIATTR_CRS_STACK_SIZE
	.align		4
.L_376:
        /*0198*/ 	.byte	0x04, 0x1e
        /*019a*/ 	.short	(.L_378 - .L_377)
.L_377:
        /*019c*/ 	.word	0x00000000


	//----- nvinfo : EIATTR_CBANK_PARAM_SIZE
	.align		4
.L_378:
        /*01a0*/ 	.byte	0x03, 0x19
        /*01a2*/ 	.short	0x001d


	//----- nvinfo : EIATTR_PARAM_CBANK
	.align		4
        /*01a4*/ 	.byte	0x04, 0x0a
        /*01a6*/ 	.short	(.L_380 - .L_379)
	.align		4
.L_379:
        /*01a8*/ 	.word	index@(.nv.constant0._ZN3cub18CUB_300001_SM_10006detail6reduce28DeviceReduceSingleTileKernelINS2_10policy_hubIfyN4cuda3__47maximumIfEEE10Policy1000EPfSB_iS8_ffNS5_3std3__410__identityEEEvT0_T1_T2_T3_T4_T6_)
        /*01ac*/ 	.short	0x0380
        /*01ae*/ 	.short	0x001d


	//----- nvinfo : EIATTR_SW_WAR
	.align		4
.L_380:
        /*01b0*/ 	.byte	0x04, 0x36
        /*01b2*/ 	.short	(.L_382 - .L_381)
.L_381:
        /*01b4*/ 	.word	0x00000008
.L_382:


//--------------------- .nv.info._ZN3cub18CUB_300001_SM_10006detail6reduce18DeviceReduceKernelINS2_10policy_hubIfyN4cuda3__47maximumIfEEE10Policy1000EN6thrust24THRUST_300001_SM_1000_NS10device_ptrIfEEyS8_fNS5_3std3__410__identityEEEvT0_PT3_T1_NS0_13GridEvenShareISL_EET2_T4_ --------------------------
	.section	.nv.info._ZN3cub18CUB_300001_SM_10006detail6reduce18DeviceReduceKernelINS2_10policy_hubIfyN4cuda3__47maximumIfEEE10Policy1000EN6thrust24THRUST_300001_SM_1000_NS10device_ptrIfEEyS8_fNS5_3std3__410__identityEEEvT0_PT3_T1_NS0_13GridEvenShareISL_EET2_T4_,"",@"SHT_CUDA_INFO"
	.sectionflags	@""
	.align	4


	//----- nvinfo : EIATTR_CUDA_API_VERSION
	.align		4
        /*0000*/ 	.byte	0x04, 0x37
        /*0002*/ 	.short	(.L_384 - .L_383)
.L_383:
        /*0004*/ 	.word	0x00000082


	//----- nvinfo : EIATTR_KPARAM_INFO
	.align		4
.L_384:
        /*0008*/ 	.byte	0x04, 0x17
        /*000a*/ 	.short	(.L_386 - .L_385)
.L_385:
        /*000c*/ 	.word	0x00000000
        /*0010*/ 	.short	0x0005
        /*0012*/ 	.short	0x0061
        /*0014*/ 	.byte	0x00, 0xf0, 0x05, 0x00


	//----- nvinfo : EIATTR_KPARAM_INFO
	.align		4
.L_386:
        /*0018*/ 	.byte	0x04, 0x17
        /*001a*/ 	.short	(.L_388 - .L_387)
.L_387:
        /*001c*/ 	.word	0x00000000
        /*0020*/ 	.short	0x0004
        /*0022*/ 	.short	0x0060
        /*0024*/ 	.byte	0x00, 0xf0, 0x05, 0x00


	//----- nvinfo : EIATTR_KPARAM_INFO
	.align		4
.L_388:
        /*0028*/ 	.byte	0x04, 0x17
        /*002a*/ 	.short	(.L_390 - .L_389)
.L_389:
        /*002c*/ 	.word	0x00000000
        /*0030*/ 	.short	0x0003
        /*0032*/ 	.short	0x0018
        /*0034*/ 	.byte	0x00, 0xf0, 0x21, 0x01


	//----- nvinfo : EIATTR_KPARAM_INFO
	.align		4
.L_390:
        /*0038*/ 	.byte	0x04, 0x17
        /*003a*/ 	.short	(.L_392 - .L_391)
.L_391:
        /*003c*/ 	.word	0x00000000
        /*0040*/ 	.short	0x0002
        /*0042*/ 	.short	0x0010
        /*0044*/ 	.byte	0x00, 0xf0, 0x21, 0x00


	//----- nvinfo : EIATTR_KPARAM_INFO
	.align		4
.L_392:
        /*0048*/ 	.byte	0x04, 0x17
        /*004a*/ 	.short	(.L_394 - .L_393)
.L_393:
        /*004c*/ 	.word	0x00000000
        /*0050*/ 	.short	0x0001
        /*0052*/ 	.short	0x0008
        /*0054*/ 	.byte	0x00, 0xf5, 0x21, 0x00


	//----- nvinfo : EIATTR_KPARAM_INFO
	.align		4
.L_394:
        /*0058*/ 	.byte	0x04, 0x17
        /*005a*/ 	.short	(.L_396 - .L_395)
.L_395:
        /*005c*/ 	.word	0x00000000
        /*0060*/ 	.short	0x0000
        /*0062*/ 	.short	0x0000
        /*0064*/ 	.byte	0x00, 0xf0, 0x21, 0x00


	//----- nvinfo : EIATTR_SPARSE_MMA_MASK
	.align		4
.L_396:
        /*0068*/ 	.byte	0x03, 0x50
        /*006a*/ 	.short	0x0000


	//----- nvinfo : EIATTR_MAXREG_COUNT
	.align		4
        /*006c*/ 	.byte	0x03, 0x1b
        /*006e*/ 	.short	0x00ff


	//----- nvinfo : EIATTR_NUM_BARRIERS
	.align		4
        /*0070*/ 	.byte	0x02, 0x4c
        /*0072*/ 	.byte	0x01
	.zero		1


	//----- nvinfo : EIATTR_MERCURY_ISA_VERSION
	.align		4
        /*0074*/ 	.byte	0x03, 0x5f
        /*0076*/ 	.short	0x0101


	//----- nvinfo : EIATTR_COOP_GROUP_MASK_REGIDS
	.align		4
        /*0078*/ 	.byte	0x04, 0x29
        /*007a*/ 	.short	(.L_398 - .L_397)


	//   ....[0]....
.L_397:
        /*007c*/ 	.word	0xffffffff


	//   ....[1]....
        /*0080*/ 	.word	0xffffffff


	//   ....[2]....
        /*0084*/ 	.word	0xffffffff


	//   ....[3]....
        /*0088*/ 	.word	0xffffffff


	//   ....[4]....
        /*008c*/ 	.word	0xffffffff


	//   ....[5]....
        /*0090*/ 	.word	0xffffffff


	//   ....[6]....
        /*0094*/ 	.word	0xffffffff


	//   ....[7]....
        /*0098*/ 	.word	0xffffffff


	//   ....[8]....
        /*009c*/ 	.word	0xffffffff


	//   ....[9]....
        /*00a0*/ 	.word	0xffffffff


	//   ....[10]....
        /*00a4*/ 	.word	0xffffffff


	//   ....[11]....
        /*00a8*/ 	.word	0xffffffff


	//   ....[12]....
        /*00ac*/ 	.word	0xffffffff


	//   ....[13]....
        /*00b0*/ 	.word	0xffffffff


	//   ....[14]....
        /*00b4*/ 	.word	0xffffffff


	//----- nvinfo : EIATTR_COOP_GROUP_INSTR_OFFSETS
	.align		4
.L_398:
        /*00b8*/ 	.byte	0x04, 0x28
        /*00ba*/ 	.short	(.L_400 - .L_399)


	//   ....[0]....
.L_399:
        /*00bc*/ 	.word	0x00000b80


	//   ....[1]....
        /*00c0*/ 	.word	0x00000bf0


	//   ....[2]....
        /*00c4*/ 	.word	0x00000c70


	//   ....[3]....
        /*00c8*/ 	.word	0x00000cd0


	//   ....[4]....
        /*00cc*/ 	.word	0x00000d10


	//   ....[5]....
        /*00d0*/ 	.word	0x00000f50


	//   ....[6]....
        /*00d4*/ 	.word	0x00000fc0


	//   ....[7]....
        /*00d8*/ 	.word	0x00001010


	//   ....[8]....
        /*00dc*/ 	.word	0x00001070


	//   ....[9]....
        /*00e0*/ 	.word	0x000010f0


	//   ....[10]....
        /*00e4*/ 	.word	0x00002730


	//   ....[11]....
        /*00e8*/ 	.word	0x000027c0


	//   ....[12]....
        /*00ec*/ 	.word	0x00002820


	//   ....[13]....
        /*00f0*/ 	.word	0x00002870


	//   ....[14]....
        /*00f4*/ 	.word	0x000028b0


	//----- nvinfo : EIATTR_VRC_CTA_INIT_COUNT
	.align		4
.L_400:
        /*00f8*/ 	.byte	0x02, 0x4a
	.zero		1
	.zero		1


	//----- nvinfo : EIATTR_EXIT_INSTR_OFFSETS
	.align		4
        /*00fc*/ 	.byte	0x04, 0x1c
        /*00fe*/ 	.short	(.L_402 - .L_401)


	//   ....[0]....
.L_401:
        /*0100*/ 	.word	0x00002a80


	//   ....[1]....
        /*0104*/ 	.word	0x00002ae0


	//----- nvinfo : EIATTR_MAX_THREADS
	.align		4
.L_402:
        /*0108*/ 	.byte	0x04, 0x05
        /*010a*/ 	.short	(.L_404 - .L_403)
.L_403:
        /*010c*/ 	.word	0x00000100
        /*0110*/ 	.word	0x00000001
        /*0114*/ 	.word	0x00000001


	//----- nvinfo : EIATTR_CRS_STACK_SIZE
	.align		4
.L_404:
        /*0118*/ 	.byte	0x04, 0x1e
        /*011a*/ 	.short	(.L_406 - .L_405)
.L_405:
        /*011c*/ 	.word	0x00000000


	//----- nvinfo : EIATTR_CBANK_PARAM_SIZE
	.align		4
.L_406:
        /*0120*/ 	.byte	0x03, 0x19
        /*0122*/ 	.short	0x0062


	//----- nvinfo : EIATTR_PARAM_CBANK
	.align		4
        /*0124*/ 	.byte	0x04, 0x0a
        /*0126*/ 	.short	(.L_408 - .L_407)
	.align		4
.L_407:
        /*0128*/ 	.word	index@(.nv.constant0._ZN3cub18CUB_300001_SM_10006detail6reduce18DeviceReduceKernelINS2_10policy_hubIfyN4cuda3__47maximumIfEEE10Policy1000EN6thrust24THRUST_300001_SM_1000_NS10device_ptrIfEEyS8_fNS5_3std3__410__identityEEEvT0_PT3_T1_NS0_13GridEvenShareISL_EET2_T4_)
        /*012c*/ 	.short	0x0380
        /*012e*/ 	.short	0x0062


	//----- nvinfo : EIATTR_SW_WAR
	.align		4
.L_408:
        /*0130*/ 	.byte	0x04, 0x36
        /*0132*/ 	.short	(.L_410 - .L_409)
.L_409:
        /*0134*/ 	.word	0x00000008
.L_410:


//--------------------- .nv.info._ZN3cub18CUB_300001_SM_10006detail6reduce28DeviceReduceSingleTileKernelINS2_10policy_hubIfyN4cuda3__47maximumIfEEE10Policy1000EN6thrust24THRUST_300001_SM_1000_NS10device_ptrIfEEPfyS8_ffNS5_3std3__410__identityEEEvT0_T1_T2_T3_T4_T6_ --------------------------
	.section	.nv.info._ZN3cub18CUB_300001_SM_10006detail6reduce28DeviceReduceSingleTileKernelINS2_10policy_hubIfyN4cuda3__47maximumIfEEE10Policy1000EN6thrust24THRUST_300001_SM_1000_NS10device_ptrIfEEPfyS8_ffNS5_3std3__410__identityEEEvT0_T1_T2_T3_T4_T6_,"",@"SHT_CUDA_INFO"
	.sectionflags	@""
	.align	4


	//----- nvinfo : EIATTR_CUDA_API_VERSION
	.align		4
        /*0000*/ 	.byte	0x04, 0x37
        /*0002*/ 	.short	(.L_412 - .L_411)
.L_411:
        /*0004*/ 	.word	0x00000082


	//----- nvinfo : EIATTR_KPARAM_INFO
	.align		4
.L_412:
        /*0008*/ 	.byte	0x04, 0x17
        /*000a*/ 	.short	(.L_414 - .L_413)
.L_413:
        /*000c*/ 	.word	0x00000000
        /*0010*/ 	.short	0x0005
        /*0012*/ 	.short	0x0020
        /*0014*/ 	.byte	0x00, 0xf0, 0x05, 0x00


	//----- nvinfo : EIATTR_KPARAM_INFO
	.align		4
.L_414:
        /*0018*/ 	.byte	0x04, 0x17
        /*001a*/ 	.short	(.L_416 - .L_415)
.L_415:
        /*001c*/ 	.word	0x00000000
        /*0020*/ 	.short	0x0004
        /*0022*/ 	.short	0x001c
        /*0024*/ 	.byte	0x00, 0xf0, 0x11, 0x00


	//----- nvinfo : EIATTR_KPARAM_INFO
	.align		4
.L_416:
        /*0028*/ 	.byte	0x04, 0x17
        /*002a*/ 	.short	(.L_418 - .L_417)
.L_417:
        /*002c*/ 	.word	0x00000000
        /*0030*/ 	.short	0x0003
        /*0032*/ 	.short	0x0018
        /*0034*/ 	.byte	0x00, 0xf0, 0x05, 0x00


	//----- nvinfo : EIATTR_KPARAM_INFO
	.align		4
.L_418:
        /*0038*/ 	.byte	0x04, 0x17
        /*003a*/ 	.short	(.L_420 - .L_419)
.L_419:
        /*003c*/ 	.word	0x00000000
        /*0040*/ 	.short	0x0002
        /*0042*/ 	.short	0x0010
        /*0044*/ 	.byte	0x00, 0xf0, 0x21, 0x00


	//----- nvinfo : EIATTR_KPARAM_INFO
	.align		4
.L_420:
        /*0048*/ 	.byte	0x04, 0x17
        /*004a*/ 	.short	(.L_422 - .L_421)
.L_421:
        /*004c*/ 	.word	0x00000000
        /*0050*/ 	.short	0x0001
        /*0052*/ 	.short	0x0008
        /*0054*/ 	.byte	0x00, 0xf5, 0x21, 0x00


	//----- nvinfo : EIATTR_KPARAM_INFO
	.align		4
.L_422:
        /*0058*/ 	.byte	0x04, 0x17
        /*005a*/ 	.short	(.L_424 - .L_423)
.L_423:
        /*005c*/ 	.word	0x00000000
        /*0060*/ 	.short	0x0000
        /*0062*/ 	.short	0x0000
        /*0064*/ 	.byte	0x00, 0xf0, 0x21, 0x00


	//----- nvinfo : EIATTR_SPARSE_MMA_MASK
	.align		4
.L_424:
        /*0068*/ 	.byte	0x03, 0x50
        /*006a*/ 	.short	0x0000


	//----- nvinfo : EIATTR_MAXREG_COUNT
	.align		4
        /*006c*/ 	.byte	0x03, 0x1b
        /*006e*/ 	.short	0x00ff


	//----- nvinfo : EIATTR_NUM_BARRIERS
	.align		4
        /*0070*/ 	.byte	0x02, 0x4c
        /*0072*/ 	.byte	0x01
	.zero		1


	//----- nvinfo : EIATTR_MERCURY_ISA_VERSION
	.align		4
        /*0074*/ 	.byte	0x03, 0x5f
        /*0076*/ 	.short	0x0101


	//----- nvinfo : EIATTR_COOP_GROUP_MASK_REGIDS
	.align		4
        /*0078*/ 	.byte	0x04, 0x29
        /*007a*/ 	.short	(.L_426 - .L_425)


	//   ....[0]....
.L_425:
        /*007c*/ 	.word	0xffffffff


	//   ....[1]....
        /*0080*/ 	.word	0xffffffff


	//   ....[2]....
        /*0084*/ 	.word	0xffffffff


	//   ....[3]....
        /*0088*/ 	.word	0xffffffff


	//   ....[4]....
        /*008c*/ 	.word	0xffffffff


	//   ....[5]....
        /*0090*/ 	.word	0xffffffff


	//   ....[6]....
        /*0094*/ 	.word	0xffffffff


	//   ....[7]....
        /*0098*/ 	.word	0xffffffff


	//   ....[8]....
        /*009c*/ 	.word	0xffffffff


	//   ....[9]....
        /*00a0*/ 	.word	0xffffffff


	//   ....[10]....
        /*00a4*/ 	.word	0xffffffff


	//   ....[11]....
        /*00a8*/ 	.word	0xffffffff


	//   ....[12]....
        /*00ac*/ 	.word	0xffffffff


	//   ....[13]....
        /*00b0*/ 	.word	0xffffffff


	//   ....[14]....
        /*00b4*/ 	.word	0xffffffff


	//----- nvinfo : EIATTR_COOP_GROUP_INSTR_OFFSETS
	.align		4
.L_426:
        /*00b8*/ 	.byte	0x04, 0x28
        /*00ba*/ 	.short	(.L_428 - .L_427)


	//   ....[0]....
.L_427:
        /*00bc*/ 	.word	0x00000af0


	//   ....[1]....
        /*00c0*/ 	.word	0x00000b60


	//   ....[2]....
        /*00c4*/ 	.word	0x00000be0


	//   ....[3]....
        /*00c8*/ 	.word	0x00000c40


	//   ....[4]....
        /*00cc*/ 	.word	0x00000c70


	//   ....[5]....
        /*00d0*/ 	.word	0x00000ec0


	//   ....[6]....
        /*00d4*/ 	.word	0x00000f60


	//   ....[7]....
        /*00d8*/ 	.word	0x00000fc0


	//   ....[8]....
        /*00dc*/ 	.word	0x00001010


	//   ....[9]....
        /*00e0*/ 	.word	0x00001060


	//   ....[10]....
        /*00e4*/ 	.word	0x000024c0


	//   ....[11]....
        /*00e8*/ 	.word	0x00002550


	//   ....[12]....
        /*00ec*/ 	.word	0x000025b0


	//   ....[13]....
        /*00f0*/ 	.word	0x00002600


	//   ....[14]....
        /*00f4*/ 	.word	0x00002630


	//----- nvinfo : EIATTR_VRC_CTA_INIT_COUNT
	.align		4
.L_428:
        /*00f8*/ 	.byte	0x02, 0x4a
	.zero		1
	.zero		1


	//----- nvinfo : EIATTR_EXIT_INSTR_OFFSETS
	.align		4
        /*00fc*/ 	.byte	0x04, 0x1c
        /*00fe*/ 	.short	(.L_430 - .L_429)


	//   ....[0]....
.L_429:
        /*0100*/ 	.word	0x000000a0


	//   ....[1]....
        /*0104*/ 	.word	0x000000e0


	//   ....[2]....
        /*0108*/ 	.word	0x00002810


	//   ....[3]....
        /*010c*/ 	.word	0x00002870


	//----- nvinfo : EIATTR_MAX_THREADS
	.align		4
.L_430:
        /*0110*/ 	.byte	0x04, 0x05
        /*0112*/ 	.short	(.L_432 - .L_431)
.L_431:
        /*0114*/ 	.word	0x00000100
        /*0118*/ 	.word	0x00000001
        /*011c*/ 	.word	0x00000001


	//----- nvinfo : EIATTR_CRS_STACK_SIZE
	.align		4
.L_432:
        /*0120*/ 	.byte	0x04, 0x1e
        /*0122*/ 	.short	(.L_434 - .L_433)
.L_433:
        /*0124*/ 	.word	0x00000000


	//----- nvinfo : EIATTR_CBANK_PARAM_SIZE
	.align		4
.L_434:
        /*0128*/ 	.byte	0x03, 0x19
        /*012a*/ 	.short	0x0021


	//----- nvinfo : EIATTR_PARAM_CBANK
	.align		4
        /*012c*/ 	.byte	0x04, 0x0a
        /*012e*/ 	.short	(.L_436 - .L_435)
	.align		4
.L_435:
        /*0130*/ 	.word	index@(.nv.constant0._ZN3cub18CUB_300001_SM_10006detail6reduce28DeviceReduceSingleTileKernelINS2_10policy_hubIfyN4cuda3__47maximumIfEEE10Policy1000EN6thrust24THRUST_300001_SM_1000_NS10device_ptrIfEEPfyS8_ffNS5_3std3__410__identityEEEvT0_T1_T2_T3_T4_T6_)
        /*0134*/ 	.short	0x0380
        /*0136*/ 	.short	0x0021


	//----- nvinfo : EIATTR_SW_WAR
	.align		4
.L_436:
        /*0138*/ 	.byte	0x04, 0x36
        /*013a*/ 	.short	(.L_438 - .L_437)
.L_437:
        /*013c*/ 	.word	0x00000008
.L_438:


//--------------------- .nv.info._ZN3cub18CUB_300001_SM_10006detail6reduce28DeviceReduceSingleTileKernelINS2_10policy_hubIfjN4cuda3__47maximumIfEEE10Policy1000EPfSB_iS8_ffNS5_3std3__410__identityEEEvT0_T1_T2_T3_T4_T6_ --------------------------
	.section	.nv.info._ZN3cub18CUB_300001_SM_10006detail6reduce28DeviceReduceSingleTileKernelINS2_10policy_hubIfjN4cuda3__47maximumIfEEE10Policy1000EPfSB_iS8_ffNS5_3std3__410__identityEEEvT0_T1_T2_T3_T4_T6_,"",@"SHT_CUDA_INFO"
	.sectionflags	@""
	.align	4


	//----- nvinfo : EIATTR_CUDA_API_VERSION
	.align		4
        /*0000*/ 	.byte	0x04, 0x37
        /*0002*/ 	.short	(.L_440 - .L_439)
.L_439:
        /*0004*/ 	.word	0x00000082


	//----- nvinfo : EIATTR_KPARAM_INFO
	.align		4
.L_440:
        /*0008*/ 	.byte	0x04, 0x17
        /*000a*/ 	.short	(.L_442 - .L_441)
.L_441:
        /*000c*/ 	.word	0x00000000
        /*0010*/ 	.short	0x0005
        /*0012*/ 	.short	0x001c
        /*0014*/ 	.byte	0x00, 0xf0, 0x05, 0x00


	//----- nvinfo : EIATTR_KPARAM_INFO
	.align		4
.L_442:
        /*0018*/ 	.byte	0x04, 0x17
        /*001a*/ 	.short	(.L_444 - .L_443)
.L_443:
        /*001c*/ 	.word	0x00000000
        /*0020*/ 	.short	0x0004
        /*0022*/ 	.short	0x0018
        /*0024*/ 	.byte	0x00, 0xf0, 0x11, 0x00


	//----- nvinfo : EIATTR_KPARAM_INFO
	.align		4
.L_444:
        /*0028*/ 	.byte	0x04, 0x17
        /*002a*/ 	.short	(.L_446 - .L_445)
.L_445:
        /*002c*/ 	.word	0x00000000
        /*0030*/ 	.short	0x0003
        /*0032*/ 	.short	0x0014
        /*0034*/ 	.byte	0x00, 0xf0, 0x05, 0x00


	//----- nvinfo : EIATTR_KPARAM_INFO
	.align		4
.L_446:
        /*0038*/ 	.byte	0x04, 0x17
        /*003a*/ 	.short	(.L_448 - .L_447)
.L_447:
        /*003c*/ 	.word	0x00000000
        /*0040*/ 	.short	0x0002
        /*0042*/ 	.short	0x0010
        /*0044*/ 	.byte	0x00, 0xf0, 0x11, 0x00


	//----- nvinfo : EIATTR_KPARAM_INFO
	.align		4
.L_448:
        /*0048*/ 	.byte	0x04, 0x17
        /*004a*/ 	.short	(.L_450 - .L_449)
.L_449:
        /*004c*/ 	.word	0x00000000
        /*0050*/ 	.short	0x0001
        /*0052*/ 	.short	0x0008
        /*0054*/ 	.byte	0x00, 0xf5, 0x21, 0x00


	//----- nvinfo : EIATTR_KPARAM_INFO
	.align		4
.L_450:
        /*0058*/ 	.byte	0x04, 0x17
        /*005a*/ 	.short	(.L_452 - .L_451)
.L_451:
        /*005c*/ 	.word	0x00000000
        /*0060*/ 	.short	0x0000
        /*0062*/ 	.short	0x0000
        /*0064*/ 	.byte	0x00, 0xf5, 0x21, 0x00


	//----- nvinfo : EIATTR_SPARSE_MMA_MASK
	.align		4
.L_452:
        /*0068*/ 	.byte	0x03, 0x50
        /*006a*/ 	.short	0x0000


	//----- nvinfo : EIATTR_MAXREG_COUNT
	.align		4
        /*006c*/ 	.byte	0x03, 0x1b
        /*006e*/ 	.short	0x00ff


	//----- nvinfo : EIATTR_NUM_BARRIERS
	.align		4
        /*0070*/ 	.byte	0x02, 0x4c
        /*0072*/ 	.byte	0x01
	.zero		1


	//----- nvinfo : EIATTR_MERCURY_ISA_VERSION
	.align		4
        /*0074*/ 	.byte	0x03, 0x5f
        /*0076*/ 	.short	0x0101


	//----- nvinfo : EIATTR_COOP_GROUP_MASK_REGIDS
	.align		4
        /*0078*/ 	.byte	0x04, 0x29
        /*007a*/ 	.short	(.L_454 - .L_453)


	//   ....[0]....
.L_453:
        /*007c*/ 	.word	0xffffffff


	//   ....[1]....
        /*0080*/ 	.word	0xffffffff


	//   ....[2]....
        /*0084*/ 	.word	0xffffffff


	//   ....[3]....
        /*0088*/ 	.word	0xffffffff


	//   ....[4]....
        /*008c*/ 	.word	0xffffffff


	//   ....[5]....
        /*0090*/ 	.word	0xffffffff


	//   ....[6]....
        /*0094*/ 	.word	0xffffffff


	//   ....[7]....
        /*0098*/ 	.word	0xffffffff


	//   ....[8]....
        /*009c*/ 	.word	0xffffffff


	//   ....[9]....
        /*00a0*/ 	.word	0xffffffff


	//   ....[10]....
        /*00a4*/ 	.word	0xffffffff


	//   ....[11]....
        /*00a8*/ 	.word	0xffffffff


	//   ....[12]....
        /*00ac*/ 	.word	0xffffffff


	//   ....[13]....
        /*00b0*/ 	.word	0xffffffff


	//   ....[14]....
        /*00b4*/ 	.word	0xffffffff


	//   ....[15]....
        /*00b8*/ 	.word	0xffffffff


	//   ....[16]....
        /*00bc*/ 	.word	0xffffffff


	//   ....[17]....
        /*00c0*/ 	.word	0xffffffff


	//   ....[18]....
        /*00c4*/ 	.word	0xffffffff


	//   ....[19]....
        /*00c8*/ 	.word	0xffffffff


	//   ....[20]....
        /*00cc*/ 	.word	0xffffffff


	//   ....[21]....
        /*00d0*/ 	.word	0xffffffff


	//   ....[22]....
        /*00d4*/ 	.word	0xffffffff


	//   ....[23]....
        /*00d8*/ 	.word	0xffffffff


	//   ....[24]....
        /*00dc*/ 	.word	0xffffffff


	//   ....[25]....
        /*00e0*/ 	.word	0xffffffff


	//   ....[26]....
        /*00e4*/ 	.word	0xffffffff


	//   ....[27]....
        /*00e8*/ 	.word	0xffffffff


	//   ....[28]....
        /*00ec*/ 	.word	0xffffffff


	//   ....[29]....
        /*00f0*/ 	.word	0xffffffff


	//----- nvinfo : EIATTR_COOP_GROUP_INSTR_OFFSETS
	.align		4
.L_454:
        /*00f4*/ 	.byte	0x04, 0x28
        /*00f6*/ 	.short	(.L_456 - .L_455)


	//   ....[0]....
.L_455:
        /*00f8*/ 	.word	0x00000b50


	//   ....[1]....
        /*00fc*/ 	.word	0x00000bc0


	//   ....[2]....
        /*0100*/ 	.word	0x00000c40


	//   ....[3]....
        /*0104*/ 	.word	0x00000ca0


	//   ....[4]....
        /*0108*/ 	.word	0x00000ce0


	//   ....[5]....
        /*010c*/ 	.word	0x00000f20


	//   ....[6]....
        /*0110*/ 	.word	0x00000f90


	//   ....[7]....
        /*0114*/ 	.word	0x00000fe0


	//   ....[8]....
        /*0118*/ 	.word	0x00001040


	//   ....[9]....
        /*011c*/ 	.word	0x000010b0


	//   ....[10]....
        /*0120*/ 	.word	0x000022f0


	//   ....[11]....
        /*0124*/ 	.word	0x00002380


	//   ....[12]....
        /*0128*/ 	.word	0x000023e0


	//   ....[13]....
        /*012c*/ 	.word	0x00002430


	//   ....[14]....
        /*0130*/ 	.word	0x00002470


	//   ....[15]....
        /*0134*/ 	.word	0x00003080


	//   ....[16]....
        /*0138*/ 	.word	0x000030f0


	//   ....[17]....
        /*013c*/ 	.word	0x00003170


	//   ....[18]....
        /*0140*/ 	.word	0x000031d0


	//   ....[19]....
        /*0144*/ 	.word	0x00003210


	//   ....[20]....
        /*0148*/ 	.word	0x00003450


	//   ....[21]....
        /*014c*/ 	.word	0x000034c0


	//   ....[22]....
        /*0150*/ 	.word	0x00003510


	//   ....[23]....
        /*0154*/ 	.word	0x00003570


	//   ....[24]....
        /*0158*/ 	.word	0x000035f0


	//   ....[25]....
        /*015c*/ 	.word	0x000049a0


	//   ....[26]....
        /*0160*/ 	.word	0x00004a30


	//   ....[27]....
        /*0164*/ 	.word	0x00004a90


	//   ....[28]....
        /*0168*/ 	.word	0x00004ae0


	//   ....[29]....
        /*016c*/ 	.word	0x00004b20


	//----- nvinfo : EIATTR_VRC_CTA_INIT_COUNT
	.align		4
.L_456:
        /*0170*/ 	.byte	0x02, 0x4a
	.zero		1
	.zero		1


	//----- nvinfo : EIATTR_EXIT_INSTR_OFFSETS
	.align		4
        /*0174*/ 	.byte	0x04, 0x1c
        /*0176*/ 	.short	(.L_458 - .L_457)


	//   ....[0]....
.L_457:
        /*0178*/ 	.word	0x00000080


	//   ....[1]....
        /*017c*/ 	.word	0x000000c0


	//   ....[2]....
        /*0180*/ 	.word	0x00004cf0


	//   ....[3]....
        /*0184*/ 	.word	0x00004d50


	//----- nvinfo : EIATTR_MAX_THREADS
	.align		4
.L_458:
        /*0188*/ 	.byte	0x04, 0x05
        /*018a*/ 	.short	(.L_460 - .L_459)
.L_459:
        /*018c*/ 	.word	0x00000100
        /*0190*/ 	.word	0x00000001
        /*0194*/ 	.word	0x00000001


	//----- nvinfo : EIATTR_CRS_STACK_SIZE
	.align		4
.L_460:
        /*0198*/ 	.byte	0x04, 0x1e
        /*019a*/ 	.short	(.L_462 - .L_461)
.L_461:
        /*019c*/ 	.word	0x00000000


	//----- nvinfo : EIATTR_CBANK_PARAM_SIZE
	.align		4
.L_462:
        /*01a0*/ 	.byte	0x03, 0x19
        /*01a2*/ 	.short	0x001d


	//----- nvinfo : EIATTR_PARAM_CBANK
	.align		4
        /*01a4*/ 	.byte	0x04, 0x0a
        /*01a6*/ 	.short	(.L_464 - .L_463)
	.align		4
.L_463:
        /*01a8*/ 	.word	index@(.nv.constant0._ZN3cub18CUB_300001_SM_10006detail6reduce28DeviceReduceSingleTileKernelINS2_10policy_hubIfjN4cuda3__47maximumIfEEE10Policy1000EPfSB_iS8_ffNS5_3std3__410__identityEEEvT0_T1_T2_T3_T4_T6_)
        /*01ac*/ 	.short	0x0380
        /*01ae*/ 	.short	0x001d


	//----- nvinfo : EIATTR_SW_WAR
	.align		4
.L_464:
        /*01b0*/ 	.byte	0x04, 0x36
        /*01b2*/ 	.short	(.L_466 - .L_465)
.L_465:
        /*01b4*/ 	.word	0x00000008
.L_466:


//--------------------- .nv.info._ZN3cub18CUB_300001_SM_10006detail6reduce18DeviceReduceKernelINS2_10policy_hubIfjN4cuda3__47maximumIfEEE10Policy1000EN6thrust24THRUST_300001_SM_1000_NS10device_ptrIfEEjS8_fNS5_3std3__410__identityEEEvT0_PT3_T1_NS0_13GridEvenShareISL_EET2_T4_ --------------------------
	.section	.nv.info._ZN3cub18CUB_300001_SM_10006detail6reduce18DeviceReduceKernelINS2_10policy_hubIfjN4cuda3__47maximumIfEEE10Policy1000EN6thrust24THRUST_300001_SM_1000_NS10device_ptrIfEEjS8_fNS5_3std3__410__identityEEEvT0_PT3_T1_NS0_13GridEvenShareISL_EET2_T4_,"",@"SHT_CUDA_INFO"
	.sectionflags	@""
	.align	4


	//----- nvinfo : EIATTR_CUDA_API_VERSION
	.align		4
        /*0000*/ 	.byte	0x04, 0x37
        /*0002*/ 	.short	(.L_468 - .L_467)
.L_467:
        /*0004*/ 	.word	0x00000082


	//----- nvinfo : EIATTR_KPARAM_INFO
	.align		4
.L_468:
        /*0008*/ 	.byte	0x04, 0x17
        /*000a*/ 	.short	(.L_470 - .L_469)
.L_469:
        /*000c*/ 	.word	0x00000000
        /*0010*/ 	.short	0x0005
        /*0012*/ 	.short	0x003d
        /*0014*/ 	.byte	0x00, 0xf0, 0x05, 0x00


	//----- nvinfo : EIATTR_KPARAM_INFO
	.align		4
.L_470:
        /*0018*/ 	.byte	0x04, 0x17
        /*001a*/ 	.short	(.L_472 - .L_471)
.L_471:
        /*001c*/ 	.word	0x00000000
        /*0020*/ 	.short	0x0004
        /*0022*/ 	.short	0x003c
        /*0024*/ 	.byte	0x00, 0xf0, 0x05, 0x00


	//----- nvinfo : EIATTR_KPARAM_INFO
	.align		4
.L_472:
        /*0028*/ 	.byte	0x04, 0x17
        /*002a*/ 	.short	(.L_474 - .L_473)
.L_473:
        /*002c*/ 	.word	0x00000000
        /*0030*/ 	.short	0x0003
        /*0032*/ 	.short	0x0014
        /*0034*/ 	.byte	0x00, 0xf0, 0xa1, 0x00


	//----- nvinfo : EIATTR_KPARAM_INFO
	.align		4
.L_474:
        /*0038*/ 	.byte	0x04, 0x17
        /*003a*/ 	.short	(.L_476 - .L_475)
.L_475:
        /*003c*/ 	.word	0x00000000
        /*0040*/ 	.short	0x0002
        /*0042*/ 	.short	0x0010
        /*0044*/ 	.byte	0x00, 0xf0, 0x11, 0x00


	//----- nvinfo : EIATTR_KPARAM_INFO
	.align		4
.L_476:
        /*0048*/ 	.byte	0x04, 0x17
        /*004a*/ 	.short	(.L_478 - .L_477)
.L_477:
        /*004c*/ 	.word	0x00000000
        /*0050*/ 	.short	0x0001
        /*0052*/ 	.short	0x0008
        /*0054*/ 	.byte	0x00, 0xf5, 0x21, 0x00


	//----- nvinfo : EIATTR_KPARAM_INFO
	.align		4
.L_478:
        /*0058*/ 	.byte	0x04, 0x17
        /*005a*/ 	.short	(.L_480 - .L_479)
.L_479:
        /*005c*/ 	.word	0x00000000
        /*0060*/ 	.short	0x0000
        /*0062*/ 	.short	0x0000
        /*0064*/ 	.byte	0x00, 0xf0, 0x21, 0x00


	//----- nvinfo : EIATTR_SPARSE_MMA_MASK
	.align		4
.L_480:
        /*0068*/ 	.byte	0x03, 0x50
        /*006a*/ 	.short	0x0000


	//----- nvinfo : EIATTR_MAXREG_COUNT
	.align		4
        /*006c*/ 	.byte	0x03, 0x1b
        /*006e*/ 	.short	0x00ff


	//----- nvinfo : EIATTR_NUM_BARRIERS
	.align		4
        /*0070*/ 	.byte	0x02, 0x4c
        /*0072*/ 	.byte	0x01
	.zero		1


	//----- nvinfo : EIATTR_MERCURY_ISA_VERSION
	.align		4
        /*0074*/ 	.byte	0x03, 0x5f
        /*0076*/ 	.short	0x0101


	//----- nvinfo : EIATTR_COOP_GROUP_MASK_REGIDS
	.align		4
        /*0078*/ 	.byte	0x04, 0x29
        /*007a*/ 	.short	(.L_482 - .L_481)


	//   ....[0]....
.L_481:
        /*007c*/ 	.word	0xffffffff


	//   ....[1]....
        /*0080*/ 	.word	0xffffffff


	//   ....[2]....
        /*0084*/ 	.word	0xffffffff


	//   ....[3]....
        /*0088*/ 	.word	0xffffffff


	//   ....[4]....
        /*008c*/ 	.word	0xffffffff


	//   ....[5]....
        /*0090*/ 	.word	0xffffffff


	//   ....[6]....
        /*0094*/ 	.word	0xffffffff


	//   ....[7]....
        /*0098*/ 	.word	0xffffffff


	//   ....[8]....
        /*009c*/ 	.word	0xffffffff


	//   ....[9]....
        /*00a0*/ 	.word	0xffffffff


	//   ....[10]....
        /*00a4*/ 	.word	0xffffffff


	//   ....[11]....
        /*00a8*/ 	.word	0xffffffff


	//   ....[12]....
        /*00ac*/ 	.word	0xffffffff


	//   ....[13]....
        /*00b0*/ 	.word	0xffffffff


	//   ....[14]....
        /*00b4*/ 	.word	0xffffffff


	//----- nvinfo : EIATTR_COOP_GROUP_INSTR_OFFSETS
	.align		4
.L_482:
        /*00b8*/ 	.byte	0x04, 0x28
        /*00ba*/ 	.short	(.L_484 - .L_483)


	//   ....[0]....
.L_483:
        /*00bc*/ 	.word	0x00000dc0


	//   ....[1]....
        /*00c0*/ 	.word	0x00000e30


	//   ....[2]....
        /*00c4*/ 	.word	0x00000eb0


	//   ....[3]....
        /*00c8*/ 	.word	0x00000f10


	//   ....[4]....
        /*00cc*/ 	.word	0x00000f50


	//   ....[5]....
        /*00d0*/ 	.word	0x00001190


	//   ....[6]....
        /*00d4*/ 	.word	0x00001200


	//   ....[7]....
        /*00d8*/ 	.word	0x00001250


	//   ....[8]....
        /*00dc*/ 	.word	0x000012b0


	//   ....[9]....
        /*00e0*/ 	.word	0x00001330


	//   ....[10]....
        /*00e4*/ 	.word	0x00002a50


	//   ....[11]....
        /*00e8*/ 	.word	0x00002af0


	//   ....[12]....
        /*00ec*/ 	.word	0x00002b50


	//   ....[13]....
        /*00f0*/ 	.word	0x00002ba0


	//   ....[14]....
        /*00f4*/ 	.word	0x00002be0


	//----- nvinfo : EIATTR_VRC_CTA_INIT_COUNT
	.align		4
.L_484:
        /*00f8*/ 	.byte	0x02, 0x4a
	.zero		1
	.zero		1


	//----- nvinfo : EIATTR_EXIT_INSTR_OFFSETS
	.align		4
        /*00fc*/ 	.byte	0x04, 0x1c
        /*00fe*/ 	.short	(.L_486 - .L_485)


	//   ....[0]....
.L_485:
        /*0100*/ 	.word	0x00002db0


	//   ....[1]....
        /*0104*/ 	.word	0x00002df0


	//----- nvinfo : EIATTR_MAX_THREADS
	.align		4
.L_486:
        /*0108*/ 	.byte	0x04, 0x05
        /*010a*/ 	.short	(.L_488 - .L_487)
.L_487:
        /*010c*/ 	.word	0x00000100
        /*0110*/ 	.word	0x00000001
        /*0114*/ 	.word	0x00000001


	//----- nvinfo : EIATTR_CRS_STACK_SIZE
	.align		4
.L_488:
        /*0118*/ 	.byte	0x04, 0x1e
        /*011a*/ 	.short	(.L_490 - .L_489)
.L_489:
        /*011c*/ 	.word	0x00000000


	//----- nvinfo : EIATTR_CBANK_PARAM_SIZE
	.align		4
.L_490:
        /*0120*/ 	.byte	0x03, 0x19
        /*0122*/ 	.short	0x003e


	//----- nvinfo : EIATTR_PARAM_CBANK
	.align		4
        /*0124*/ 	.byte	0x04, 0x0a
        /*0126*/ 	.short	(.L_492 - .L_491)
	.align		4
.L_491:
        /*0128*/ 	.word	index@(.nv.constant0._ZN3cub18CUB_300001_SM_10006detail6reduce18DeviceReduceKernelINS2_10policy_hubIfjN4cuda3__47maximumIfEEE10Policy1000EN6thrust24THRUST_300001_SM_1000_NS10device_ptrIfEEjS8_fNS5_3std3__410__identityEEEvT0_PT3_T1_NS0_13GridEvenShareISL_EET2_T4_)
        /*012c*/ 	.short	0x0380
        /*012e*/ 	.short	0x003e


	//----- nvinfo : EIATTR_SW_WAR
	.align		4
.L_492:
        /*0130*/ 	.byte	0x04, 0x36
        /*0132*/ 	.short	(.L_494 - .L_493)
.L_493:
        /*0134*/ 	.word	0x00000008
.L_494:


//--------------------- .nv.info._ZN3cub18CUB_300001_SM_10006detail6reduce28DeviceReduceSingleTileKernelINS2_10policy_hubIfjN4cuda3__47maximumIfEEE10Policy1000EN6thrust24THRUST_300001_SM_1000_NS10device_ptrIfEEPfjS8_ffNS5_3std3__410__identityEEEvT0_T1_T2_T3_T4_T6_ --------------------------
	.section	.nv.info._ZN3cub18CUB_300001_SM_10006detail6reduce28DeviceReduceSingleTileKernelINS2_10policy_hubIfjN4cuda3__47maximumIfEEE10Policy1000EN6thrust24THRUST_300001_SM_1000_NS10device_ptrIfEEPfjS8_ffNS5_3std3__410__identityEEEvT0_T1_T2_T3_T4_T6_,"",@"SHT_CUDA_INFO"
	.sectionflags	@""
	.align	4


	//----- nvinfo : EIATTR_CUDA_API_VERSION
	.align		4
        /*0000*/ 	.byte	0x04, 0x37
        /*0002*/ 	.short	(.L_496 - .L_495)
.L_495:
        /*0004*/ 	.word	0x00000082


	//----- nvinfo : EIATTR_KPARAM_INFO
	.align		4
.L_496:
        /*0008*/ 	.byte	0x04, 0x17
        /*000a*/ 	.short	(.L_498 - .L_497)
.L_497:
        /*000c*/ 	.word	0x00000000
        /*0010*/ 	.short	0x0005
        /*0012*/ 	.short	0x001c
        /*0014*/ 	.byte	0x00, 0xf0, 0x05, 0x00


	//----- nvinfo : EIATTR_KPARAM_INFO
	.align		4
.L_498:
        /*0018*/ 	.byte	0x04, 0x17
        /*001a*/ 	.short	(.L_500 - .L_499)
.L_499:
        /*001c*/ 	.word	0x00000000
        /*0020*/ 	.short	0x0004
        /*0022*/ 	.short	0x0018
        /*0024*/ 	.byte	0x00, 0xf0, 0x11, 0x00


	//----- nvinfo : EIATTR_KPARAM_INFO
	.align		4
.L_500:
        /*0028*/ 	.byte	0x04, 0x17
        /*002a*/ 	.short	(.L_502 - .L_501)
.L_501:
        /*002c*/ 	.word	0x00000000
        /*0030*/ 	.short	0x0003
        /*0032*/ 	.short	0x0014
        /*0034*/ 	.byte	0x00, 0xf0, 0x05, 0x00


	//----- nvinfo : EIATTR_KPARAM_INFO
	.align		4
.L_502:
        /*0038*/ 	.byte	0x04, 0x17
        /*003a*/ 	.short	(.L_504 - .L_503)
.L_503:
        /*003c*/ 	.word	0x00000000
        /*0040*/ 	.short	0x0002
        /*0042*/ 	.short	0x0010
        /*0044*/ 	.byte	0x00, 0xf0, 0x11, 0x00


	//----- nvinfo : EIATTR_KPARAM_INFO
	.align		4
.L_504:
        /*0048*/ 	.byte	0x04, 0x17
        /*004a*/ 	.short	(.L_506 - .L_505)
.L_505:
        /*004c*/ 	.word	0x00000000
        /*0050*/ 	.short	0x0001
        /*0052*/ 	.short	0x0008
        /*0054*/ 	.byte	0x00, 0xf5, 0x21, 0x00


	//----- nvinfo : EIATTR_KPARAM_INFO
	.align		4
.L_506:
        /*0058*/ 	.byte	0x04, 0x17
        /*005a*/ 	.short	(.L_508 - .L_507)
.L_507:
        /*005c*/ 	.word	0x00000000
        /*0060*/ 	.short	0x0000
        /*0062*/ 	.short	0x0000
        /*0064*/ 	.byte	0x00, 0xf0, 0x21, 0x00


	//----- nvinfo : EIATTR_SPARSE_MMA_MASK
	.align		4
.L_508:
        /*0068*/ 	.byte	0x03, 0x50
        /*006a*/ 	.short	0x0000


	//----- nvinfo : EIATTR_MAXREG_COUNT
	.align		4
        /*006c*/ 	.byte	0x03, 0x1b
        /*006e*/ 	.short	0x00ff


	//----- nvinfo : EIATTR_NUM_BARRIERS
	.align		4
        /*0070*/ 	.byte	0x02, 0x4c
        /*0072*/ 	.byte	0x01
	.zero		1


	//----- nvinfo : EIATTR_MERCURY_ISA_VERSION
	.align		4
        /*0074*/ 	.byte	0x03, 0x5f
        /*0076*/ 	.short	0x0101


	//----- nvinfo : EIATTR_COOP_GROUP_MASK_REGIDS
	.align		4
        /*0078*/ 	.byte	0x04, 0x29
        /*007a*/ 	.short	(.L_510 - .L_509)


	//   ....[0]....
.L_509:
        /*007c*/ 	.word	0xffffffff


	//   ....[1]....
        /*0080*/ 	.word	0xffffffff


	//   ....[2]....
        /*0084*/ 	.word	0xffffffff


	//   ....[3]....
        /*0088*/ 	.word	0xffffffff


	//   ....[4]....
        /*008c*/ 	.word	0xffffffff


	//   ....[5]....
        /*0090*/ 	.word	0xffffffff


	//   ....[6]....
        /*0094*/ 	.word	0xffffffff


	//   ....[7]....
        /*0098*/ 	.word	0xffffffff


	//   ....[8]....
        /*009c*/ 	.word	0xffffffff


	//   ....[9]....
        /*00a0*/ 	.word	0xffffffff


	//   ....[10]....
        /*00a4*/ 	.word	0xffffffff


	//   ....[11]....
        /*00a8*/ 	.word	0xffffffff


	//   ....[12]....
        /*00ac*/ 	.word	0xffffffff


	//   ....[13]....
        /*00b0*/ 	.word	0xffffffff


	//   ....[14]....
        /*00b4*/ 	.word	0xffffffff


	//----- nvinfo : EIATTR_COOP_GROUP_INSTR_OFFSETS
	.align		4
.L_510:
        /*00b8*/ 	.byte	0x04, 0x28
        /*00ba*/ 	.short	(.L_512 - .L_511)


	//   ....[0]....
.L_511:
        /*00bc*/ 	.word	0x00000ae0


	//   ....[1]....
        /*00c0*/ 	.word	0x00000b50


	//   ....[2]....
        /*00c4*/ 	.word	0x00000bd0


	//   ....[3]....
        /*00c8*/ 	.word	0x00000c30


	//   ....[4]....
        /*00cc*/ 	.word	0x00000c70


	//   ....[5]....
        /*00d0*/ 	.word	0x00000eb0


	//   ....[6]....
        /*00d4*/ 	.word	0x00000f20


	//   ....[7]....
        /*00d8*/ 	.word	0x00000f70


	//   ....[8]....
        /*00dc*/ 	.word	0x00000fd0


	//   ....[9]....
        /*00e0*/ 	.word	0x00001040


	//   ....[10]....
        /*00e4*/ 	.word	0x00002600


	//   ....[11]....
        /*00e8*/ 	.word	0x00002690


	//   ....[12]....
        /*00ec*/ 	.word	0x000026f0


	//   ....[13]....
        /*00f0*/ 	.word	0x00002740


	//   ....[14]....
        /*00f4*/ 	.word	0x00002780


	//----- nvinfo : EIATTR_VRC_CTA_INIT_COUNT
	.align		4
.L_512:
        /*00f8*/ 	.byte	0x02, 0x4a
	.zero		1
	.zero		1


	//----- nvinfo : EIATTR_EXIT_INSTR_OFFSETS
	.align		4
        /*00fc*/ 	.byte	0x04, 0x1c
        /*00fe*/ 	.short	(.L_514 - .L_513)


	//   ....[0]....
.L_513:
        /*0100*/ 	.word	0x00000080


	//   ....[1]....
        /*0104*/ 	.word	0x000000c0


	//   ....[2]....
        /*0108*/ 	.word	0x00002950


	//   ....[3]....
        /*010c*/ 	.word	0x000029b0


	//----- nvinfo : EIATTR_MAX_THREADS
	.align		4
.L_514:
        /*0110*/ 	.byte	0x04, 0x05
        /*0112*/ 	.short	(.L_516 - .L_515)
.L_515:
        /*0114*/ 	.word	0x00000100
        /*0118*/ 	.word	0x00000001
        /*011c*/ 	.word	0x00000001


	//----- nvinfo : EIATTR_CRS_STACK_SIZE
	.align		4
.L_516:
        /*0120*/ 	.byte	0x04, 0x1e
        /*0122*/ 	.short	(.L_518 - .L_517)
.L_517:
        /*0124*/ 	.word	0x00000000


	//----- nvinfo : EIATTR_CBANK_PARAM_SIZE
	.align		4
.L_518:
        /*0128*/ 	.byte	0x03, 0x19
        /*012a*/ 	.short	0x001d


	//----- nvinfo : EIATTR_PARAM_CBANK
	.align		4
        /*012c*/ 	.byte	0x04, 0x0a
        /*012e*/ 	.short	(.L_520 - .L_519)
	.align		4
.L_519:
        /*0130*/ 	.word	index@(.nv.constant0._ZN3cub18CUB_300001_SM_10006detail6reduce28DeviceReduceSingleTileKernelINS2_10policy_hubIfjN4cuda3__47maximumIfEEE10Policy1000EN6thrust24THRUST_300001_SM_1000_NS10device_ptrIfEEPfjS8_ffNS5_3std3__410__identityEEEvT0_T1_T2_T3_T4_T6_)
        /*0134*/ 	.short	0x0380
        /*0136*/ 	.short	0x001d


	//----- nvinfo : EIATTR_SW_WAR
	.align		4
.L_520:
        /*0138*/ 	.byte	0x04, 0x36
        /*013a*/ 	.short	(.L_522 - .L_521)
.L_521:
        /*013c*/ 	.word	0x00000008
.L_522:


//--------------------- .nv.info._ZN3cub18CUB_300001_SM_10006detail6reduce28DeviceReduceSingleTileKernelINS2_10policy_hubIfyN4cuda3std3__44plusIfEEE10Policy1000EPfSC_iS9_ffNS7_10__identityEEEvT0_T1_T2_T3_T4_T6_ --------------------------
	.section	.nv.info._ZN3cub18CUB_300001_SM_10006detail6reduce28DeviceReduceSingleTileKernelINS2_10policy_hubIfyN4cuda3std3__44plusIfEEE10Policy1000EPfSC_iS9_ffNS7_10__identityEEEvT0_T1_T2_T3_T4_T6_,"",@"SHT_CUDA_INFO"
	.sectionflags	@""
	.align	4


	//----- nvinfo : EIATTR_CUDA_API_VERSION
	.align		4
        /*0000*/ 	.byte	0x04, 0x37
        /*0002*/ 	.short	(.L_524 - .L_523)
.L_523:
        /*0004*/ 	.word	0x00000082


	//----- nvinfo : EIATTR_KPARAM_INFO
	.align		4
.L_524:
        /*0008*/ 	.byte	0x04, 0x17
        /*000a*/ 	.short	(.L_526 - .L_525)
.L_525:
        /*000c*/ 	.word	0x00000000
        /*0010*/ 	.short	0x0005
        /*0012*/ 	.short	0x001c
        /*0014*/ 	.byte	0x00, 0xf0, 0x05, 0x00


	//----- nvinfo : EIATTR_KPARAM_INFO
	.align		4
.L_526:
        /*0018*/ 	.byte	0x04, 0x17
        /*001a*/ 	.short	(.L_528 - .L_527)
.L_527:
        /*001c*/ 	.word	0x00000000
        /*0020*/ 	.short	0x0004
        /*0022*/ 	.short	0x0018
        /*0024*/ 	.byte	0x00, 0xf0, 0x11, 0x00


	//----- nvinfo : EIATTR_KPARAM_INFO
	.align		4
.L_528:
        /*0028*/ 	.byte	0x04, 0x17
        /*002a*/ 	.short	(.L_530 - .L_529)
.L_529:
        /*002c*/ 	.word	0x00000000
        /*0030*/ 	.short	0x0003
        /*0032*/ 	.short	0x0014
        /*0034*/ 	.byte	0x00, 0xf0, 0x05, 0x00


	//----- nvinfo : EIATTR_KPARAM_INFO
	.align		4
.L_530:
        /*0038*/ 	.byte	0x04, 0x17
        /*003a*/ 	.short	(.L_532 - .L_531)
.L_531:
        /*003c*/ 	.word	0x00000000
        /*0040*/ 	.short	0x0002
        /*0042*/ 	.short	0x0010
        /*0044*/ 	.byte	0x00, 0xf0, 0x11, 0x00


	//----- nvinfo : EIATTR_KPARAM_INFO
	.align		4
.L_532:
        /*0048*/ 	.byte	0x04, 0x17
        /*004a*/ 	.short	(.L_534 - .L_533)
.L_533:
        /*004c*/ 	.word	0x00000000
        /*0050*/ 	.short	0x0001
        /*0052*/ 	.short	0x0008
        /*0054*/ 	.byte	0x00, 0xf5, 0x21, 0x00


	//----- nvinfo : EIATTR_KPARAM_INFO
	.align		4
.L_534:
        /*0058*/ 	.byte	0x04, 0x17
        /*005a*/ 	.short	(.L_536 - .L_535)
.L_535:
        /*005c*/ 	.word	0x00000000
        /*0060*/ 	.short	0x0000
        /*0062*/ 	.short	0x0000
        /*0064*/ 	.byte	0x00, 0xf5, 0x21, 0x00


	//----- nvinfo : EIATTR_SPARSE_MMA_MASK
	.align		4
.L_536:
        /*0068*/ 	.byte	0x03, 0x50
        /*006a*/ 	.short	0x0000


	//----- nvinfo : EIATTR_MAXREG_COUNT
	.align		4
        /*006c*/ 	.byte	0x03, 0x1b
        /*006e*/ 	.short	0x00ff


	//----- nvinfo : EIATTR_NUM_BARRIERS
	.align		4
        /*0070*/ 	.byte	0x02, 0x4c
        /*0072*/ 	.byte	0x01
	.zero		1


	//----- nvinfo : EIATTR_MERCURY_ISA_VERSION
	.align		4
        /*0074*/ 	.byte	0x03, 0x5f
        /*0076*/ 	.short	0x0101


	//----- nvinfo : EIATTR_COOP_GROUP_MASK_REGIDS
	.align		4
        /*0078*/ 	.byte	0x04, 0x29
        /*007a*/ 	.short	(.L_538 - .L_537)


	//   ....[0]....
.L_537:
        /*007c*/ 	.word	0xffffffff


	//   ....[1]....
        /*0080*/ 	.word	0xffffffff


	//   ....[2]....
        /*0084*/ 	.word	0xffffffff


	//   ....[3]....
        /*0088*/ 	.word	0xffffffff


	//   ....[4]....
        /*008c*/ 	.word	0xffffffff


	//   ....[5]....
        /*0090*/ 	.word	0xffffffff


	//   ....[6]....
        /*0094*/ 	.word	0xffffffff


	//   ....[7]....
        /*0098*/ 	.word	0xffffffff


	//   ....[8]....
        /*009c*/ 	.word	0xffffffff


	//   ....[9]....
        /*00a0*/ 	.word	0xffffffff


	//   ....[10]....
        /*00a4*/ 	.word	0xffffffff


	//   ....[11]....
        /*00a8*/ 	.word	0xffffffff


	//   ....[12]....
        /*00ac*/ 	.word	0xffffffff


	//   ....[13]....
        /*00b0*/ 	.word	0xffffffff


	//   ....[14]....
        /*00b4*/ 	.word	0xffffffff


	//   ....[15]....
        /*00b8*/ 	.word	0xffffffff


	//   ....[16]....
        /*00bc*/ 	.word	0xffffffff


	//   ....[17]....
        /*00c0*/ 	.word	0xffffffff


	//   ....[18]....
        /*00c4*/ 	.word	0xffffffff


	//   ....[19]....
        /*00c8*/ 	.word	0xffffffff


	//   ....[20]....
        /*00cc*/ 	.word	0xffffffff


	//   ....[21]....
        /*00d0*/ 	.word	0xffffffff


	//   ....[22]....
        /*00d4*/ 	.word	0xffffffff


	//   ....[23]....
        /*00d8*/ 	.word	0xffffffff


	//   ....[24]....
        /*00dc*/ 	.word	0xffffffff


	//   ....[25]....
        /*00e0*/ 	.word	0xffffffff


	//   ....[26]....
        /*00e4*/ 	.word	0xffffffff


	//   ....[27]....
        /*00e8*/ 	.word	0xffffffff


	//   ....[28]....
        /*00ec*/ 	.word	0xffffffff


	//   ....[29]....
        /*00f0*/ 	.word	0xffffffff


	//----- nvinfo : EIATTR_COOP_GROUP_INSTR_OFFSETS
	.align		4
.L_538:
        /*00f4*/ 	.byte	0x04, 0x28
        /*00f6*/ 	.short	(.L_540 - .L_539)


	//   ....[0]....
.L_539:
        /*00f8*/ 	.word	0x00000980


	//   ....[1]....
        /*00fc*/ 	.word	0x000009e0


	//   ....[2]....
        /*0100*/ 	.word	0x00000a50


	//   ....[3]....
        /*0104*/ 	.word	0x00000aa0


	//   ....[4]....
        /*0108*/ 	.word	0x00000ad0


	//   ....[5]....
        /*010c*/ 	.word	0x00000c90


	//   ....[6]....
        /*0110*/ 	.word	0x00000d20


	//   ....[7]....
        /*0114*/ 	.word	0x00000d60


	//   ....[8]....
        /*0118*/ 	.word	0x00000db0


	//   ....[9]....
        /*011c*/ 	.word	0x00000df0


	//   ....[10]....
        /*0120*/ 	.word	0x00001c00


	//   ....[11]....
        /*0124*/ 	.word	0x00001c80


	//   ....[12]....
        /*0128*/ 	.word	0x00001cd0


	//   ....[13]....
        /*012c*/ 	.word	0x00001d10


	//   ....[14]....
        /*0130*/ 	.word	0x00001d40


	//   ....[15]....
        /*0134*/ 	.word	0x00002700


	//   ....[16]....
        /*0138*/ 	.word	0x00002760


	//   ....[17]....
        /*013c*/ 	.word	0x000027d0


	//   ....[18]....
        /*0140*/ 	.word	0x00002820


	//   ....[19]....
        /*0144*/ 	.word	0x00002850


	//   ....[20]....
        /*0148*/ 	.word	0x00002a10


	//   ....[21]....
        /*014c*/ 	.word	0x00002a90


	//   ....[22]....
        /*0150*/ 	.word	0x00002ad0


	//   ....[23]....
        /*0154*/ 	.word	0x00002b10


	//   ....[24]....
        /*0158*/ 	.word	0x00002b70


	//   ....[25]....
        /*015c*/ 	.word	0x00003b00


	//   ....[26]....
        /*0160*/ 	.word	0x00003b80


	//   ....[27]....
        /*0164*/ 	.word	0x00003bd0


	//   ....[28]....
        /*0168*/ 	.word	0x00003c10


	//   ....[29]....
        /*016c*/ 	.word	0x00003c40


	//----- nvinfo : EIATTR_VRC_CTA_INIT_COUNT
	.align		4
.L_540:
        /*0170*/ 	.byte	0x02, 0x4a
	.zero		1
	.zero		1


	//----- nvinfo : EIATTR_EXIT_INSTR_OFFSETS
	.align		4
        /*0174*/ 	.byte	0x04, 0x1c
        /*0176*/ 	.short	(.L_542 - .L_541)


	//   ....[0]....
.L_541:
        /*0178*/ 	.word	0x00000080


	//   ....[1]....
        /*017c*/ 	.word	0x000000c0


	//   ....[2]....
        /*0180*/ 	.word	0x00003d90


	//   ....[3]....
        /*0184*/ 	.word	0x00003de0


	//----- nvinfo : EIATTR_MAX_THREADS
	.align		4
.L_542:
        /*0188*/ 	.byte	0x04, 0x05
        /*018a*/ 	.short	(.L_544 - .L_543)
.L_543:
        /*018c*/ 	.word	0x00000100
        /*0190*/ 	.word	0x00000001
        /*0194*/ 	.word	0x00000001


	//----- nvinfo : EIATTR_CRS_STACK_SIZE
	.align		4
.L_544:
        /*0198*/ 	.byte	0x04, 0x1e
        /*019a*/ 	.short	(.L_546 - .L_545)
.L_545:
        /*019c*/ 	.word	0x00000000


	//----- nvinfo : EIATTR_CBANK_PARAM_SIZE
	.align		4
.L_546:
        /*01a0*/ 	.byte	0x03, 0x19
        /*01a2*/ 	.short	0x001d


	//----- nvinfo : EIATTR_PARAM_CBANK
	.align		4
        /*01a4*/ 	.byte	0x04, 0x0a
        /*01a6*/ 	.short	(.L_548 - .L_547)
	.align		4
.L_547:
        /*01a8*/ 	.word	index@(.nv.constant0._ZN3cub18CUB_300001_SM_10006detail6reduce28DeviceReduceSingleTileKernelINS2_10policy_hubIfyN4cuda3std3__44plusIfEEE10Policy1000EPfSC_iS9_ffNS7_10__identityEEEvT0_T1_T2_T3_T4_T6_)
        /*01ac*/ 	.short	0x0380
        /*01ae*/ 	.short	0x001d


	//----- nvinfo : EIATTR_SW_WAR
	.align		4
.L_548:
        /*01b0*/ 	.byte	0x04, 0x36
        /*01b2*/ 	.short	(.L_550 - .L_549)
.L_549:
        /*01b4*/ 	.word	0x00000008
.L_550:


//--------------------- .nv.info._ZN3cub18CUB_300001_SM_10006detail6reduce18DeviceReduceKernelINS2_10policy_hubIfyN4cuda3std3__44plusIfEEE10Policy1000EN6thrust24THRUST_300001_SM_1000_NS10device_ptrIfEEyS9_fNS7_10__identityEEEvT0_PT3_T1_NS0_13GridEvenShareISK_EET2_T4_ --------------------------
	.section	.nv.info._ZN3cub18CUB_300001_SM_10006detail6reduce18DeviceReduceKernelINS2_10policy_hubIfyN4cuda3std3__44plusIfEEE10Policy1000EN6thrust24THRUST_300001_SM_1000_NS10device_ptrIfEEyS9_fNS7_10__identityEEEvT0_PT3_T1_NS0_13GridEvenShareISK_EET2_T4_,"",@"SHT_CUDA_INFO"
	.sectionflags	@""
	.align	4


	//----- nvinfo : EIATTR_CUDA_API_VERSION
	.align		4
        /*0000*/ 	.byte	0x04, 0x37
        /*0002*/ 	.short	(.L_552 - .L_551)
.L_551:
        /*0004*/ 	.word	0x00000082


	//----- nvinfo : EIATTR_KPARAM_INFO
	.align		4
.L_552:
        /*0008*/ 	.byte	0x04, 0x17
        /*000a*/ 	.short	(.L_554 - .L_553)
.L_553:
        /*000c*/ 	.word	0x00000000
        /*0010*/ 	.short	0x0005
        /*0012*/ 	.short	0x0061
        /*0014*/ 	.byte	0x00, 0xf0, 0x05, 0x00


	//----- nvinfo : EIATTR_KPARAM_INFO
	.align		4
.L_554:
        /*0018*/ 	.byte	0x04, 0x17
        /*001a*/ 	.short	(.L_556 - .L_555)
.L_555:
        /*001c*/ 	.word	0x00000000
        /*0020*/ 	.short	0x0004
        /*0022*/ 	.short	0x0060
        /*0024*/ 	.byte	0x00, 0xf0, 0x05, 0x00


	//----- nvinfo : EIATTR_KPARAM_INFO
	.align		4
.L_556:
        /*0028*/ 	.byte	0x04, 0x17
        /*002a*/ 	.short	(.L_558 - .L_557)
.L_557:
        /*002c*/ 	.word	0x00000000
        /*0030*/ 	.short	0x0003
        /*0032*/ 	.short	0x0018
        /*0034*/ 	.byte	0x00, 0xf0, 0x21, 0x01


	//----- nvinfo : EIATTR_KPARAM_INFO
	.align		4
.L_558:
        /*0038*/ 	.byte	0x04, 0x17
        /*003a*/ 	.short	(.L_560 - .L_559)
.L_559:
        /*003c*/ 	.word	0x00000000
        /*0040*/ 	.short	0x0002
        /*0042*/ 	.short	0x0010
        /*0044*/ 	.byte	0x00, 0xf0, 0x21, 0x00


	//----- nvinfo : EIATTR_KPARAM_INFO
	.align		4
.L_560:
        /*0048*/ 	.byte	0x04, 0x17
        /*004a*/ 	.short	(.L_562 - .L_561)
.L_561:
        /*004c*/ 	.word	0x00000000
        /*0050*/ 	.short	0x0001
        /*0052*/ 	.short	0x0008
        /*0054*/ 	.byte	0x00, 0xf5, 0x21, 0x00


	//----- nvinfo : EIATTR_KPARAM_INFO
	.align		4
.L_562:
        /*0058*/ 	.byte	0x04, 0x17
        /*005a*/ 	.short	(.L_564 - .L_563)
.L_563:
        /*005c*/ 	.word	0x00000000
        /*0060*/ 	.short	0x0000
        /*0062*/ 	.short	0x0000
        /*0064*/ 	.byte	0x00, 0xf0, 0x21, 0x00


	//----- nvinfo : EIATTR_SPARSE_MMA_MASK
	.align		4
.L_564:
        /*0068*/ 	.byte	0x03, 0x50
        /*006a*/ 	.short	0x0000


	//----- nvinfo : EIATTR_MAXREG_COUNT
	.align		4
        /*006c*/ 	.byte	0x03, 0x1b
        /*006e*/ 	.short	0x00ff


	//----- nvinfo : EIATTR_NUM_BARRIERS
	.align		4
        /*0070*/ 	.byte	0x02, 0x4c
        /*0072*/ 	.byte	0x01
	.zero		1


	//----- nvinfo : EIATTR_MERCURY_ISA_VERSION
	.align		4
        /*0074*/ 	.byte	0x03, 0x5f
        /*0076*/ 	.short	0x0101


	//----- nvinfo : EIATTR_COOP_GROUP_MASK_REGIDS
	.align		4
        /*0078*/ 	.byte	0x04, 0x29
        /*007a*/ 	.short	(.L_566 - .L_565)


	//   ....[0]....
.L_565:
        /*007c*/ 	.word	0xffffffff


	//   ....[1]....
        /*0080*/ 	.word	0xffffffff


	//   ....[2]....
        /*0084*/ 	.word	0xffffffff


	//   ....[3]....
        /*0088*/ 	.word	0xffffffff


	//   ....[4]....
        /*008c*/ 	.word	0xffffffff


	//   ....[5]....
        /*0090*/ 	.word	0xffffffff


	//   ....[6]....
        /*0094*/ 	.word	0xffffffff


	//   ....[7]....
        /*0098*/ 	.word	0xffffffff


	//   ....[8]....
        /*009c*/ 	.word	0xffffffff


	//   ....[9]....
        /*00a0*/ 	.word	0xffffffff


	//   ....[10]....
        /*00a4*/ 	.word	0xffffffff


	//   ....[11]....
        /*00a8*/ 	.word	0xffffffff


	//   ....[12]....
        /*00ac*/ 	.word	0xffffffff


	//   ....[13]....
        /*00b0*/ 	.word	0xffffffff


	//   ....[14]....
        /*00b4*/ 	.word	0xffffffff


	//----- nvinfo : EIATTR_COOP_GROUP_INSTR_OFFSETS
	.align		4
.L_566:
        /*00b8*/ 	.byte	0x04, 0x28
        /*00ba*/ 	.short	(.L_568 - .L_567)


	//   ....[0]....
.L_567:
        /*00bc*/ 	.word	0x000009c0


	//   ....[1]....
        /*00c0*/ 	.word	0x00000a20


	//   ....[2]....
        /*00c4*/ 	.word	0x00000a90


	//   ....[3]....
        /*00c8*/ 	.word	0x00000ae0


	//   ....[4]....
        /*00cc*/ 	.word	0x00000b10


	//   ....[5]....
        /*00d0*/ 	.word	0x00000cd0


	//   ....[6]....
        /*00d4*/ 	.word	0x00000d60


	//   ....[7]....
        /*00d8*/ 	.word	0x00000dd0


	//   ....[8]....
        /*00dc*/ 	.word	0x00000e20


	//   ....[9]....
        /*00e0*/ 	.word	0x00000e50


	//   ....[10]....
        /*00e4*/ 	.word	0x00002030


	//   ....[11]....
        /*00e8*/ 	.word	0x000020c0


	//   ....[12]....
        /*00ec*/ 	.word	0x00002110


	//   ....[13]....
        /*00f0*/ 	.word	0x00002150


	//   ....[14]....
        /*00f4*/ 	.word	0x00002180


	//----- nvinfo : EIATTR_VRC_CTA_INIT_COUNT
	.align		4
.L_568:
        /*00f8*/ 	.byte	0x02, 0x4a
	.zero		1
	.zero		1


	//----- nvinfo : EIATTR_EXIT_INSTR_OFFSETS
	.align		4
        /*00fc*/ 	.byte	0x04, 0x1c
        /*00fe*/ 	.short	(.L_570 - .L_569)


	//   ....[0]....
.L_569:
        /*0100*/ 	.word	0x000022d0


	//   ....[1]....
        /*0104*/ 	.word	0x00002330


	//----- nvinfo : EIATTR_MAX_THREADS
	.align		4
.L_570:
        /*0108*/ 	.byte	0x04, 0x05
        /*010a*/ 	.short	(.L_572 - .L_571)
.L_571:
        /*010c*/ 	.word	0x00000100
        /*0110*/ 	.word	0x00000001
        /*0114*/ 	.word	0x00000001


	//----- nvinfo : EIATTR_CRS_STACK_SIZE
	.align		4
.L_572:
        /*0118*/ 	.byte	0x04, 0x1e
        /*011a*/ 	.short	(.L_574 - .L_573)
.L_573:
        /*011c*/ 	.word	0x00000000


	//----- nvinfo : EIATTR_CBANK_PARAM_SIZE
	.align		4
.L_574:
        /*0120*/ 	.byte	0x03, 0x19
        /*0122*/ 	.short	0x0062


	//----- nvinfo : EIATTR_PARAM_CBANK
	.align		4
        /*0124*/ 	.byte	0x04, 0x0a
        /*0126*/ 	.short	(.L_576 - .L_575)
	.align		4
.L_575:
        /*0128*/ 	.word	index@(.nv.constant0._ZN3cub18CUB_300001_SM_10006detail6reduce18DeviceReduceKernelINS2_10policy_hubIfyN4cuda3std3__44plusIfEEE10Policy1000EN6thrust24THRUST_300001_SM_1000_NS10device_ptrIfEEyS9_fNS7_10__identityEEEvT0_PT3_T1_NS0_13GridEvenShareISK_EET2_T4_)
        /*012c*/ 	.short	0x0380
        /*012e*/ 	.short	0x0062


	//----- nvinfo : EIATTR_SW_WAR
	.align		4
.L_576:
        /*0130*/ 	.byte	0x04, 0x36
        /*0132*/ 	.short	(.L_578 - .L_577)
.L_577:
        /*0134*/ 	.word	0x00000008
.L_578:


//--------------------- .nv.info._ZN3cub18CUB_300001_SM_10006detail6reduce28DeviceReduceSingleTileKernelINS2_10policy_hubIfyN4cuda3std3__44plusIfEEE10Policy1000EN6thrust24THRUST_300001_SM_1000_NS10device_ptrIfEEPfyS9_ffNS7_10__identityEEEvT0_T1_T2_T3_T4_T6_ --------------------------
	.section	.nv.info._ZN3cub18CUB_300001_SM_10006detail6reduce28DeviceReduceSingleTileKernelINS2_10policy_hubIfyN4cuda3std3__44plusIfEEE10Policy1000EN6thrust24THRUST_300001_SM_1000_NS10device_ptrIfEEPfyS9_ffNS7_10__identityEEEvT0_T1_T2_T3_T4_T6_,"",@"SHT_CUDA_INFO"
	.sectionflags	@""
	.align	4


	//----- nvinfo : EIATTR_CUDA_API_VERSION
	.align		4
        /*0000*/ 	.byte	0x04, 0x37
        /*0002*/ 	.short	(.L_580 - .L_579)
.L_579:
        /*0004*/ 	.word	0x00000082


	//----- nvinfo : EIATTR_KPARAM_INFO
	.align		4
.L_580:
        /*0008*/ 	.byte	0x04, 0x17
        /*000a*/ 	.short	(.L_582 - .L_581)
.L_581:
        /*000c*/ 	.word	0x00000000
        /*0010*/ 	.short	0x0005
        /*0012*/ 	.short	0x0020
        /*0014*/ 	.byte	0x00, 0xf0, 0x05, 0x00


	//----- nvinfo : EIATTR_KPARAM_INFO
	.align		4
.L_582:
        /*0018*/ 	.byte	0x04, 0x17
        /*001a*/ 	.short	(.L_584 - .L_583)
.L_583:
        /*001c*/ 	.word	0x00000000
        /*0020*/ 	.short	0x0004
        /*0022*/ 	.short	0x001c
        /*0024*/ 	.byte	0x00, 0xf0, 0x11, 0x00


	//----- nvinfo : EIATTR_KPARAM_INFO
	.align		4
.L_584:
        /*0028*/ 	.byte	0x04, 0x17
        /*002a*/ 	.short	(.L_586 - .L_585)
.L_585:
        /*002c*/ 	.word	0x00000000
        /*0030*/ 	.short	0x0003
        /*0032*/ 	.short	0x0018
        /*0034*/ 	.byte	0x00, 0xf0, 0x05, 0x00


	//----- nvinfo : EIATTR_KPARAM_INFO
	.align		4
.L_586:
        /*0038*/ 	.byte	0x04, 0x17
        /*003a*/ 	.short	(.L_588 - .L_587)
.L_587:
        /*003c*/ 	.word	0x00000000
        /*0040*/ 	.short	0x0002
        /*0042*/ 	.short	0x0010
        /*0044*/ 	.byte	0x00, 0xf0, 0x21, 0x00


	//----- nvinfo : EIATTR_KPARAM_INFO
	.align		4
.L_588:
        /*0048*/ 	.byte	0x04, 0x17
        /*004a*/ 	.short	(.L_590 - .L_589)
.L_589:
        /*004c*/ 	.word	0x00000000
        /*0050*/ 	.short	0x0001
        /*0052*/ 	.short	0x0008
        /*0054*/ 	.byte	0x00, 0xf5, 0x21, 0x00


	//----- nvinfo : EIATTR_KPARAM_INFO
	.align		4
.L_590:
        /*0058*/ 	.byte	0x04, 0x17
        /*005a*/ 	.short	(.L_592 - .L_591)
.L_591:
        /*005c*/ 	.word	0x00000000
        /*0060*/ 	.short	0x0000
        /*0062*/ 	.short	0x0000
        /*0064*/ 	.byte	0x00, 0xf0, 0x21, 0x00


	//----- nvinfo : EIATTR_SPARSE_MMA_MASK
	.align		4
.L_592:
        /*0068*/ 	.byte	0x03, 0x50
        /*006a*/ 	.short	0x0000


	//----- nvinfo : EIATTR_MAXREG_COUNT
	.align		4
        /*006c*/ 	.byte	0x03, 0x1b
        /*006e*/ 	.short	0x00ff


	//----- nvinfo : EIATTR_NUM_BARRIERS
	.align		4
        /*0070*/ 	.byte	0x02, 0x4c
        /*0072*/ 	.byte	0x01
	.zero		1


	//----- nvinfo : EIATTR_MERCURY_ISA_VERSION
	.align		4
        /*0074*/ 	.byte	0x03, 0x5f
        /*0076*/ 	.short	0x0101


	//----- nvinfo : EIATTR_COOP_GROUP_MASK_REGIDS
	.align		4
        /*0078*/ 	.byte	0x04, 0x29
        /*007a*/ 	.short	(.L_594 - .L_593)


	//   ....[0]....
.L_593:
        /*007c*/ 	.word	0xffffffff


	//   ....[1]....
        /*0080*/ 	.word	0xffffffff


	//   ....[2]....
        /*0084*/ 	.word	0xffffffff


	//   ....[3]....
        /*0088*/ 	.word	0xffffffff


	//   ....[4]....
        /*008c*/ 	.word	0xffffffff


	//   ....[5]....
        /*0090*/ 	.word	0xffffffff


	//   ....[6]....
        /*0094*/ 	.word	0xffffffff


	//   ....[7]....
        /*0098*/ 	.word	0xffffffff


	//   ....[8]....
        /*009c*/ 	.word	0xffffffff


	//   ....[9]....
        /*00a0*/ 	.word	0xffffffff


	//   ....[10]....
        /*00a4*/ 	.word	0xffffffff


	//   ....[11]....
        /*00a8*/ 	.word	0xffffffff


	//   ....[12]....
        /*00ac*/ 	.word	0xffffffff


	//   ....[13]....
        /*00b0*/ 	.word	0xffffffff


	//   ....[14]....
        /*00b4*/ 	.word	0xffffffff


	//----- nvinfo : EIATTR_COOP_GROUP_INSTR_OFFSETS
	.align		4
.L_594:
        /*00b8*/ 	.byte	0x04, 0x28
        /*00ba*/ 	.short	(.L_596 - .L_595)


	//   ....[0]....
.L_595:
        /*00bc*/ 	.word	0x00000930


	//   ....[1]....
        /*00c0*/ 	.word	0x00000990


	//   ....[2]....
        /*00c4*/ 	.word	0x00000a00


	//   ....[3]....
        /*00c8*/ 	.word	0x00000a50


	//   ....[4]....
        /*00cc*/ 	.word	0x00000a80


	//   ....[5]....
        /*00d0*/ 	.word	0x00000c40


	//   ....[6]....
        /*00d4*/ 	.word	0x00000cd0


	//   ....[7]....
        /*00d8*/ 	.word	0x00000d20


	//   ....[8]....
        /*00dc*/ 	.word	0x00000d60


	//   ....[9]....
        /*00e0*/ 	.word	0x00000da0


	//   ....[10]....
        /*00e4*/ 	.word	0x00001dc0


	//   ....[11]....
        /*00e8*/ 	.word	0x00001e40


	//   ....[12]....
        /*00ec*/ 	.word	0x00001e90


	//   ....[13]....
        /*00f0*/ 	.word	0x00001ed0


	//   ....[14]....
        /*00f4*/ 	.word	0x00001f00


	//----- nvinfo : EIATTR_VRC_CTA_INIT_COUNT
	.align		4
.L_596:
        /*00f8*/ 	.byte	0x02, 0x4a
	.zero		1
	.zero		1


	//----- nvinfo : EIATTR_EXIT_INSTR_OFFSETS
	.align		4
        /*00fc*/ 	.byte	0x04, 0x1c
        /*00fe*/ 	.short	(.L_598 - .L_597)


	//   ....[0]....
.L_597:
        /*0100*/ 	.word	0x000000a0


	//   ....[1]....
        /*0104*/ 	.word	0x000000e0


	//   ....[2]....
        /*0108*/ 	.word	0x00002040


	//   ....[3]....
        /*010c*/ 	.word	0x00002090


	//----- nvinfo : EIATTR_MAX_THREADS
	.align		4
.L_598:
        /*0110*/ 	.byte	0x04, 0x05
        /*0112*/ 	.short	(.L_600 - .L_599)
.L_599:
        /*0114*/ 	.word	0x00000100
        /*0118*/ 	.word	0x00000001
        /*011c*/ 	.word	0x00000001


	//----- nvinfo : EIATTR_CRS_STACK_SIZE
	.align		4
.L_600:
        /*0120*/ 	.byte	0x04, 0x1e
        /*0122*/ 	.short	(.L_602 - .L_601)
.L_601:
        /*0124*/ 	.word	0x00000000


	//----- nvinfo : EIATTR_CBANK_PARAM_SIZE
	.align		4
.L_602:
        /*0128*/ 	.byte	0x03, 0x19
        /*012a*/ 	.short	0x0021


	//----- nvinfo : EIATTR_PARAM_CBANK
	.align		4
        /*012c*/ 	.byte	0x04, 0x0a
        /*012e*/ 	.short	(.L_604 - .L_603)
	.align		4
.L_603:
        /*0130*/ 	.word	index@(.nv.constant0._ZN3cub18CUB_300001_SM_10006detail6reduce28DeviceReduceSingleTileKernelINS2_10policy_hubIfyN4cuda3std3__44plusIfEEE10Policy1000EN6thrust24THRUST_300001_SM_1000_NS10device_ptrIfEEPfyS9_ffNS7_10__identityEEEvT0_T1_T2_T3_T4_T6_)
        /*0134*/ 	.short	0x0380
        /*0136*/ 	.short	0x0021


	//----- nvinfo : EIATTR_SW_WAR
	.align		4
.L_604:
        /*0138*/ 	.byte	0x04, 0x36
        /*013a*/ 	.short	(.L_606 - .L_605)
.L_605:
        /*013c*/ 	.word	0x00000008
.L_606:


//--------------------- .nv.info._ZN3cub18CUB_300001_SM_10006detail6reduce28DeviceReduceSingleTileKernelINS2_10policy_hubIfjN4cuda3std3__44plusIfEEE10Policy1000EPfSC_iS9_ffNS7_10__identityEEEvT0_T1_T2_T3_T4_T6_ --------------------------
	.section	.nv.info._ZN3cub18CUB_300001_SM_10006detail6reduce28DeviceReduceSingleTileKernelINS2_10policy_hubIfjN4cuda3std3__44plusIfEEE10Policy1000EPfSC_iS9_ffNS7_10__identityEEEvT0_T1_T2_T3_T4_T6_,"",@"SHT_CUDA_INFO"
	.sectionflags	@""
	.align	4


	//----- nvinfo : EIATTR_CUDA_API_VERSION
	.align		4
        /*0000*/ 	.byte	0x04, 0x37
        /*0002*/ 	.short	(.L_608 - .L_607)
.L_607:
        /*0004*/ 	.word	0x00000082


	//----- nvinfo : EIATTR_KPARAM_INFO
	.align		4
.L_608:
        /*0008*/ 	.byte	0x04, 0x17
        /*000a*/ 	.short	(.L_610 - .L_609)
.L_609:
        /*000c*/ 	.word	0x00000000
        /*0010*/ 	.short	0x0005
        /*0012*/ 	.short	0x001c
        /*0014*/ 	.byte	0x00, 0xf0, 0x05, 0x00


	//----- nvinfo : EIATTR_KPARAM_INFO
	.align		4
.L_610:
        /*0018*/ 	.byte	0x04, 0x17
        /*001a*/ 	.short	(.L_612 - .L_611)
.L_611:
        /*001c*/ 	.word	0x00000000
        /*0020*/ 	.short	0x0004
        /*0022*/ 	.short	0x0018
        /*0024*/ 	.byte	0x00, 0xf0, 0x11, 0x00


	//----- nvinfo : EIATTR_KPARAM_INFO
	.align		4
.L_612:
        /*0028*/ 	.byte	0x04, 0x17
        /*002a*/ 	.short	(.L_614 - .L_613)
.L_613:
        /*002c*/ 	.word	0x00000000
        /*0030*/ 	.short	0x0003
        /*0032*/ 	.short	0x0014
        /*0034*/ 	.byte	0x00, 0xf0, 0x05, 0x00


	//----- nvinfo : EIATTR_KPARAM_INFO
	.align		4
.L_614:
        /*0038*/ 	.byte	0x04, 0x17
        /*003a*/ 	.short	(.L_616 - .L_615)
.L_615:
        /*003c*/ 	.word	0x00000000
        /*0040*/ 	.short	0x0002
        /*0042*/ 	.short	0x0010
        /*0044*/ 	.byte	0x00, 0xf0, 0x11, 0x00


	//----- nvinfo : EIATTR_KPARAM_INFO
	.align		4
.L_616:
        /*0048*/ 	.byte	0x04, 0x17
        /*004a*/ 	.short	(.L_618 - .L_617)
.L_617:
        /*004c*/ 	.word	0x00000000
        /*0050*/ 	.short	0x0001
        /*0052*/ 	.short	0x0008
        /*0054*/ 	.byte	0x00, 0xf5, 0x21, 0x00


	//----- nvinfo : EIATTR_KPARAM_INFO
	.align		4
.L_618:
        /*0058*/ 	.byte	0x04, 0x17
        /*005a*/ 	.short	(.L_620 - .L_619)
.L_619:
        /*005c*/ 	.word	0x00000000
        /*0060*/ 	.short	0x0000
        /*0062*/ 	.short	0x0000
        /*0064*/ 	.byte	0x00, 0xf5, 0x21, 0x00


	//----- nvinfo : EIATTR_SPARSE_MMA_MASK
	.align		4
.L_620:
        /*0068*/ 	.byte	0x03, 0x50
        /*006a*/ 	.short	0x0000


	//----- nvinfo : EIATTR_MAXREG_COUNT
	.align		4
        /*006c*/ 	.byte	0x03, 0x1b
        /*006e*/ 	.short	0x0080


	//----- nvinfo : EIATTR_NUM_BARRIERS
	.align		4
        /*0070*/ 	.byte	0x02, 0x4c
        /*0072*/ 	.byte	0x01
	.zero		1


	//----- nvinfo : EIATTR_MERCURY_ISA_VERSION
	.align		4
        /*0074*/ 	.byte	0x03, 0x5f
        /*0076*/ 	.short	0x0101


	//----- nvinfo : EIATTR_UNUSED_LOAD_BYTE_OFFSET
	.align		4
        /*0078*/ 	.byte	0x04, 0x44
        /*007a*/ 	.short	(.L_622 - .L_621)


	//   ....[0]....
.L_621:
        /*007c*/ 	.word	0x00000b70
        /*0080*/ 	.word	0x0000fff0


	//   ....[1]....
        /*0084*/ 	.word	0x00000f80
        /*0088*/ 	.word	0x0000fff0


	//   ....[2]....
        /*008c*/ 	.word	0x00002010
        /*0090*/ 	.word	0x0000fff0


	//   ....[3]....
        /*0094*/ 	.word	0x00002bb0
        /*0098*/ 	.word	0x0000fff0


	//   ....[4]....
        /*009c*/ 	.word	0x00002fc0
        /*00a0*/ 	.word	0x0000fff0


	//   ....[5]....
        /*00a4*/ 	.word	0x00004140
        /*00a8*/ 	.word	0x0000fff0


	//----- nvinfo : EIATTR_COOP_GROUP_MASK_REGIDS
	.align		4
.L_622:
        /*00ac*/ 	.byte	0x04, 0x29
        /*00ae*/ 	.short	(.L_624 - .L_623)


	//   ....[0]....
.L_623:
        /*00b0*/ 	.word	0xffffffff


	//   ....[1]....
        /*00b4*/ 	.word	0xffffffff


	//   ....[2]....
        /*00b8*/ 	.word	0xffffffff


	//   ....[3]....
        /*00bc*/ 	.word	0xffffffff


	//   ....[4]....
        /*00c0*/ 	.word	0xffffffff


	//   ....[5]....
        /*00c4*/ 	.word	0xffffffff


	//   ....[6]....
        /*00c8*/ 	.word	0xffffffff


	//   ....[7]....
        /*00cc*/ 	.word	0xffffffff


	//   ....[8]....
        /*00d0*/ 	.word	0xffffffff


	//   ....[9]....
        /*00d4*/ 	.word	0xffffffff


	//   ....[10]....
        /*00d8*/ 	.word	0xffffffff


	//   ....[11]....
        /*00dc*/ 	.word	0xffffffff


	//   ....[12]....
        /*00e0*/ 	.word	0xffffffff


	//   ....[13]....
        /*00e4*/ 	.word	0xffffffff


	//   ....[14]....
        /*00e8*/ 	.word	0xffffffff


	//   ....[15]....
        /*00ec*/ 	.word	0xffffffff


	//   ....[16]....
        /*00f0*/ 	.word	0xffffffff


	//   ....[17]....
        /*00f4*/ 	.word	0xffffffff


	//   ....[18]....
        /*00f8*/ 	.word	0xffffffff


	//   ....[19]....
        /*00fc*/ 	.word	0xffffffff


	//   ....[20]....
        /*0100*/ 	.word	0xffffffff


	//   ....[21]....
        /*0104*/ 	.word	0xffffffff


	//   ....[22]....
        /*0108*/ 	.word	0xffffffff


	//   ....[23]....
        /*010c*/ 	.word	0xffffffff


	//   ....[24]....
        /*0110*/ 	.word	0xffffffff


	//   ....[25]....
        /*0114*/ 	.word	0xffffffff


	//   ....[26]....
        /*0118*/ 	.word	0xffffffff


	//   ....[27]....
        /*011c*/ 	.word	0xffffffff


	//   ....[28]....
        /*0120*/ 	.word	0xffffffff


	//   ....[29]....
        /*0124*/ 	.word	0xffffffff


	//----- nvinfo : EIATTR_COOP_GROUP_INSTR_OFFSETS
	.align		4
.L_624:
        /*0128*/ 	.byte	0x04, 0x28
        /*012a*/ 	.short	(.L_626 - .L_625)


	//   ....[0]....
.L_625:
        /*012c*/ 	.word	0x00000980


	//   ....[1]....
        /*0130*/ 	.word	0x000009e0


	//   ....[2]....
        /*0134*/ 	.word	0x00000a50


	//   ....[3]....
        /*0138*/ 	.word	0x00000aa0


	//   ....[4]....
        /*013c*/ 	.word	0x00000ad0


	//   ....[5]....
        /*0140*/ 	.word	0x00000d20


	//   ....[6]....
        /*0144*/ 	.word	0x00000db0


	//   ....[7]....
        /*0148*/ 	.word	0x00000df0


	//   ....[8]....
        /*014c*/ 	.word	0x00000e40


	//   ....[9]....
        /*0150*/ 	.word	0x00000e80


	//   ....[10]....
        /*0154*/ 	.word	0x00001e30


	//   ....[11]....
        /*0158*/ 	.word	0x00001eb0


	//   ....[12]....
        /*015c*/ 	.word	0x00001f00


	//   ....[13]....
        /*0160*/ 	.word	0x00001f40


	//   ....[14]....
        /*0164*/ 	.word	0x00001f70


	//   ....[15]....
        /*0168*/ 	.word	0x000029c0


	//   ....[16]....
        /*016c*/ 	.word	0x00002a20


	//   ....[17]....
        /*0170*/ 	.word	0x00002a90


	//   ....[18]....
        /*0174*/ 	.word	0x00002ae0


	//   ....[19]....
        /*0178*/ 	.word	0x00002b10


	//   ....[20]....
        /*017c*/ 	.word	0x00002d60


	//   ....[21]....
        /*0180*/ 	.word	0x00002de0


	//   ....[22]....
        /*0184*/ 	.word	0x00002e20


	//   ....[23]....
        /*0188*/ 	.word	0x00002e60


	//   ....[24]....
        /*018c*/ 	.word	0x00002ec0


	//   ....[25]....
        /*0190*/ 	.word	0x00003f60


	//   ....[26]....
        /*0194*/ 	.word	0x00003fe0


	//   ....[27]....
        /*0198*/ 	.word	0x00004030


	//   ....[28]....
        /*019c*/ 	.word	0x00004070


	//   ....[29]....
        /*01a0*/ 	.word	0x000040a0


	//----- nvinfo : EIATTR_VRC_CTA_INIT_COUNT
	.align		4
.L_626:
        /*01a4*/ 	.byte	0x02, 0x4a
	.zero		1
	.zero		1


	//----- nvinfo : EIATTR_EXIT_INSTR_OFFSETS
	.align		4
        /*01a8*/ 	.byte	0x04, 0x1c
        /*01aa*/ 	.short	(.L_628 - .L_627)


	//   ....[0]....
.L_627:
        /*01ac*/ 	.word	0x00000080


	//   ....[1]....
        /*01b0*/ 	.word	0x000000c0


	//   ....[2]....
        /*01b4*/ 	.word	0x00004280


	//   ....[3]....
        /*01b8*/ 	.word	0x000042d0


	//----- nvinfo : EIATTR_MAX_THREADS
	.align		4
.L_628:
        /*01bc*/ 	.byte	0x04, 0x05
        /*01be*/ 	.short	(.L_630 - .L_629)
.L_629:
        /*01c0*/ 	.word	0x00000200
        /*01c4*/ 	.word	0x00000001
        /*01c8*/ 	.word	0x00000001


	//----- nvinfo : EIATTR_CRS_STACK_SIZE
	.align		4
.L_630:
        /*01cc*/ 	.byte	0x04, 0x1e
        /*01ce*/ 	.short	(.L_632 - .L_631)
.L_631:
        /*01d0*/ 	.word	0x00000000


	//----- nvinfo : EIATTR_CBANK_PARAM_SIZE
	.align		4
.L_632:
        /*01d4*/ 	.byte	0x03, 0x19
        /*01d6*/ 	.short	0x001d


	//----- nvinfo : EIATTR_PARAM_CBANK
	.align		4
        /*01d8*/ 	.byte	0x04, 0x0a
        /*01da*/ 	.short	(.L_634 - .L_633)
	.align		4
.L_633:
        /*01dc*/ 	.word	index@(.nv.constant0._ZN3cub18CUB_300001_SM_10006detail6reduce28DeviceReduceSingleTileKernelINS2_10policy_hubIfjN4cuda3std3__44plusIfEEE10Policy1000EPfSC_iS9_ffNS7_10__identityEEEvT0_T1_T2_T3_T4_T6_)
        /*01e0*/ 	.short	0x0380
        /*01e2*/ 	.short	0x001d


	//----- nvinfo : EIATTR_SW_WAR
	.align		4
.L_634:
        /*01e4*/ 	.byte	0x04, 0x36
        /*01e6*/ 	.short	(.L_636 - .L_635)
.L_635:
        /*01e8*/ 	.word	0x00000008
.L_636:


//--------------------- .nv.info._ZN3cub18CUB_300001_SM_10006detail6reduce18DeviceReduceKernelINS2_10policy_hubIfjN4cuda3std3__44plusIfEEE10Policy1000EN6thrust24THRUST_300001_SM_1000_NS10device_ptrIfEEjS9_fNS7_10__identityEEEvT0_PT3_T1_NS0_13GridEvenShareISK_EET2_T4_ --------------------------
	.section	.nv.info._ZN3cub18CUB_300001_SM_10006detail6reduce18DeviceReduceKernelINS2_10policy_hubIfjN4cuda3std3__44plusIfEEE10Policy1000EN6thrust24THRUST_300001_SM_1000_NS10device_ptrIfEEjS9_fNS7_10__identityEEEvT0_PT3_T1_NS0_13GridEvenShareISK_EET2_T4_,"",@"SHT_CUDA_INFO"
	.sectionflags	@""
	.align	4


	//----- nvinfo : EIATTR_CUDA_API_VERSION
	.align		4
        /*0000*/ 	.byte	0x04, 0x37
        /*0002*/ 	.short	(.L_638 - .L_637)
.L_637:
        /*0004*/ 	.word	0x00000082


	//----- nvinfo : EIATTR_KPARAM_INFO
	.align		4
.L_638:
        /*0008*/ 	.byte	0x04, 0x17
        /*000a*/ 	.short	(.L_640 - .L_639)
.L_639:
        /*000c*/ 	.word	0x00000000
        /*0010*/ 	.short	0x0005
        /*0012*/ 	.short	0x003d
        /*0014*/ 	.byte	0x00, 0xf0, 0x05, 0x00


	//----- nvinfo : EIATTR_KPARAM_INFO
	.align		4
.L_640:
        /*0018*/ 	.byte	0x04, 0x17
        /*001a*/ 	.short	(.L_642 - .L_641)
.L_641:
        /*001c*/ 	.word	0x00000000
        /*0020*/ 	.short	0x0004
        /*0022*/ 	.short	0x003c
        /*0024*/ 	.byte	0x00, 0xf0, 0x05, 0x00


	//----- nvinfo : EIATTR_KPARAM_INFO
	.align		4
.L_642:
        /*0028*/ 	.byte	0x04, 0x17
        /*002a*/ 	.short	(.L_644 - .L_643)
.L_643:
        /*002c*/ 	.word	0x00000000
        /*0030*/ 	.short	0x0003
        /*0032*/ 	.short	0x0014
        /*0034*/ 	.byte	0x00, 0xf0, 0xa1, 0x00


	//----- nvinfo : EIATTR_KPARAM_INFO
	.align		4
.L_644:
        /*0038*/ 	.byte	0x04, 0x17
        /*003a*/ 	.short	(.L_646 - .L_645)
.L_645:
        /*003c*/ 	.word	0x00000000
        /*0040*/ 	.short	0x0002
        /*0042*/ 	.short	0x0010
        /*0044*/ 	.byte	0x00, 0xf0, 0x11, 0x00


	//----- nvinfo : EIATTR_KPARAM_INFO
	.align		4
.L_646:
        /*0048*/ 	.byte	0x04, 0x17
        /*004a*/ 	.short	(.L_648 - .L_647)
.L_647:
        /*004c*/ 	.word	0x00000000
        /*0050*/ 	.short	0x0001
        /*0052*/ 	.short	0x0008
        /*0054*/ 	.byte	0x00, 0xf5, 0x21, 0x00


	//----- nvinfo : EIATTR_KPARAM_INFO
	.align		4
.L_648:
        /*0058*/ 	.byte	0x04, 0x17
        /*005a*/ 	.short	(.L_650 - .L_649)
.L_649:
        /*005c*/ 	.word	0x00000000
        /*0060*/ 	.short	0x0000
        /*0062*/ 	.short	0x0000
        /*0064*/ 	.byte	0x00, 0xf0, 0x21, 0x00


	//----- nvinfo : EIATTR_SPARSE_MMA_MASK
	.align		4
.L_650:
        /*0068*/ 	.byte	0x03, 0x50
        /*006a*/ 	.short	0x0000


	//----- nvinfo : EIATTR_MAXREG_COUNT
	.align		4
        /*006c*/ 	.byte	0x03, 0x1b
        /*006e*/ 	.short	0x0080


	//----- nvinfo : EIATTR_NUM_BARRIERS
	.align		4
        /*0070*/ 	.byte	0x02, 0x4c
        /*0072*/ 	.byte	0x01
	.zero		1


	//----- nvinfo : EIATTR_MERCURY_ISA_VERSION
	.align		4
        /*0074*/ 	.byte	0x03, 0x5f
        /*0076*/ 	.short	0x0101


	//----- nvinfo : EIATTR_UNUSED_LOAD_BYTE_OFFSET
	.align		4
        /*0078*/ 	.byte	0x04, 0x44
        /*007a*/ 	.short	(.L_652 - .L_651)


	//   ....[0]....
.L_651:
        /*007c*/ 	.word	0x00000de0
        /*0080*/ 	.word	0x0000fff0


	//   ....[1]....
        /*0084*/ 	.word	0x000011f0
        /*0088*/ 	.word	0x0000fff0


	//   ....[2]....
        /*008c*/ 	.word	0x000026b0
        /*0090*/ 	.word	0x0000fff0


	//----- nvinfo : EIATTR_COOP_GROUP_MASK_REGIDS
	.align		4
.L_652:
        /*0094*/ 	.byte	0x04, 0x29
        /*0096*/ 	.short	(.L_654 - .L_653)


	//   ....[0]....
.L_653:
        /*0098*/ 	.word	0xffffffff


	//   ....[1]....
        /*009c*/ 	.word	0xffffffff


	//   ....[2]....
        /*00a0*/ 	.word	0xffffffff


	//   ....[3]....
        /*00a4*/ 	.word	0xffffffff


	//   ....[4]....
        /*00a8*/ 	.word	0xffffffff


	//   ....[5]....
        /*00ac*/ 	.word	0xffffffff


	//   ....[6]....
        /*00b0*/ 	.word	0xffffffff


	//   ....[7]....
        /*00b4*/ 	.word	0xffffffff


	//   ....[8]....
        /*00b8*/ 	.word	0xffffffff


	//   ....[9]....
        /*00bc*/ 	.word	0xffffffff


	//   ....[10]....
        /*00c0*/ 	.word	0xffffffff


	//   ....[11]....
        /*00c4*/ 	.word	0xffffffff


	//   ....[12]....
        /*00c8*/ 	.word	0xffffffff


	//   ....[13]....
        /*00cc*/ 	.word	0xffffffff


	//   ....[14]....
        /*00d0*/ 	.word	0xffffffff


	//----- nvinfo : EIATTR_COOP_GROUP_INSTR_OFFSETS
	.align		4
.L_654:
        /*00d4*/ 	.byte	0x04, 0x28
        /*00d6*/ 	.short	(.L_656 - .L_655)


	//   ....[0]....
.L_655:
        /*00d8*/ 	.word	0x00000bf0


	//   ....[1]....
        /*00dc*/ 	.word	0x00000c50


	//   ....[2]....
        /*00e0*/ 	.word	0x00000cc0


	//   ....[3]....
        /*00e4*/ 	.word	0x00000d10


	//   ....[4]....
        /*00e8*/ 	.word	0x00000d40


	//   ....[5]....
        /*00ec*/ 	.word	0x00000f90


	//   ....[6]....
        /*00f0*/ 	.word	0x00001020


	//   ....[7]....
        /*00f4*/ 	.word	0x00001070


	//   ....[8]....
        /*00f8*/ 	.word	0x000010b0


	//   ....[9]....
        /*00fc*/ 	.word	0x000010f0


	//   ....[10]....
        /*0100*/ 	.word	0x000024c0


	//   ....[11]....
        /*0104*/ 	.word	0x00002550


	//   ....[12]....
        /*0108*/ 	.word	0x000025a0


	//   ....[13]....
        /*010c*/ 	.word	0x000025e0


	//   ....[14]....
        /*0110*/ 	.word	0x00002610


	//----- nvinfo : EIATTR_VRC_CTA_INIT_COUNT
	.align		4
.L_656:
        /*0114*/ 	.byte	0x02, 0x4a
	.zero		1
	.zero		1


	//----- nvinfo : EIATTR_EXIT_INSTR_OFFSETS
	.align		4
        /*0118*/ 	.byte	0x04, 0x1c
        /*011a*/ 	.short	(.L_658 - .L_657)


	//   ....[0]....
.L_657:
        /*011c*/ 	.word	0x000027f0


	//   ....[1]....
        /*0120*/ 	.word	0x00002830


	//----- nvinfo : EIATTR_MAX_THREADS
	.align		4
.L_658:
        /*0124*/ 	.byte	0x04, 0x05
        /*0126*/ 	.short	(.L_660 - .L_659)
.L_659:
        /*0128*/ 	.word	0x00000200
        /*012c*/ 	.word	0x00000001
        /*0130*/ 	.word	0x00000001


	//----- nvinfo : EIATTR_CRS_STACK_SIZE
	.align		4
.L_660:
        /*0134*/ 	.byte	0x04, 0x1e
        /*0136*/ 	.short	(.L_662 - .L_661)
.L_661:
        /*0138*/ 	.word	0x00000000


	//----- nvinfo : EIATTR_CBANK_PARAM_SIZE
	.align		4
.L_662:
        /*013c*/ 	.byte	0x03, 0x19
        /*013e*/ 	.short	0x003e


	//----- nvinfo : EIATTR_PARAM_CBANK
	.align		4
        /*0140*/ 	.byte	0x04, 0x0a
        /*0142*/ 	.short	(.L_664 - .L_663)
	.align		4
.L_663:
        /*0144*/ 	.word	index@(.nv.constant0._ZN3cub18CUB_300001_SM_10006detail6reduce18DeviceReduceKernelINS2_10policy_hubIfjN4cuda3std3__44plusIfEEE10Policy1000EN6thrust24THRUST_300001_SM_1000_NS10device_ptrIfEEjS9_fNS7_10__identityEEEvT0_PT3_T1_NS0_13GridEvenShareISK_EET2_T4_)
        /*0148*/ 	.short	0x0380
        /*014a*/ 	.short	0x003e


	//----- nvinfo : EIATTR_SW_WAR
	.align		4
.L_664:
        /*014c*/ 	.byte	0x04, 0x36
        /*014e*/ 	.short	(.L_666 - .L_665)
.L_665:
        /*0150*/ 	.word	0x00000008
.L_666:


//--------------------- .nv.info._ZN3cub18CUB_300001_SM_10006detail6reduce28DeviceReduceSingleTileKernelINS2_10policy_hubIfjN4cuda3std3__44plusIfEEE10Policy1000EN6thrust24THRUST_300001_SM_1000_NS10device_ptrIfEEPfjS9_ffNS7_10__identityEEEvT0_T1_T2_T3_T4_T6_ --------------------------
	.section	.nv.info._ZN3cub18CUB_300001_SM_10006detail6reduce28DeviceReduceSingleTileKernelINS2_10policy_hubIfjN4cuda3std3__44plusIfEEE10Policy1000EN6thrust24THRUST_300001_SM_1000_NS10device_ptrIfEEPfjS9_ffNS7_10__identityEEEvT0_T1_T2_T3_T4_T6_,"",@"SHT_CUDA_INFO"
	.sectionflags	@""
	.align	4


	//----- nvinfo : EIATTR_CUDA_API_VERSION
	.align		4
        /*0000*/ 	.byte	0x04, 0x37
        /*0002*/ 	.short	(.L_668 - .L_667)
.L_667:
        /*0004*/ 	.word	0x00000082


	//----- nvinfo : EIATTR_KPARAM_INFO
	.align		4
.L_668:
        /*0008*/ 	.byte	0x04, 0x17
        /*000a*/ 	.short	(.L_670 - .L_669)
.L_669:
        /*000c*/ 	.word	0x00000000
        /*0010*/ 	.short	0x0005
        /*0012*/ 	.short	0x001c
        /*0014*/ 	.byte	0x00, 0xf0, 0x05, 0x00


	//----- nvinfo : EIATTR_KPARAM_INFO
	.align		4
.L_670:
        /*0018*/ 	.byte	0x04, 0x17
        /*001a*/ 	.short	(.L_672 - .L_671)
.L_671:
        /*001c*/ 	.word	0x00000000
        /*0020*/ 	.short	0x0004
        /*0022*/ 	.short	0x0018
        /*0024*/ 	.byte	0x00, 0xf0, 0x11, 0x00


	//----- nvinfo : EIATTR_KPARAM_INFO
	.align		4
.L_672:
        /*0028*/ 	.byte	0x04, 0x17
        /*002a*/ 	.short	(.L_674 - .L_673)
.L_673:
        /*002c*/ 	.word	0x00000000
        /*0030*/ 	.short	0x0003
        /*0032*/ 	.short	0x0014
        /*0034*/ 	.byte	0x00, 0xf0, 0x05, 0x00


	//----- nvinfo : EIATTR_KPARAM_INFO
	.align		4
.L_674:
        /*0038*/ 	.byte	0x04, 0x17
        /*003a*/ 	.short	(.L_676 - .L_675)
.L_675:
        /*003c*/ 	.word	0x00000000
        /*0040*/ 	.short	0x0002
        /*0042*/ 	.short	0x0010
        /*0044*/ 	.byte	0x00, 0xf0, 0x11, 0x00


	//----- nvinfo : EIATTR_KPARAM_INFO
	.align		4
.L_676:
        /*0048*/ 	.byte	0x04, 0x17
        /*004a*/ 	.short	(.L_678 - .L_677)
.L_677:
        /*004c*/ 	.word	0x00000000
        /*0050*/ 	.short	0x0001
        /*0052*/ 	.short	0x0008
        /*0054*/ 	.byte	0x00, 0xf5, 0x21, 0x00


	//----- nvinfo : EIATTR_KPARAM_INFO
	.align		4
.L_678:
        /*0058*/ 	.byte	0x04, 0x17
        /*005a*/ 	.short	(.L_680 - .L_679)
.L_679:
        /*005c*/ 	.word	0x00000000
        /*0060*/ 	.short	0x0000
        /*0062*/ 	.short	0x0000
        /*0064*/ 	.byte	0x00, 0xf0, 0x21, 0x00


	//----- nvinfo : EIATTR_SPARSE_MMA_MASK
	.align		4
.L_680:
        /*0068*/ 	.byte	0x03, 0x50
        /*006a*/ 	.short	0x0000


	//----- nvinfo : EIATTR_MAXREG_COUNT
	.align		4
        /*006c*/ 	.byte	0x03, 0x1b
        /*006e*/ 	.short	0x0080


	//----- nvinfo : EIATTR_NUM_BARRIERS
	.align		4
        /*0070*/ 	.byte	0x02, 0x4c
        /*0072*/ 	.byte	0x01
	.zero		1


	//----- nvinfo : EIATTR_MERCURY_ISA_VERSION
	.align		4
        /*0074*/ 	.byte	0x03, 0x5f
        /*0076*/ 	.short	0x0101


	//----- nvinfo : EIATTR_UNUSED_LOAD_BYTE_OFFSET
	.align		4
        /*0078*/ 	.byte	0x04, 0x44
        /*007a*/ 	.short	(.L_682 - .L_681)


	//   ....[0]....
.L_681:
        /*007c*/ 	.word	0x00000b00
        /*0080*/ 	.word	0x0000fff0


	//   ....[1]....
        /*0084*/ 	.word	0x00000f10
        /*0088*/ 	.word	0x0000fff0


	//   ....[2]....
        /*008c*/ 	.word	0x00002270
        /*0090*/ 	.word	0x0000fff0


	//----- nvinfo : EIATTR_COOP_GROUP_MASK_REGIDS
	.align		4
.L_682:
        /*0094*/ 	.byte	0x04, 0x29
        /*0096*/ 	.short	(.L_684 - .L_683)


	//   ....[0]....
.L_683:
        /*0098*/ 	.word	0xffffffff


	//   ....[1]....
        /*009c*/ 	.word	0xffffffff


	//   ....[2]....
        /*00a0*/ 	.word	0xffffffff


	//   ....[3]....
        /*00a4*/ 	.word	0xffffffff


	//   ....[4]....
        /*00a8*/ 	.word	0xffffffff


	//   ....[5]....
        /*00ac*/ 	.word	0xffffffff


	//   ....[6]....
        /*00b0*/ 	.word	0xffffffff


	//   ....[7]....
        /*00b4*/ 	.word	0xffffffff


	//   ....[8]....
        /*00b8*/ 	.word	0xffffffff


	//   ....[9]....
        /*00bc*/ 	.word	0xffffffff


	//   ....[10]....
        /*00c0*/ 	.word	0xffffffff


	//   ....[11]....
        /*00c4*/ 	.word	0xffffffff


	//   ....[12]....
        /*00c8*/ 	.word	0xffffffff


	//   ....[13]....
        /*00cc*/ 	.word	0xffffffff


	//   ....[14]....
        /*00d0*/ 	.word	0xffffffff


	//----- nvinfo : EIATTR_COOP_GROUP_INSTR_OFFSETS
	.align		4
.L_684:
        /*00d4*/ 	.byte	0x04, 0x28
        /*00d6*/ 	.short	(.L_686 - .L_685)


	//   ....[0]....
.L_685:
        /*00d8*/ 	.word	0x00000910


	//   ....[1]....
        /*00dc*/ 	.word	0x00000970


	//   ....[2]....
        /*00e0*/ 	.word	0x000009e0


	//   ....[3]....
        /*00e4*/ 	.word	0x00000a30


	//   ....[4]....
        /*00e8*/ 	.word	0x00000a60


	//   ....[5]....
        /*00ec*/ 	.word	0x00000cb0


	//   ....[6]....
        /*00f0*/ 	.word	0x00000d40


	//   ....[7]....
        /*00f4*/ 	.word	0x00000d80


	//   ....[8]....
        /*00f8*/ 	.word	0x00000dd0


	//   ....[9]....
        /*00fc*/ 	.word	0x00000e10


	//   ....[10]....
        /*0100*/ 	.word	0x00002090


	//   ....[11]....
        /*0104*/ 	.word	0x00002110


	//   ....[12]....
        /*0108*/ 	.word	0x00002160


	//   ....[13]....
        /*010c*/ 	.word	0x000021a0


	//   ....[14]....
        /*0110*/ 	.word	0x000021d0


	//----- nvinfo : EIATTR_VRC_CTA_INIT_COUNT
	.align		4
.L_686:
        /*0114*/ 	.byte	0x02, 0x4a
	.zero		1
	.zero		1


	//----- nvinfo : EIATTR_EXIT_INSTR_OFFSETS
	.align		4
        /*0118*/ 	.byte	0x04, 0x1c
        /*011a*/ 	.short	(.L_688 - .L_687)


	//   ....[0]....
.L_687:
        /*011c*/ 	.word	0x00000080


	//   ....[1]....
        /*0120*/ 	.word	0x000000c0


	//   ....[2]....
        /*0124*/ 	.word	0x000023b0


	//   ....[3]....
        /*0128*/ 	.word	0x00002400


	//----- nvinfo : EIATTR_MAX_THREADS
	.align		4
.L_688:
        /*012c*/ 	.byte	0x04, 0x05
        /*012e*/ 	.short	(.L_690 - .L_689)
.L_689:
        /*0130*/ 	.word	0x00000200
        /*0134*/ 	.word	0x00000001
        /*0138*/ 	.word	0x00000001


	//----- nvinfo : EIATTR_CRS_STACK_SIZE
	.align		4
.L_690:
        /*013c*/ 	.byte	0x04, 0x1e
        /*013e*/ 	.short	(.L_692 - .L_691)
.L_691:
        /*0140*/ 	.word	0x00000000


	//----- nvinfo : EIATTR_CBANK_PARAM_SIZE
	.align		4
.L_692:
        /*0144*/ 	.byte	0x03, 0x19
        /*0146*/ 	.short	0x001d


	//----- nvinfo : EIATTR_PARAM_CBANK
	.align		4
        /*0148*/ 	.byte	0x04, 0x0a
        /*014a*/ 	.short	(.L_694 - .L_693)
	.align		4
.L_693:
        /*014c*/ 	.word	index@(.nv.constant0._ZN3cub18CUB_300001_SM_10006detail6reduce28DeviceReduceSingleTileKernelINS2_10policy_hubIfjN4cuda3std3__44plusIfEEE10Policy1000EN6thrust24THRUST_300001_SM_1000_NS10device_ptrIfEEPfjS9_ffNS7_10__identityEEEvT0_T1_T2_T3_T4_T6_)
        /*0150*/ 	.short	0x0380
        /*0152*/ 	.short	0x001d


	//----- nvinfo : EIATTR_SW_WAR
	.align		4
.L_694:
        /*0154*/ 	.byte	0x04, 0x36
        /*0156*/ 	.short	(.L_696 - .L_695)
.L_695:
        /*0158*/ 	.word	0x00000008
.L_696:


//--------------------- .nv.info._ZN3cub18CUB_300001_SM_10006detail9transform16transform_kernelINS2_10policy_hubILb1EN4cuda3std3__45tupleIJN6thrust24THRUST_300001_SM_1000_NS6detail15normal_iteratorINSA_10device_ptrIfEEEEEEEE10policy1000El6neglogSF_JPfEEEvT0_iT1_T2_DpNS2_10kernel_argIT3_EE --------------------------
	.section	.nv.info._ZN3cub18CUB_300001_SM_10006detail9transform16transform_kernelINS2_10policy_hubILb1EN4cuda3std3__45tupleIJN6thrust24THRUST_300001_SM_1000_NS6detail15normal_iteratorINSA_10device_ptrIfEEEEEEEE10policy1000El6neglogSF_JPfEEEvT0_iT1_T2_DpNS2_10kernel_argIT3_EE,"",@"SHT_CUDA_INFO"
	.sectionflags	@""
	.align	4


	//----- nvinfo : EIATTR_CUDA_API_VERSION
	.align		4
        /*0000*/ 	.byte	0x04, 0x37
        /*0002*/ 	.short	(.L_698 - .L_697)
.L_697:
        /*0004*/ 	.word	0x00000082


	//----- nvinfo : EIATTR_KPARAM_INFO
	.align		4
.L_698:
        /*0008*/ 	.byte	0x04, 0x17
        /*000a*/ 	.short	(.L_700 - .L_699)
.L_699:
        /*000c*/ 	.word	0x00000000
        /*0010*/ 	.short	0x0004
        /*0012*/ 	.short	0x0018
        /*0014*/ 	.byte	0x00, 0xf0, 0x41, 0x00


	//----- nvinfo : EIATTR_KPARAM_INFO
	.align		4
.L_700:
        /*0018*/ 	.byte	0x04, 0x17
        /*001a*/ 	.short	(.L_702 - .L_701)
.L_701:
        /*001c*/ 	.word	0x00000000
        /*0020*/ 	.short	0x0003
        /*0022*/ 	.short	0x0010
        /*0024*/ 	.byte	0x00, 0xf0, 0x21, 0x00


	//----- nvinfo : EIATTR_KPARAM_INFO
	.align		4
.L_702:
        /*0028*/ 	.byte	0x04, 0x17
        /*002a*/ 	.short	(.L_704 - .L_703)
.L_703:
        /*002c*/ 	.word	0x00000000
        /*0030*/ 	.short	0x0002
        /*0032*/ 	.short	0x000c
        /*0034*/ 	.byte	0x00, 0xf0, 0x05, 0x00


	//----- nvinfo : EIATTR_KPARAM_INFO
	.align		4
.L_704:
        /*0038*/ 	.byte	0x04, 0x17
        /*003a*/ 	.short	(.L_706 - .L_705)
.L_705:
        /*003c*/ 	.word	0x00000000
        /*0040*/ 	.short	0x0001
        /*0042*/ 	.short	0x0008
        /*0044*/ 	.byte	0x00, 0xf0, 0x11, 0x00


	//----- nvinfo : EIATTR_KPARAM_INFO
	.align		4
.L_706:
        /*0048*/ 	.byte	0x04, 0x17
        /*004a*/ 	.short	(.L_708 - .L_707)
.L_707:
        /*004c*/ 	.word	0x00000000
        /*0050*/ 	.short	0x0000
        /*0052*/ 	.short	0x0000
        /*0054*/ 	.byte	0x00, 0xf0, 0x21, 0x00


	//----- nvinfo : EIATTR_SPARSE_MMA_MASK
	.align		4
.L_708:
        /*0058*/ 	.byte	0x03, 0x50
        /*005a*/ 	.short	0x0000


	//----- nvinfo : EIATTR_MAXREG_COUNT
	.align		4
        /*005c*/ 	.byte	0x03, 0x1b
        /*005e*/ 	.short	0x00ff


	//----- nvinfo : EIATTR_MERCURY_ISA_VERSION
	.align		4
        /*0060*/ 	.byte	0x03, 0x5f
        /*0062*/ 	.short	0x0101


	//----- nvinfo : EIATTR_VRC_CTA_INIT_COUNT
	.align		4
        /*0064*/ 	.byte	0x02, 0x4a
	.zero		1
	.zero		1


	//----- nvinfo : EIATTR_EXIT_INSTR_OFFSETS
	.align		4
        /*0068*/ 	.byte	0x04, 0x1c
        /*006a*/ 	.short	(.L_710 - .L_709)


	//   ....[0]....
.L_709:
        /*006c*/ 	.word	0x000002a0


	//   ....[1]....
        /*0070*/ 	.word	0x000014e0


	//   ....[2]....
        /*0074*/ 	.word	0x000019b0


	//   ....[3]....
        /*0078*/ 	.word	0x000019e0


	//   ....[4]....
        /*007c*/ 	.word	0x00001bd0


	//   ....[5]....
        /*0080*/ 	.word	0x00001bf0


	//   ....[6]....
        /*0084*/ 	.word	0x000023e0


	//   ....[7]....
        /*0088*/ 	.word	0x000027d0


	//   ....[8]....
        /*008c*/ 	.word	0x000029d0


	//----- nvinfo : EIATTR_MAX_THREADS
	.align		4
.L_710:
        /*0090*/ 	.byte	0x04, 0x05
        /*0092*/ 	.short	(.L_712 - .L_711)
.L_711:
        /*0094*/ 	.word	0x00000080
        /*0098*/ 	.word	0x00000001
        /*009c*/ 	.word	0x00000001


	//----- nvinfo : EIATTR_CRS_STACK_SIZE
	.align		4
.L_712:
        /*00a0*/ 	.byte	0x04, 0x1e
        /*00a2*/ 	.short	(.L_714 - .L_713)
.L_713:
        /*00a4*/ 	.word	0x00000000


	//----- nvinfo : EIATTR_CBANK_PARAM_SIZE
	.align		4
.L_714:
        /*00a8*/ 	.byte	0x03, 0x19
        /*00aa*/ 	.short	0x0028


	//----- nvinfo : EIATTR_PARAM_CBANK
	.align		4
        /*00ac*/ 	.byte	0x04, 0x0a
        /*00ae*/ 	.short	(.L_716 - .L_715)
	.align		4
.L_715:
        /*00b0*/ 	.word	index@(.nv.constant0._ZN3cub18CUB_300001_SM_10006detail9transform16transform_kernelINS2_10policy_hubILb1EN4cuda3std3__45tupleIJN6thrust24THRUST_300001_SM_1000_NS6detail15normal_iteratorINSA_10device_ptrIfEEEEEEEE10policy1000El6neglogSF_JPfEEEvT0_iT1_T2_DpNS2_10kernel_argIT3_EE)
        /*00b4*/ 	.short	0x0380
        /*00b6*/ 	.short	0x0028


	//----- nvinfo : EIATTR_SW_WAR
	.align		4
.L_716:
        /*00b8*/ 	.byte	0x04, 0x36
        /*00ba*/ 	.short	(.L_718 - .L_717)
.L_717:
        /*00bc*/ 	.word	0x00000008
.L_718:


//--------------------- .nv.info._ZN3cub18CUB_300001_SM_10006detail9transform16transform_kernelINS2_10policy_hubILb1EN4cuda3std3__45tupleIJN6thrust24THRUST_300001_SM_1000_NS6detail15normal_iteratorINSA_10device_ptrIfEEEEEEEE10policy1000Ei6neglogSF_JPfEEEvT0_iT1_T2_DpNS2_10kernel_argIT3_EE --------------------------
	.section	.nv.info._ZN3cub18CUB_300001_SM_10006detail9transform16transform_kernelINS2_10policy_hubILb1EN4cuda3std3__45tupleIJN6thrust24THRUST_300001_SM_1000_NS6detail15normal_iteratorINSA_10device_ptrIfEEEEEEEE10policy1000Ei6neglogSF_JPfEEEvT0_iT1_T2_DpNS2_10kernel_argIT3_EE,"",@"SHT_CUDA_INFO"
	.sectionflags	@""
	.align	4


	//----- nvinfo : EIATTR_CUDA_API_VERSION
	.align		4
        /*0000*/ 	.byte	0x04, 0x37
        /*0002*/ 	.short	(.L_720 - .L_719)
.L_719:
        /*0004*/ 	.word	0x00000082


	//----- nvinfo : EIATTR_KPARAM_INFO
	.align		4
.L_720:
        /*0008*/ 	.byte	0x04, 0x17
        /*000a*/ 	.short	(.L_722 - .L_721)
.L_721:
        /*000c*/ 	.word	0x00000000
        /*0010*/ 	.short	0x0004
        /*0012*/ 	.short	0x0018
        /*0014*/ 	.byte	0x00, 0xf0, 0x41, 0x00


	//----- nvinfo : EIATTR_KPARAM_INFO
	.align		4
.L_722:
        /*0018*/ 	.byte	0x04, 0x17
        /*001a*/ 	.short	(.L_724 - .L_723)
.L_723:
        /*001c*/ 	.word	0x00000000
        /*0020*/ 	.short	0x0003
        /*0022*/ 	.short	0x0010
        /*0024*/ 	.byte	0x00, 0xf0, 0x21, 0x00


	//----- nvinfo : EIATTR_KPARAM_INFO
	.align		4
.L_724:
        /*0028*/ 	.byte	0x04, 0x17
        /*002a*/ 	.short	(.L_726 - .L_725)
.L_725:
        /*002c*/ 	.word	0x00000000
        /*0030*/ 	.short	0x0002
        /*0032*/ 	.short	0x0008
        /*0034*/ 	.byte	0x00, 0xf0, 0x05, 0x00


	//----- nvinfo : EIATTR_KPARAM_INFO
	.align		4
.L_726:
        /*0038*/ 	.byte	0x04, 0x17
        /*003a*/ 	.short	(.L_728 - .L_727)
.L_727:
        /*003c*/ 	.word	0x00000000
        /*0040*/ 	.short	0x0001
        /*0042*/ 	.short	0x0004
        /*0044*/ 	.byte	0x00, 0xf0, 0x11, 0x00


	//----- nvinfo : EIATTR_KPARAM_INFO
	.align		4
.L_728:
        /*0048*/ 	.byte	0x04, 0x17
        /*004a*/ 	.short	(.L_730 - .L_729)
.L_729:
        /*004c*/ 	.word	0x00000000
        /*0050*/ 	.short	0x0000
        /*0052*/ 	.short	0x0000
        /*0054*/ 	.byte	0x00, 0xf0, 0x11, 0x00


	//----- nvinfo : EIATTR_SPARSE_MMA_MASK
	.align		4
.L_730:
        /*0058*/ 	.byte	0x03, 0x50
        /*005a*/ 	.short	0x0000


	//----- nvinfo : EIATTR_MAXREG_COUNT
	.align		4
        /*005c*/ 	.byte	0x03, 0x1b
        /*005e*/ 	.short	0x00ff


	//----- nvinfo : EIATTR_MERCURY_ISA_VERSION
	.align		4
        /*0060*/ 	.byte	0x03, 0x5f
        /*0062*/ 	.short	0x0101


	//----- nvinfo : EIATTR_VRC_CTA_INIT_COUNT
	.align		4
        /*0064*/ 	.byte	0x02, 0x4a
	.zero		1
	.zero		1


	//----- nvinfo : EIATTR_EXIT_INSTR_OFFSETS
	.align		4
        /*0068*/ 	.byte	0x04, 0x1c
        /*006a*/ 	.short	(.L_732 - .L_731)


	//   ....[0]....
.L_731:
        /*006c*/ 	.word	0x000001f0


	//   ....[1]....
        /*0070*/ 	.word	0x00000a00


	//   ....[2]....
        /*0074*/ 	.word	0x00000e00


	//   ....[3]....
        /*0078*/ 	.word	0x00001000


	//   ....[4]....
        /*007c*/ 	.word	0x00001020


	//   ....[5]....
        /*0080*/ 	.word	0x00001990


	//   ....[6]....
        /*0084*/ 	.word	0x00001e60


	//   ....[7]....
        /*0088*/ 	.word	0x00001e90


	//   ....[8]....
        /*008c*/ 	.word	0x00002080


	//----- nvinfo : EIATTR_MAX_THREADS
	.align		4
.L_732:
        /*0090*/ 	.byte	0x04, 0x05
        /*0092*/ 	.short	(.L_734 - .L_733)
.L_733:
        /*0094*/ 	.word	0x00000080
        /*0098*/ 	.word	0x00000001
        /*009c*/ 	.word	0x00000001


	//----- nvinfo : EIATTR_CRS_STACK_SIZE
	.align		4
.L_734:
        /*00a0*/ 	.byte	0x04, 0x1e
        /*00a2*/ 	.short	(.L_736 - .L_735)
.L_735:
        /*00a4*/ 	.word	0x00000000


	//----- nvinfo : EIATTR_CBANK_PARAM_SIZE
	.align		4
.L_736:
        /*00a8*/ 	.byte	0x03, 0x19
        /*00aa*/ 	.short	0x0028


	//----- nvinfo : EIATTR_PARAM_CBANK
	.align		4
        /*00ac*/ 	.byte	0x04, 0x0a
        /*00ae*/ 	.short	(.L_738 - .L_737)
	.align		4
.L_737:
        /*00b0*/ 	.word	index@(.nv.constant0._ZN3cub18CUB_300001_SM_10006detail9transform16transform_kernelINS2_10policy_hubILb1EN4cuda3std3__45tupleIJN6thrust24THRUST_300001_SM_1000_NS6detail15normal_iteratorINSA_10device_ptrIfEEEEEEEE10policy1000Ei6neglogSF_JPfEEEvT0_iT1_T2_DpNS2_10kernel_argIT3_EE)
        /*00b4*/ 	.short	0x0380
        /*00b6*/ 	.short	0x0028


	//----- nvinfo : EIATTR_SW_WAR
	.align		4
.L_738:
        /*00b8*/ 	.byte	0x04, 0x36
        /*00ba*/ 	.short	(.L_740 - .L_739)
.L_739:
        /*00bc*/ 	.word	0x00000008
.L_740:


//--------------------- .nv.info._ZN3cub18CUB_300001_SM_10006detail9transform16transform_kernelINS2_10policy_hubILb1EN4cuda3std3__45tupleIJN6thrust24THRUST_300001_SM_1000_NS10device_ptrIfEEEEEE10policy1000El10div_scalarSC_JPfEEEvT0_iT1_T2_DpNS2_10kernel_argIT3_EE --------------------------
	.section	.nv.info._ZN3cub18CUB_300001_SM_10006detail9transform16transform_kernelINS2_10policy_hubILb1EN4cuda3std3__45tupleIJN6thrust24THRUST_300001_SM_1000_NS10device_ptrIfEEEEEE10policy1000El10div_scalarSC_JPfEEEvT0_iT1_T2_DpNS2_10kernel_argIT3_EE,"",@"SHT_CUDA_INFO"
	.sectionflags	@""
	.align	4


	//----- nvinfo : EIATTR_CUDA_API_VERSION
	.align		4
        /*0000*/ 	.byte	0x04, 0x37
        /*0002*/ 	.short	(.L_742 - .L_741)
.L_741:
        /*0004*/ 	.word	0x00000082


	//----- nvinfo : EIATTR_KPARAM_INFO
	.align		4
.L_742:
        /*0008*/ 	.byte	0x04, 0x17
        /*000a*/ 	.short	(.L_744 - .L_743)
.L_743:
        /*000c*/ 	.word	0x00000000
        /*0010*/ 	.short	0x0004
        /*0012*/ 	.short	0x0018
        /*0014*/ 	.byte	0x00, 0xf0, 0x41, 0x00


	//----- nvinfo : EIATTR_KPARAM_INFO
	.align		4
.L_744:
        /*0018*/ 	.byte	0x04, 0x17
        /*001a*/ 	.short	(.L_746 - .L_745)
.L_745:
        /*001c*/ 	.word	0x00000000
        /*0020*/ 	.short	0x0003
        /*0022*/ 	.short	0x0010
        /*0024*/ 	.byte	0x00, 0xf0, 0x21, 0x00


	//----- nvinfo : EIATTR_KPARAM_INFO
	.align		4
.L_746:
        /*0028*/ 	.byte	0x04, 0x17
        /*002a*/ 	.short	(.L_748 - .L_747)
.L_747:
        /*002c*/ 	.word	0x00000000
        /*0030*/ 	.short	0x0002
        /*0032*/ 	.short	0x000c
        /*0034*/ 	.byte	0x00, 0xf0, 0x11, 0x00


	//----- nvinfo : EIATTR_KPARAM_INFO
	.align		4
.L_748:
        /*0038*/ 	.byte	0x04, 0x17
        /*003a*/ 	.short	(.L_750 - .L_749)
.L_749:
        /*003c*/ 	.word	0x00000000
        /*0040*/ 	.short	0x0001
        /*0042*/ 	.short	0x0008
        /*0044*/ 	.byte	0x00, 0xf0, 0x11, 0x00


	//----- nvinfo : EIATTR_KPARAM_INFO
	.align		4
.L_750:
        /*0048*/ 	.byte	0x04, 0x17
        /*004a*/ 	.short	(.L_752 - .L_751)
.L_751:
        /*004c*/ 	.word	0x00000000
        /*0050*/ 	.short	0x0000
        /*0052*/ 	.short	0x0000
        /*0054*/ 	.byte	0x00, 0xf0, 0x21, 0x00


	//----- nvinfo : EIATTR_SPARSE_MMA_MASK
	.align		4
.L_752:
        /*0058*/ 	.byte	0x03, 0x50
        /*005a*/ 	.short	0x0000


	//----- nvinfo : EIATTR_MAXREG_COUNT
	.align		4
        /*005c*/ 	.byte	0x03, 0x1b
        /*005e*/ 	.short	0x00ff


	//----- nvinfo : EIATTR_MERCURY_ISA_VERSION
	.align		4
        /*0060*/ 	.byte	0x03, 0x5f
        /*0062*/ 	.short	0x0101


	//----- nvinfo : EIATTR_VRC_CTA_INIT_COUNT
	.align		4
        /*0064*/ 	.byte	0x02, 0x4a
	.zero		1
	.zero		1


	//----- nvinfo : EIATTR_EXIT_INSTR_OFFSETS
	.align		4
        /*0068*/ 	.byte	0x04, 0x1c
        /*006a*/ 	.short	(.L_754 - .L_753)


	//   ....[0]....
.L_753:
        /*006c*/ 	.word	0x000002b0


	//   ....[1]....
        /*0070*/ 	.word	0x00000db0


	//   ....[2]....
        /*0074*/ 	.word	0x00001420


	//   ....[3]....
        /*0078*/ 	.word	0x00001790


	//   ....[4]....
        /*007c*/ 	.word	0x000017c0


	//   ....[5]....
        /*0080*/ 	.word	0x000018f0


	//   ....[6]....
        /*0084*/ 	.word	0x00001910


	//   ....[7]....
        /*0088*/ 	.word	0x00002300


	//   ....[8]....
        /*008c*/ 	.word	0x000027d0


	//   ....[9]....
        /*0090*/ 	.word	0x00002a80


	//   ....[10]....
        /*0094*/ 	.word	0x00002bc0


	//----- nvinfo : EIATTR_MAX_THREADS
	.align		4
.L_754:
        /*0098*/ 	.byte	0x04, 0x05
        /*009a*/ 	.short	(.L_756 - .L_755)
.L_755:
        /*009c*/ 	.word	0x00000080
        /*00a0*/ 	.word	0x00000001
        /*00a4*/ 	.word	0x00000001


	//----- nvinfo : EIATTR_CRS_STACK_SIZE
	.align		4
.L_756:
        /*00a8*/ 	.byte	0x04, 0x1e
        /*00aa*/ 	.short	(.L_758 - .L_757)
.L_757:
        /*00ac*/ 	.word	0x00000000


	//----- nvinfo : EIATTR_CBANK_PARAM_SIZE
	.align		4
.L_758:
        /*00b0*/ 	.byte	0x03, 0x19
        /*00b2*/ 	.short	0x0028


	//----- nvinfo : EIATTR_PARAM_CBANK
	.align		4
        /*00b4*/ 	.byte	0x04, 0x0a
        /*00b6*/ 	.short	(.L_760 - .L_759)
	.align		4
.L_759:
        /*00b8*/ 	.word	index@(.nv.constant0._ZN3cub18CUB_300001_SM_10006detail9transform16transform_kernelINS2_10policy_hubILb1EN4cuda3std3__45tupleIJN6thrust24THRUST_300001_SM_1000_NS10device_ptrIfEEEEEE10policy1000El10div_scalarSC_JPfEEEvT0_iT1_T2_DpNS2_10kernel_argIT3_EE)
        /*00bc*/ 	.short	0x0380
        /*00be*/ 	.short	0x0028


	//----- nvinfo : EIATTR_SW_WAR
	.align		4
.L_760:
        /*00c0*/ 	.byte	0x04, 0x36
        /*00c2*/ 	.short	(.L_762 - .L_761)
.L_761:
        /*00c4*/ 	.word	0x00000008
.L_762:


//--------------------- .nv.info._ZN3cub18CUB_300001_SM_10006detail9transform16transform_kernelINS2_10policy_hubILb1EN4cuda3std3__45tupleIJN6thrust24THRUST_300001_SM_1000_NS10device_ptrIfEEEEEE10policy1000Ei10div_scalarSC_JPfEEEvT0_iT1_T2_DpNS2_10kernel_argIT3_EE --------------------------
	.section	.nv.info._ZN3cub18CUB_300001_SM_10006detail9transform16transform_kernelINS2_10policy_hubILb1EN4cuda3std3__45tupleIJN6thrust24THRUST_300001_SM_1000_NS10device_ptrIfEEEEEE10policy1000Ei10div_scalarSC_JPfEEEvT0_iT1_T2_DpNS2_10kernel_argIT3_EE,"",@"SHT_CUDA_INFO"
	.sectionflags	@""
	.align	4


	//----- nvinfo : EIATTR_CUDA_API_VERSION
	.align		4
        /*0000*/ 	.byte	0x04, 0x37
        /*0002*/ 	.short	(.L_764 - .L_763)
.L_763:
        /*0004*/ 	.word	0x00000082


	//----- nvinfo : EIATTR_KPARAM_INFO
	.align		4
.L_764:
        /*0008*/ 	.byte	0x04, 0x17
        /*000a*/ 	.short	(.L_766 - .L_765)
.L_765:
        /*000c*/ 	.word	0x00000000
        /*0010*/ 	.short	0x0004
        /*0012*/ 	.short	0x0018
        /*0014*/ 	.byte	0x00, 0xf0, 0x41, 0x00


	//----- nvinfo : EIATTR_KPARAM_INFO
	.align		4
.L_766:
        /*0018*/ 	.byte	0x04, 0x17
        /*001a*/ 	.short	(.L_768 - .L_767)
.L_767:
        /*001c*/ 	.word	0x00000000
        /*0020*/ 	.short	0x0003
        /*0022*/ 	.short	0x0010
        /*0024*/ 	.byte	0x00, 0xf0, 0x21, 0x00


	//----- nvinfo : EIATTR_KPARAM_INFO
	.align		4
.L_768:
        /*0028*/ 	.byte	0x04, 0x17
        /*002a*/ 	.short	(.L_770 - .L_769)
.L_769:
        /*002c*/ 	.word	0x00000000
        /*0030*/ 	.short	0x0002
        /*0032*/ 	.short	0x0008
        /*0034*/ 	.byte	0x00, 0xf0, 0x11, 0x00


	//----- nvinfo : EIATTR_KPARAM_INFO
	.align		4
.L_770:
        /*0038*/ 	.byte	0x04, 0x17
        /*003a*/ 	.short	(.L_772 - .L_771)
.L_771:
        /*003c*/ 	.word	0x00000000
        /*0040*/ 	.short	0x0001
        /*0042*/ 	.short	0x0004
        /*0044*/ 	.byte	0x00, 0xf0, 0x11, 0x00


	//----- nvinfo : EIATTR_KPARAM_INFO
	.align		4
.L_772:
        /*0048*/ 	.byte	0x04, 0x17
        /*004a*/ 	.short	(.L_774 - .L_773)
.L_773:
        /*004c*/ 	.word	0x00000000
        /*0050*/ 	.short	0x0000
        /*0052*/ 	.short	0x0000
        /*0054*/ 	.byte	0x00, 0xf0, 0x11, 0x00


	//----- nvinfo : EIATTR_SPARSE_MMA_MASK
	.align		4
.L_774:
        /*0058*/ 	.byte	0x03, 0x50
        /*005a*/ 	.short	0x0000


	//----- nvinfo : EIATTR_MAXREG_COUNT
	.align		4
        /*005c*/ 	.byte	0x03, 0x1b
        /*005e*/ 	.short	0x00ff


	//----- nvinfo : EIATTR_MERCURY_ISA_VERSION
	.align		4
        /*0060*/ 	.byte	0x03, 0x5f
        /*0062*/ 	.short	0x0101


	//----- nvinfo : EIATTR_VRC_CTA_INIT_COUNT
	.align		4
        /*0064*/ 	.byte	0x02, 0x4a
	.zero		1
	.zero		1


	//----- nvinfo : EIATTR_EXIT_INSTR_OFFSETS
	.align		4
        /*0068*/ 	.byte	0x04, 0x1c
        /*006a*/ 	.short	(.L_776 - .L_775)


	//   ....[0]....
.L_775:
        /*006c*/ 	.word	0x00000220


	//   ....[1]....
        /*0070*/ 	.word	0x00000be0


	//   ....[2]....
        /*0074*/ 	.word	0x000010b0


	//   ....[3]....
        /*0078*/ 	.word	0x00001360


	//   ....[4]....
        /*007c*/ 	.word	0x000014a0


	//   ....[5]....
        /*0080*/ 	.word	0x000014c0


	//   ....[6]....
        /*0084*/ 	.word	0x00001fd0


	//   ....[7]....
        /*0088*/ 	.word	0x00002640


	//   ....[8]....
        /*008c*/ 	.word	0x000029b0


	//   ....[9]....
        /*0090*/ 	.word	0x000029e0


	//   ....[10]....
        /*0094*/ 	.word	0x00002b10


	//----- nvinfo : EIATTR_MAX_THREADS
	.align		4
.L_776:
        /*0098*/ 	.byte	0x04, 0x05
        /*009a*/ 	.short	(.L_778 - .L_777)
.L_777:
        /*009c*/ 	.word	0x00000080
        /*00a0*/ 	.word	0x00000001
        /*00a4*/ 	.word	0x00000001


	//----- nvinfo : EIATTR_CRS_STACK_SIZE
	.align		4
.L_778:
        /*00a8*/ 	.byte	0x04, 0x1e
        /*00aa*/ 	.short	(.L_780 - .L_779)
.L_779:
        /*00ac*/ 	.word	0x00000000


	//----- nvinfo : EIATTR_CBANK_PARAM_SIZE
	.align		4
.L_780:
        /*00b0*/ 	.byte	0x03, 0x19
        /*00b2*/ 	.short	0x0028


	//----- nvinfo : EIATTR_PARAM_CBANK
	.align		4
        /*00b4*/ 	.byte	0x04, 0x0a
        /*00b6*/ 	.short	(.L_782 - .L_781)
	.align		4
.L_781:
        /*00b8*/ 	.word	index@(.nv.constant0._ZN3cub18CUB_300001_SM_10006detail9transform16transform_kernelINS2_10policy_hubILb1EN4cuda3std3__45tupleIJN6thrust24THRUST_300001_SM_1000_NS10device_ptrIfEEEEEE10policy1000Ei10div_scalarSC_JPfEEEvT0_iT1_T2_DpNS2_10kernel_argIT3_EE)
        /*00bc*/ 	.short	0x0380
        /*00be*/ 	.short	0x0028


	//----- nvinfo : EIATTR_SW_WAR
	.align		4
.L_782:
        /*00c0*/ 	.byte	0x04, 0x36
        /*00c2*/ 	.short	(.L_784 - .L_783)
.L_783:
        /*00c4*/ 	.word	0x00000008
.L_784:


//--------------------- .nv.info._ZN3cub18CUB_300001_SM_10006detail9transform16transform_kernelINS2_10policy_hubILb1EN4cuda3std3__45tupleIJN6thrust24THRUST_300001_SM_1000_NS10device_ptrIfEEEEEE10policy1000El4expoSC_JPfEEEvT0_iT1_T2_DpNS2_10kernel_argIT3_EE --------------------------
	.section	.nv.info._ZN3cub18CUB_300001_SM_10006detail9transform16transform_kernelINS2_10policy_hubILb1EN4cuda3std3__45tupleIJN6thrust24THRUST_300001_SM_1000_NS10device_ptrIfEEEEEE10policy1000El4expoSC_JPfEEEvT0_iT1_T2_DpNS2_10kernel_argIT3_EE,"",@"SHT_CUDA_INFO"
	.sectionflags	@""
	.align	4


	//----- nvinfo : EIATTR_CUDA_API_VERSION
	.align		4
        /*0000*/ 	.byte	0x04, 0x37
        /*0002*/ 	.short	(.L_786 - .L_785)
.L_785:
        /*0004*/ 	.word	0x00000082


	//----- nvinfo : EIATTR_KPARAM_INFO
	.align		4
.L_786:
        /*0008*/ 	.byte	0x04, 0x17
        /*000a*/ 	.short	(.L_788 - .L_787)
.L_787:
        /*000c*/ 	.word	0x00000000
        /*0010*/ 	.short	0x0004
        /*0012*/ 	.short	0x0018
        /*0014*/ 	.byte	0x00, 0xf0, 0x41, 0x00


	//----- nvinfo : EIATTR_KPARAM_INFO
	.align		4
.L_788:
        /*0018*/ 	.byte	0x04, 0x17
        /*001a*/ 	.short	(.L_790 - .L_789)
.L_789:
        /*001c*/ 	.word	0x00000000
        /*0020*/ 	.short	0x0003
        /*0022*/ 	.short	0x0010
        /*0024*/ 	.byte	0x00, 0xf0, 0x21, 0x00


	//----- nvinfo : EIATTR_KPARAM_INFO
	.align		4
.L_790:
        /*0028*/ 	.byte	0x04, 0x17
        /*002a*/ 	.short	(.L_792 - .L_791)
.L_791:
        /*002c*/ 	.word	0x00000000
        /*0030*/ 	.short	0x0002
        /*0032*/ 	.short	0x000c
        /*0034*/ 	.byte	0x00, 0xf0, 0x05, 0x00


	//----- nvinfo : EIATTR_KPARAM_INFO
	.align		4
.L_792:
        /*0038*/ 	.byte	0x04, 0x17
        /*003a*/ 	.short	(.L_794 - .L_793)
.L_793:
        /*003c*/ 	.word	0x00000000
        /*0040*/ 	.short	0x0001
        /*0042*/ 	.short	0x0008
        /*0044*/ 	.byte	0x00, 0xf0, 0x11, 0x00


	//----- nvinfo : EIATTR_KPARAM_INFO
	.align		4
.L_794:
        /*0048*/ 	.byte	0x04, 0x17
        /*004a*/ 	.short	(.L_796 - .L_795)
.L_795:
        /*004c*/ 	.word	0x00000000
        /*0050*/ 	.short	0x0000
        /*0052*/ 	.short	0x0000
        /*0054*/ 	.byte	0x00, 0xf0, 0x21, 0x00


	//----- nvinfo : EIATTR_SPARSE_MMA_MASK
	.align		4
.L_796:
        /*0058*/ 	.byte	0x03, 0x50
        /*005a*/ 	.short	0x0000


	//----- nvinfo : EIATTR_MAXREG_COUNT
	.align		4
        /*005c*/ 	.byte	0x03, 0x1b
        /*005e*/ 	.short	0x00ff


	//----- nvinfo : EIATTR_MERCURY_ISA_VERSION
	.align		4
        /*0060*/ 	.byte	0x03, 0x5f
        /*0062*/ 	.short	0x0101


	//----- nvinfo : EIATTR_VRC_CTA_INIT_COUNT
	.align		4
        /*0064*/ 	.byte	0x02, 0x4a
	.zero		1
	.zero		1


	//----- nvinfo : EIATTR_EXIT_INSTR_OFFSETS
	.align		4
        /*0068*/ 	.byte	0x04, 0x1c
        /*006a*/ 	.short	(.L_798 - .L_797)


	//   ....[0]....
.L_797:
        /*006c*/ 	.word	0x000002a0


	//   ....[1]....
        /*0070*/ 	.word	0x00001210


	//   ....[2]....
        /*0074*/ 	.word	0x00001680


	//   ....[3]....
        /*0078*/ 	.word	0x000018e0


	//   ....[4]....
        /*007c*/ 	.word	0x00001910


	//   ....[5]....
        /*0080*/ 	.word	0x00001a00


	//   ....[6]....
        /*0084*/ 	.word	0x00001a20


	//   ....[7]....
        /*0088*/ 	.word	0x000020e0


	//   ....[8]....
        /*008c*/ 	.word	0x00002410


	//   ....[9]....
        /*0090*/ 	.word	0x00002600


	//   ....[10]....
        /*0094*/ 	.word	0x00002700


	//----- nvinfo : EIATTR_MAX_THREADS
	.align		4
.L_798:
        /*0098*/ 	.byte	0x04, 0x05
        /*009a*/ 	.short	(.L_800 - .L_799)
.L_799:
        /*009c*/ 	.word	0x00000080
        /*00a0*/ 	.word	0x00000001
        /*00a4*/ 	.word	0x00000001


	//----- nvinfo : EIATTR_CRS_STACK_SIZE
	.align		4
.L_800:
        /*00a8*/ 	.byte	0x04, 0x1e
        /*00aa*/ 	.short	(.L_802 - .L_801)
.L_801:
        /*00ac*/ 	.word	0x00000000


	//----- nvinfo : EIATTR_CBANK_PARAM_SIZE
	.align		4
.L_802:
        /*00b0*/ 	.byte	0x03, 0x19
        /*00b2*/ 	.short	0x0028


	//----- nvinfo : EIATTR_PARAM_CBANK
	.align		4
        /*00b4*/ 	.byte	0x04, 0x0a
        /*00b6*/ 	.short	(.L_804 - .L_803)
	.align		4
.L_803:
        /*00b8*/ 	.word	index@(.nv.constant0._ZN3cub18CUB_300001_SM_10006detail9transform16transform_kernelINS2_10policy_hubILb1EN4cuda3std3__45tupleIJN6thrust24THRUST_300001_SM_1000_NS10device_ptrIfEEEEEE10policy1000El4expoSC_JPfEEEvT0_iT1_T2_DpNS2_10kernel_argIT3_EE)
        /*00bc*/ 	.short	0x0380
        /*00be*/ 	.short	0x0028


	//----- nvinfo : EIATTR_SW_WAR
	.align		4
.L_804:
        /*00c0*/ 	.byte	0x04, 0x36
        /*00c2*/ 	.short	(.L_806 - .L_805)
.L_805:
        /*00c4*/ 	.word	0x00000008
.L_806:


//--------------------- .nv.info._ZN3cub18CUB_300001_SM_10006detail9transform16transform_kernelINS2_10policy_hubILb1EN4cuda3std3__45tupleIJN6thrust24THRUST_300001_SM_1000_NS10device_ptrIfEEEEEE10policy1000Ei4expoSC_JPfEEEvT0_iT1_T2_DpNS2_10kernel_argIT3_EE --------------------------
	.section	.nv.info._ZN3cub18CUB_300001_SM_10006detail9transform16transform_kernelINS2_10policy_hubILb1EN4cuda3std3__45tupleIJN6thrust24THRUST_300001_SM_1000_NS10device_ptrIfEEEEEE10policy1000Ei4expoSC_JPfEEEvT0_iT1_T2_DpNS2_10kernel_argIT3_EE,"",@"SHT_CUDA_INFO"
	.sectionflags	@""
	.align	4


	//----- nvinfo : EIATTR_CUDA_API_VERSION
	.align		4
        /*0000*/ 	.byte	0x04, 0x37
        /*0002*/ 	.short	(.L_808 - .L_807)
.L_807:
        /*0004*/ 	.word	0x00000082


	//----- nvinfo : EIATTR_KPARAM_INFO
	.align		4
.L_808:
        /*0008*/ 	.byte	0x04, 0x17
        /*000a*/ 	.short	(.L_810 - .L_809)
.L_809:
        /*000c*/ 	.word	0x00000000
        /*0010*/ 	.short	0x0004
        /*0012*/ 	.short	0x0018
        /*0014*/ 	.byte	0x00, 0xf0, 0x41, 0x00


	//----- nvinfo : EIATTR_KPARAM_INFO
	.align		4
.L_810:
        /*0018*/ 	.byte	0x04, 0x17
        /*001a*/ 	.short	(.L_812 - .L_811)
.L_811:
        /*001c*/ 	.word	0x00000000
        /*0020*/ 	.short	0x0003
        /*0022*/ 	.short	0x0010
        /*0024*/ 	.byte	0x00, 0xf0, 0x21, 0x00


	//----- nvinfo : EIATTR_KPARAM_INFO
	.align		4
.L_812:
        /*0028*/ 	.byte	0x04, 0x17
        /*002a*/ 	.short	(.L_814 - .L_813)
.L_813:
        /*002c*/ 	.word	0x00000000
        /*0030*/ 	.short	0x0002
        /*0032*/ 	.short	0x0008
        /*0034*/ 	.byte	0x00, 0xf0, 0x05, 0x00


	//----- nvinfo : EIATTR_KPARAM_INFO
	.align		4
.L_814:
        /*0038*/ 	.byte	0x04, 0x17
        /*003a*/ 	.short	(.L_816 - .L_815)
.L_815:
        /*003c*/ 	.word	0x00000000
        /*0040*/ 	.short	0x0001
        /*0042*/ 	.short	0x0004
        /*0044*/ 	.byte	0x00, 0xf0, 0x11, 0x00


	//----- nvinfo : EIATTR_KPARAM_INFO
	.align		4
.L_816:
        /*0048*/ 	.byte	0x04, 0x17
        /*004a*/ 	.short	(.L_818 - .L_817)
.L_817:
        /*004c*/ 	.word	0x00000000
        /*0050*/ 	.short	0x0000
        /*0052*/ 	.short	0x0000
        /*0054*/ 	.byte	0x00, 0xf0, 0x11, 0x00


	//----- nvinfo : EIATTR_SPARSE_MMA_MASK
	.align		4
.L_818:
        /*0058*/ 	.byte	0x03, 0x50
        /*005a*/ 	.short	0x0000


	//----- nvinfo : EIATTR_MAXREG_COUNT
	.align		4
        /*005c*/ 	.byte	0x03, 0x1b
        /*005e*/ 	.short	0x00ff


	//----- nvinfo : EIATTR_MERCURY_ISA_VERSION
	.align		4
        /*0060*/ 	.byte	0x03, 0x5f
        /*0062*/ 	.short	0x0101


	//----- nvinfo : EIATTR_VRC_CTA_INIT_COUNT
	.align		4
        /*0064*/ 	.byte	0x02, 0x4a
	.zero		1
	.zero		1


	//----- nvinfo : EIATTR_EXIT_INSTR_OFFSETS
	.align		4
        /*0068*/ 	.byte	0x04, 0x1c
        /*006a*/ 	.short	(.L_820 - .L_819)


	//   ....[0]....
.L_819:
        /*006c*/ 	.word	0x00000210


	//   ....[1]....
        /*0070*/ 	.word	0x000008e0


	//   ....[2]....
        /*0074*/ 	.word	0x00000c20


	//   ....[3]....
        /*0078*/ 	.word	0x00000e10


	//   ....[4]....
        /*007c*/ 	.word	0x00000f10


	//   ....[5]....
        /*0080*/ 	.word	0x00000f30


	//   ....[6]....
        /*0084*/ 	.word	0x00001750


	//   ....[7]....
        /*0088*/ 	.word	0x00001bc0


	//   ....[8]....
        /*008c*/ 	.word	0x00001e20


	//   ....[9]....
        /*0090*/ 	.word	0x00001e50


	//   ....[10]....
        /*0094*/ 	.word	0x00001f40


	//----- nvinfo : EIATTR_MAX_THREADS
	.align		4
.L_820:
        /*0098*/ 	.byte	0x04, 0x05
        /*009a*/ 	.short	(.L_822 - .L_821)
.L_821:
        /*009c*/ 	.word	0x00000080
        /*00a0*/ 	.word	0x00000001
        /*00a4*/ 	.word	0x00000001


	//----- nvinfo : EIATTR_CRS_STACK_SIZE
	.align		4
.L_822:
        /*00a8*/ 	.byte	0x04, 0x1e
        /*00aa*/ 	.short	(.L_824 - .L_823)
.L_823:
        /*00ac*/ 	.word	0x00000000


	//----- nvinfo : EIATTR_CBANK_PARAM_SIZE
	.align		4
.L_824:
        /*00b0*/ 	.byte	0x03, 0x19
        /*00b2*/ 	.short	0x0028


	//----- nvinfo : EIATTR_PARAM_CBANK
	.align		4
        /*00b4*/ 	.byte	0x04, 0x0a
        /*00b6*/ 	.short	(.L_826 - .L_825)
	.align		4
.L_825:
        /*00b8*/ 	.word	index@(.nv.constant0._ZN3cub18CUB_300001_SM_10006detail9transform16transform_kernelINS2_10policy_hubILb1EN4cuda3std3__45tupleIJN6thrust24THRUST_300001_SM_1000_NS10device_ptrIfEEEEEE10policy1000Ei4expoSC_JPfEEEvT0_iT1_T2_DpNS2_10kernel_argIT3_EE)
        /*00bc*/ 	.short	0x0380
        /*00be*/ 	.short	0x0028


	//----- nvinfo : EIATTR_SW_WAR
	.align		4
.L_826:
        /*00c0*/ 	.byte	0x04, 0x36
        /*00c2*/ 	.short	(.L_828 - .L_827)
.L_827:
        /*00c4*/ 	.word	0x00000008
.L_828:


//--------------------- .nv.info._ZN3cub18CUB_300001_SM_10006detail9transform16transform_kernelINS2_10policy_hubILb1EN4cuda3std3__45tupleIJN6thrust24THRUST_300001_SM_1000_NS10device_ptrIfEEEEEE10policy1000El10sub_scalarSC_JPfEEEvT0_iT1_T2_DpNS2_10kernel_argIT3_EE --------------------------
	.section	.nv.info._ZN3cub18CUB_300001_SM_10006detail9transform16transform_kernelINS2_10policy_hubILb1EN4cuda3std3__45tupleIJN6thrust24THRUST_300001_SM_1000_NS10device_ptrIfEEEEEE10policy1000El10sub_scalarSC_JPfEEEvT0_iT1_T2_DpNS2_10kernel_argIT3_EE,"",@"SHT_CUDA_INFO"
	.sectionflags	@""
	.align	4


	//----- nvinfo : EIATTR_CUDA_API_VERSION
	.align		4
        /*0000*/ 	.byte	0x04, 0x37
        /*0002*/ 	.short	(.L_830 - .L_829)
.L_829:
        /*0004*/ 	.word	0x00000082


	//----- nvinfo : EIATTR_KPARAM_INFO
	.align		4
.L_830:
        /*0008*/ 	.byte	0x04, 0x17
        /*000a*/ 	.short	(.L_832 - .L_831)
.L_831:
        /*000c*/ 	.word	0x00000000
        /*0010*/ 	.short	0x0004
        /*0012*/ 	.short	0x0018
        /*0014*/ 	.byte	0x00, 0xf0, 0x41, 0x00


	//----- nvinfo : EIATTR_KPARAM_INFO
	.align		4
.L_832:
        /*0018*/ 	.byte	0x04, 0x17
        /*001a*/ 	.short	(.L_834 - .L_833)
.L_833:
        /*001c*/ 	.word	0x00000000
        /*0020*/ 	.short	0x0003
        /*0022*/ 	.short	0x0010
        /*0024*/ 	.byte	0x00, 0xf0, 0x21, 0x00


	//----- nvinfo : EIATTR_KPARAM_INFO
	.align		4
.L_834:
        /*0028*/ 	.byte	0x04, 0x17
        /*002a*/ 	.short	(.L_836 - .L_835)
.L_835:
        /*002c*/ 	.word	0x00000000
        /*0030*/ 	.short	0x0002
        /*0032*/ 	.short	0x000c
        /*0034*/ 	.byte	0x00, 0xf0, 0x11, 0x00


	//----- nvinfo : EIATTR_KPARAM_INFO
	.align		4
.L_836:
        /*0038*/ 	.byte	0x04, 0x17
        /*003a*/ 	.short	(.L_838 - .L_837)
.L_837:
        /*003c*/ 	.word	0x00000000
        /*0040*/ 	.short	0x0001
        /*0042*/ 	.short	0x0008
        /*0044*/ 	.byte	0x00, 0xf0, 0x11, 0x00


	//----- nvinfo : EIATTR_KPARAM_INFO
	.align		4
.L_838:
        /*0048*/ 	.byte	0x04, 0x17
        /*004a*/ 	.short	(.L_840 - .L_839)
.L_839:
        /*004c*/ 	.word	0x00000000
        /*0050*/ 	.short	0x0000
        /*0052*/ 	.short	0x0000
        /*0054*/ 	.byte	0x00, 0xf0, 0x21, 0x00


	//----- nvinfo : EIATTR_SPARSE_MMA_MASK
	.align		4
.L_840:
        /*0058*/ 	.byte	0x03, 0x50
        /*005a*/ 	.short	0x0000


	//----- nvinfo : EIATTR_MAXREG_COUNT
	.align		4
        /*005c*/ 	.byte	0x03, 0x1b
        /*005e*/ 	.short	0x00ff


	//----- nvinfo : EIATTR_MERCURY_ISA_VERSION
	.align		4
        /*0060*/ 	.byte	0x03, 0x5f
        /*0062*/ 	.short	0x0101


	//----- nvinfo : EIATTR_VRC_CTA_INIT_COUNT
	.align		4
        /*0064*/ 	.byte	0x02, 0x4a
	.zero		1
	.zero		1


	//----- nvinfo : EIATTR_EXIT_INSTR_OFFSETS
	.align		4
        /*0068*/ 	.byte	0x04, 0x1c
        /*006a*/ 	.short	(.L_842 - .L_841)


	//   ....[0]....
.L_841:
        /*006c*/ 	.word	0x000002a0


	//   ....[1]....
        /*0070*/ 	.word	0x00000a10


	//   ....[2]....
        /*0074*/ 	.word	0x00000c80


	//   ....[3]....
        /*0078*/ 	.word	0x00000de0


	//   ....[4]....
        /*007c*/ 	.word	0x00000e10


	//   ....[5]....
        /*0080*/ 	.word	0x00000e80


	//   ....[6]....
        /*0084*/ 	.word	0x00000ea0


	//   ....[7]....
        /*0088*/ 	.word	0x00001370


	//   ....[8]....
        /*008c*/ 	.word	0x00001590


	//   ....[9]....
        /*0090*/ 	.word	0x000016f0


	//   ....[10]....
        /*0094*/ 	.word	0x000017a0


	//----- nvinfo : EIATTR_MAX_THREADS
	.align		4
.L_842:
        /*0098*/ 	.byte	0x04, 0x05
        /*009a*/ 	.short	(.L_844 - .L_843)
.L_843:
        /*009c*/ 	.word	0x00000080
        /*00a0*/ 	.word	0x00000001
        /*00a4*/ 	.word	0x00000001


	//----- nvinfo : EIATTR_CRS_STACK_SIZE
	.align		4
.L_844:
        /*00a8*/ 	.byte	0x04, 0x1e
        /*00aa*/ 	.short	(.L_846 - .L_845)
.L_845:
        /*00ac*/ 	.word	0x00000000


	//----- nvinfo : EIATTR_CBANK_PARAM_SIZE
	.align		4
.L_846:
        /*00b0*/ 	.byte	0x03, 0x19
        /*00b2*/ 	.short	0x0028


	//----- nvinfo : EIATTR_PARAM_CBANK
	.align		4
        /*00b4*/ 	.byte	0x04, 0x0a
        /*00b6*/ 	.short	(.L_848 - .L_847)
	.align		4
.L_847:
        /*00b8*/ 	.word	index@(.nv.constant0._ZN3cub18CUB_300001_SM_10006detail9transform16transform_kernelINS2_10policy_hubILb1EN4cuda3std3__45tupleIJN6thrust24THRUST_300001_SM_1000_NS10device_ptrIfEEEEEE10policy1000El10sub_scalarSC_JPfEEEvT0_iT1_T2_DpNS2_10kernel_argIT3_EE)
        /*00bc*/ 	.short	0x0380
        /*00be*/ 	.short	0x0028


	//----- nvinfo : EIATTR_SW_WAR
	.align		4
.L_848:
        /*00c0*/ 	.byte	0x04, 0x36
        /*00c2*/ 	.short	(.L_850 - .L_849)
.L_849:
        /*00c4*/ 	.word	0x00000008
.L_850:


//--------------------- .nv.info._ZN3cub18CUB_300001_SM_10006detail9transform16transform_kernelINS2_10policy_hubILb1EN4cuda3std3__45tupleIJN6thrust24THRUST_300001_SM_1000_NS10device_ptrIfEEEEEE10policy1000Ei10sub_scalarSC_JPfEEEvT0_iT1_T2_DpNS2_10kernel_argIT3_EE --------------------------
	.section	.nv.info._ZN3cub18CUB_300001_SM_10006detail9transform16transform_kernelINS2_10policy_hubILb1EN4cuda3std3__45tupleIJN6thrust24THRUST_300001_SM_1000_NS10device_ptrIfEEEEEE10policy1000Ei10sub_scalarSC_JPfEEEvT0_iT1_T2_DpNS2_10kernel_argIT3_EE,"",@"SHT_CUDA_INFO"
	.sectionflags	@""
	.align	4


	//----- nvinfo : EIATTR_CUDA_API_VERSION
	.align		4
        /*0000*/ 	.byte	0x04, 0x37
        /*0002*/ 	.short	(.L_852 - .L_851)
.L_851:
        /*0004*/ 	.word	0x00000082


	//----- nvinfo : EIATTR_KPARAM_INFO
	.align		4
.L_852:
        /*0008*/ 	.byte	0x04, 0x17
        /*000a*/ 	.short	(.L_854 - .L_853)
.L_853:
        /*000c*/ 	.word	0x00000000
        /*0010*/ 	.short	0x0004
        /*0012*/ 	.short	0x0018
        /*0014*/ 	.byte	0x00, 0xf0, 0x41, 0x00


	//----- nvinfo : EIATTR_KPARAM_INFO
	.align		4
.L_854:
        /*0018*/ 	.byte	0x04, 0x17
        /*001a*/ 	.short	(.L_856 - .L_855)
.L_855:
        /*001c*/ 	.word	0x00000000
        /*0020*/ 	.short	0x0003
        /*0022*/ 	.short	0x0010
        /*0024*/ 	.byte	0x00, 0xf0, 0x21, 0x00


	//----- nvinfo : EIATTR_KPARAM_INFO
	.align		4
.L_856:
        /*0028*/ 	.byte	0x04, 0x17
        /*002a*/ 	.short	(.L_858 - .L_857)
.L_857:
        /*002c*/ 	.word	0x00000000
        /*0030*/ 	.short	0x0002
        /*0032*/ 	.short	0x0008
        /*0034*/ 	.byte	0x00, 0xf0, 0x11, 0x00


	//----- nvinfo : EIATTR_KPARAM_INFO
	.align		4
.L_858:
        /*0038*/ 	.byte	0x04, 0x17
        /*003a*/ 	.short	(.L_860 - .L_859)
.L_859:
        /*003c*/ 	.word	0x00000000
        /*0040*/ 	.short	0x0001
        /*0042*/ 	.short	0x0004
        /*0044*/ 	.byte	0x00, 0xf0, 0x11, 0x00


	//----- nvinfo : EIATTR_KPARAM_INFO
	.align		4
.L_860:
        /*0048*/ 	.byte	0x04, 0x17
        /*004a*/ 	.short	(.L_862 - .L_861)
.L_861:
        /*004c*/ 	.word	0x00000000
        /*0050*/ 	.short	0x0000
        /*0052*/ 	.short	0x0000
        /*0054*/ 	.byte	0x00, 0xf0, 0x11, 0x00


	//----- nvinfo : EIATTR_SPARSE_MMA_MASK
	.align		4
.L_862:
        /*0058*/ 	.byte	0x03, 0x50
        /*005a*/ 	.short	0x0000


	//----- nvinfo : EIATTR_MAXREG_COUNT
	.align		4
        /*005c*/ 	.byte	0x03, 0x1b
        /*005e*/ 	.short	0x00ff


	//----- nvinfo : EIATTR_MERCURY_ISA_VERSION
	.align		4
        /*0060*/ 	.byte	0x03, 0x5f
        /*0062*/ 	.short	0x0101


	//----- nvinfo : EIATTR_VRC_CTA_INIT_COUNT
	.align		4
        /*0064*/ 	.byte	0x02, 0x4a
	.zero		1
	.zero		1


	//----- nvinfo : EIATTR_EXIT_INSTR_OFFSETS
	.align		4
        /*0068*/ 	.byte	0x04, 0x1c
        /*006a*/ 	.short	(.L_864 - .L_863)


	//   ....[0]....
.L_863:
        /*006c*/ 	.word	0x000001f0


	//   ....[1]....
        /*0070*/ 	.word	0x000006c0


	//   ....[2]....
        /*0074*/ 	.word	0x000008f0


	//   ....[3]....
        /*0078*/ 	.word	0x00000a50


	//   ....[4]....
        /*007c*/ 	.word	0x00000b20


	//   ....[5]....
        /*0080*/ 	.word	0x00000b40


	//   ....[6]....
        /*0084*/ 	.word	0x00000f60


	//   ....[7]....
        /*0088*/ 	.word	0x000011d0


	//   ....[8]....
        /*008c*/ 	.word	0x00001330


	//   ....[9]....
        /*0090*/ 	.word	0x00001360


	//   ....[10]....
        /*0094*/ 	.word	0x000013d0


	//----- nvinfo : EIATTR_MAX_THREADS
	.align		4
.L_864:
        /*0098*/ 	.byte	0x04, 0x05
        /*009a*/ 	.short	(.L_866 - .L_865)
.L_865:
        /*009c*/ 	.word	0x00000080
        /*00a0*/ 	.word	0x00000001
        /*00a4*/ 	.word	0x00000001


	//----- nvinfo : EIATTR_CRS_STACK_SIZE
	.align		4
.L_866:
        /*00a8*/ 	.byte	0x04, 0x1e
        /*00aa*/ 	.short	(.L_868 - .L_867)
.L_867:
        /*00ac*/ 	.word	0x00000000


	//----- nvinfo : EIATTR_CBANK_PARAM_SIZE
	.align		4
.L_868:
        /*00b0*/ 	.byte	0x03, 0x19
        /*00b2*/ 	.short	0x0028


	//----- nvinfo : EIATTR_PARAM_CBANK
	.align		4
        /*00b4*/ 	.byte	0x04, 0x0a
        /*00b6*/ 	.short	(.L_870 - .L_869)
	.align		4
.L_869:
        /*00b8*/ 	.word	index@(.nv.constant0._ZN3cub18CUB_300001_SM_10006detail9transform16transform_kernelINS2_10policy_hubILb1EN4cuda3std3__45tupleIJN6thrust24THRUST_300001_SM_1000_NS10device_ptrIfEEEEEE10policy1000Ei10sub_scalarSC_JPfEEEvT0_iT1_T2_DpNS2_10kernel_argIT3_EE)
        /*00bc*/ 	.short	0x0380
        /*00be*/ 	.short	0x0028


	//----- nvinfo : EIATTR_SW_WAR
	.align		4
.L_870:
        /*00c0*/ 	.byte	0x04, 0x36
        /*00c2*/ 	.short	(.L_872 - .L_871)
.L_871:
        /*00c4*/ 	.word	0x00000008
.L_872:


//--------------------- .nv.info._ZN3cub18CUB_300001_SM_10006detail8for_each13static_kernelINS2_12policy_hub_t12policy_500_tEmN6thrust24THRUST_300001_SM_1000_NS8cuda_cub20__uninitialized_fill7functorINS7_10device_ptrIfEEfEEEEvT0_T1_ --------------------------
	.section	.nv.info._ZN3cub18CUB_300001_SM_10006detail8for_each13static_kernelINS2_12policy_hub_t12policy_500_tEmN6thrust24THRUST_300001_SM_1000_NS8cuda_cub20__uninitialized_fill7functorINS7_10device_ptrIfEEfEEEEvT0_T1_,"",@"SHT_CUDA_INFO"
	.sectionflags	@""
	.align	4


	//----- nvinfo : EIATTR_CUDA_API_VERSION
	.align		4
        /*0000*/ 	.byte	0x04, 0x37
        /*0002*/ 	.short	(.L_874 - .L_873)
.L_873:
        /*0004*/ 	.word	0x00000082


	//----- nvinfo : EIATTR_KPARAM_INFO
	.align		4
.L_874:
        /*0008*/ 	.byte	0x04, 0x17
        /*000a*/ 	.short	(.L_876 - .L_875)
.L_875:
        /*000c*/ 	.word	0x00000000
        /*0010*/ 	.short	0x0001
        /*0012*/ 	.short	0x0008
        /*0014*/ 	.byte	0x00, 0xf0, 0x41, 0x00


	//----- nvinfo : EIATTR_KPARAM_INFO
	.align		4
.L_876:
        /*0018*/ 	.byte	0x04, 0x17
        /*001a*/ 	.short	(.L_878 - .L_877)
.L_877:
        /*001c*/ 	.word	0x00000000
        /*0020*/ 	.short	0x0000
        /*0022*/ 	.short	0x0000
        /*0024*/ 	.byte	0x00, 0xf0, 0x21, 0x00


	//----- nvinfo : EIATTR_SPARSE_MMA_MASK
	.align		4
.L_878:
        /*0028*/ 	.byte	0x03, 0x50
        /*002a*/ 	.short	0x0000


	//----- nvinfo : EIATTR_MAXREG_COUNT
	.align		4
        /*002c*/ 	.byte	0x03, 0x1b
        /*002e*/ 	.short	0x00ff


	//----- nvinfo : EIATTR_MERCURY_ISA_VERSION
	.align		4
        /*0030*/ 	.byte	0x03, 0x5f
        /*0032*/ 	.short	0x0101


	//----- nvinfo : EIATTR_VRC_CTA_INIT_COUNT
	.align		4
        /*0034*/ 	.byte	0x02, 0x4a
	.zero		1
	.zero		1


	//----- nvinfo : EIATTR_EXIT_INSTR_OFFSETS
	.align		4
        /*0038*/ 	.byte	0x04, 0x1c
        /*003a*/ 	.short	(.L_880 - .L_879)


	//   ....[0]....
.L_879:
        /*003c*/ 	.word	0x00000130


	//   ....[1]....
        /*0040*/ 	.word	0x00000230


	//   ....[2]....
        /*0044*/ 	.word	0x00000260


	//----- nvinfo : EIATTR_MAX_THREADS
	.align		4
.L_880:
        /*0048*/ 	.byte	0x04, 0x05
        /*004a*/ 	.short	(.L_882 - .L_881)
.L_881:
        /*004c*/ 	.word	0x00000100
        /*0050*/ 	.word	0x00000001
        /*0054*/ 	.word	0x00000001


	//----- nvinfo : EIATTR_CBANK_PARAM_SIZE
	.align		4
.L_882:
        /*0058*/ 	.byte	0x03, 0x19
        /*005a*/ 	.short	0x0018


	//----- nvinfo : EIATTR_PARAM_CBANK
	.align		4
        /*005c*/ 	.byte	0x04, 0x0a
        /*005e*/ 	.short	(.L_884 - .L_883)
	.align		4
.L_883:
        /*0060*/ 	.word	index@(.nv.constant0._ZN3cub18CUB_300001_SM_10006detail8for_each13static_kernelINS2_12policy_hub_t12policy_500_tEmN6thrust24THRUST_300001_SM_1000_NS8cuda_cub20__uninitialized_fill7functorINS7_10device_ptrIfEEfEEEEvT0_T1_)
        /*0064*/ 	.short	0x0380
        /*0066*/ 	.short	0x0018


	//----- nvinfo : EIATTR_SW_WAR
	.align		4
.L_884:
        /*0068*/ 	.byte	0x04, 0x36
        /*006a*/ 	.short	(.L_886 - .L_885)
.L_885:
        /*006c*/ 	.word	0x00000008
.L_886:


//--------------------- .nv.info._ZN3cub18CUB_300001_SM_10006detail11EmptyKernelIvEEvv --------------------------
	.section	.nv.info._ZN3cub18CUB_300001_SM_10006detail11EmptyKernelIvEEvv,"",@"SHT_CUDA_INFO"
	.sectionflags	@""
	.align	4


	//----- nvinfo : EIATTR_CUDA_API_VERSION
	.align		4
        /*0000*/ 	.byte	0x04, 0x37
        /*0002*/ 	.short	(.L_888 - .L_887)
.L_887:
        /*0004*/ 	.word	0x00000082


	//----- nvinfo : EIATTR_SPARSE_MMA_MASK
	.align		4
.L_888:
        /*0008*/ 	.byte	0x03, 0x50
        /*000a*/ 	.short	0x0000


	//----- nvinfo : EIATTR_MAXREG_COUNT
	.align		4
        /*000c*/ 	.byte	0x03, 0x1b
        /*000e*/ 	.short	0x00ff


	//----- nvinfo : EIATTR_MERCURY_ISA_VERSION
	.align		4
        /*0010*/ 	.byte	0x03, 0x5f
        /*0012*/ 	.short	0x0101


	//----- nvinfo : EIATTR_VRC_CTA_INIT_COUNT
	.align		4
        /*0014*/ 	.byte	0x02, 0x4a
	.zero		1
	.zero		1


	//----- nvinfo : EIATTR_EXIT_INSTR_OFFSETS
	.align		4
        /*0018*/ 	.byte	0x04, 0x1c
        /*001a*/ 	.short	(.L_890 - .L_889)


	//   ....[0]....
.L_889:
        /*001c*/ 	.word	0x00000010


	//----- nvinfo : EIATTR_SW_WAR
	.align		4
.L_890:
        /*0020*/ 	.byte	0x04, 0x36
        /*0022*/ 	.short	(.L_892 - .L_891)
.L_891:
        /*0024*/ 	.word	0x00000008
.L_892:


//--------------------- .nv.info._Z17slice_sub1_kernelPfPKfii --------------------------
	.section	.nv.info._Z17slice_sub1_kernelPfPKfii,"",@"SHT_CUDA_INFO"
	.sectionflags	@""
	.align	4


	//----- nvinfo : EIATTR_CUDA_API_VERSION
	.align		4
        /*0000*/ 	.byte	0x04, 0x37
        /*0002*/ 	.short	(.L_894 - .L_893)
.L_893:
        /*0004*/ 	.word	0x00000082


	//----- nvinfo : EIATTR_KPARAM_INFO
	.align		4
.L_894:
        /*0008*/ 	.byte	0x04, 0x17
        /*000a*/ 	.short	(.L_896 - .L_895)
.L_895:
        /*000c*/ 	.word	0x00000000
        /*0010*/ 	.short	0x0003
        /*0012*/ 	.short	0x0014
        /*0014*/ 	.byte	0x00, 0xf0, 0x11, 0x00


	//----- nvinfo : EIATTR_KPARAM_INFO
	.align		4
.L_896:
        /*0018*/ 	.byte	0x04, 0x17
        /*001a*/ 	.short	(.L_898 - .L_897)
.L_897:
        /*001c*/ 	.word	0x00000000
        /*0020*/ 	.short	0x0002
        /*0022*/ 	.short	0x0010
        /*0024*/ 	.byte	0x00, 0xf0, 0x11, 0x00


	//----- nvinfo : EIATTR_KPARAM_INFO
	.align		4
.L_898:
        /*0028*/ 	.byte	0x04, 0x17
        /*002a*/ 	.short	(.L_900 - .L_899)
.L_899:
        /*002c*/ 	.word	0x00000000
        /*0030*/ 	.short	0x0001
        /*0032*/ 	.short	0x0008
        /*0034*/ 	.byte	0x00, 0xf5, 0x21, 0x00


	//----- nvinfo : EIATTR_KPARAM_INFO
	.align		4
.L_900:
        /*0038*/ 	.byte	0x04, 0x17
        /*003a*/ 	.short	(.L_902 - .L_901)
.L_901:
        /*003c*/ 	.word	0x00000000
        /*0040*/ 	.short	0x0000
        /*0042*/ 	.short	0x0000
        /*0044*/ 	.byte	0x00, 0xf5, 0x21, 0x00


	//----- nvinfo : EIATTR_SPARSE_MMA_MASK
	.align		4
.L_902:
        /*0048*/ 	.byte	0x03, 0x50
        /*004a*/ 	.short	0x0000


	//----- nvinfo : EIATTR_MAXREG_COUNT
	.align		4
        /*004c*/ 	.byte	0x03, 0x1b
        /*004e*/ 	.short	0x00ff


	//----- nvinfo : EIATTR_MERCURY_ISA_VERSION
	.align		4
        /*0050*/ 	.byte	0x03, 0x5f
        /*0052*/ 	.short	0x0101


	//----- nvinfo : EIATTR_VRC_CTA_INIT_COUNT
	.align		4
        /*0054*/ 	.byte	0x02, 0x4a
	.zero		1
	.zero		1


	//----- nvinfo : EIATTR_EXIT_INSTR_OFFSETS
	.align		4
        /*0058*/ 	.byte	0x04, 0x1c
        /*005a*/ 	.short	(.L_904 - .L_903)


	//   ....[0]....
.L_903:
        /*005c*/ 	.word	0x00000070


	//   ....[1]....
        /*0060*/ 	.word	0x00000190


	//----- nvinfo : EIATTR_CRS_STACK_SIZE
	.align		4
.L_904:
        /*0064*/ 	.byte	0x04, 0x1e
        /*0066*/ 	.short	(.L_906 - .L_905)
.L_905:
        /*0068*/ 	.word	0x00000000


	//----- nvinfo : EIATTR_CBANK_PARAM_SIZE
	.align		4
.L_906:
        /*006c*/ 	.byte	0x03, 0x19
        /*006e*/ 	.short	0x0018


	//----- nvinfo : EIATTR_PARAM_CBANK
	.align		4
        /*0070*/ 	.byte	0x04, 0x0a
        /*0072*/ 	.short	(.L_908 - .L_907)
	.align		4
.L_907:
        /*0074*/ 	.word	index@(.nv.constant0._Z17slice_sub1_kernelPfPKfii)
        /*0078*/ 	.short	0x0380
        /*007a*/ 	.short	0x0018


	//----- nvinfo : EIATTR_SW_WAR
	.align		4
.L_908:
        /*007c*/ 	.byte	0x04, 0x36
        /*007e*/ 	.short	(.L_910 - .L_909)
.L_909:
        /*0080*/ 	.word	0x00000008
.L_910:


//--------------------- .nv.info._Z17take_slice_kernelPKfS0_Pfii --------------------------
	.section	.nv.info._Z17take_slice_kernelPKfS0_Pfii,"",@"SHT_CUDA_INFO"
	.sectionflags	@""
	.align	4


	//----- nvinfo : EIATTR_CUDA_API_VERSION
	.align		4
        /*0000*/ 	.byte	0x04, 0x37
        /*0002*/ 	.short	(.L_912 - .L_911)
.L_911:
        /*0004*/ 	.word	0x00000082


	//----- nvinfo : EIATTR_KPARAM_INFO
	.align		4
.L_912:
        /*0008*/ 	.byte	0x04, 0x17
        /*000a*/ 	.short	(.L_914 - .L_913)
.L_913:
        /*000c*/ 	.word	0x00000000
        /*0010*/ 	.short	0x0004
        /*0012*/ 	.short	0x001c
        /*0014*/ 	.byte	0x00, 0xf0, 0x11, 0x00


	//----- nvinfo : EIATTR_KPARAM_INFO
	.align		4
.L_914:
        /*0018*/ 	.byte	0x04, 0x17
        /*001a*/ 	.short	(.L_916 - .L_915)
.L_915:
        /*001c*/ 	.word	0x00000000
        /*0020*/ 	.short	0x0003
        /*0022*/ 	.short	0x0018
        /*0024*/ 	.byte	0x00, 0xf0, 0x11, 0x00


	//----- nvinfo : EIATTR_KPARAM_INFO
	.align		4
.L_916:
        /*0028*/ 	.byte	0x04, 0x17
        /*002a*/ 	.short	(.L_918 - .L_917)
.L_917:
        /*002c*/ 	.word	0x00000000
        /*0030*/ 	.short	0x0002
        /*0032*/ 	.short	0x0010
        /*0034*/ 	.byte	0x00, 0xf5, 0x21, 0x00


	//----- nvinfo : EIATTR_KPARAM_INFO
	.align		4
.L_918:
        /*0038*/ 	.byte	0x04, 0x17
        /*003a*/ 	.short	(.L_920 - .L_919)
.L_919:
        /*003c*/ 	.word	0x00000000
        /*0040*/ 	.short	0x0001
        /*0042*/ 	.short	0x0008
        /*0044*/ 	.byte	0x00, 0xf5, 0x21, 0x00


	//----- nvinfo : EIATTR_KPARAM_INFO
	.align		4
.L_920:
        /*0048*/ 	.byte	0x04, 0x17
        /*004a*/ 	.short	(.L_922 - .L_921)
.L_921:
        /*004c*/ 	.word	0x00000000
        /*0050*/ 	.short	0x0000
        /*0052*/ 	.short	0x0000
        /*0054*/ 	.byte	0x00, 0xf5, 0x21, 0x00


	//----- nvinfo : EIATTR_SPARSE_MMA_MASK
	.align		4
.L_922:
        /*0058*/ 	.byte	0x03, 0x50
        /*005a*/ 	.short	0x0000


	//----- nvinfo : EIATTR_MAXREG_COUNT
	.align		4
        /*005c*/ 	.byte	0x03, 0x1b
        /*005e*/ 	.short	0x00ff


	//----- nvinfo : EIATTR_MERCURY_ISA_VERSION
	.align		4
        /*0060*/ 	.byte	0x03, 0x5f
        /*0062*/ 	.short	0x0101


	//----- nvinfo : EIATTR_VRC_CTA_INIT_COUNT
	.align		4
        /*0064*/ 	.byte	0x02, 0x4a
	.zero		1
	.zero		1


	//----- nvinfo : EIATTR_EXIT_INSTR_OFFSETS
	.align		4
        /*0068*/ 	.byte	0x04, 0x1c
        /*006a*/ 	.short	(.L_924 - .L_923)


	//   ....[0]....
.L_923:
        /*006c*/ 	.word	0x00000070


	//   ....[1]....
        /*0070*/ 	.word	0x000001a0


	//----- nvinfo : EIATTR_CRS_STACK_SIZE
	.align		4
.L_924:
        /*0074*/ 	.byte	0x04, 0x1e
        /*0076*/ 	.short	(.L_926 - .L_925)
.L_925:
        /*0078*/ 	.word	0x00000000


	//----- nvinfo : EIATTR_CBANK_PARAM_SIZE
	.align		4
.L_926:
        /*007c*/ 	.byte	0x03, 0x19
        /*007e*/ 	.short	0x0020


	//----- nvinfo : EIATTR_PARAM_CBANK
	.align		4
        /*0080*/ 	.byte	0x04, 0x0a
        /*0082*/ 	.short	(.L_928 - .L_927)
	.align		4
.L_927:
        /*0084*/ 	.word	index@(.nv.constant0._Z17take_slice_kernelPKfS0_Pfii)
        /*0088*/ 	.short	0x0380
        /*008a*/ 	.short	0x0020


	//----- nvinfo : EIATTR_SW_WAR
	.align		4
.L_928:
        /*008c*/ 	.byte	0x04, 0x36
        /*008e*/ 	.short	(.L_930 - .L_929)
.L_929:
        /*0090*/ 	.word	0x00000008
.L_930:


//--------------------- .nv.info._Z23backward_maxpool_kerneliPKfS0_S0_iiiiiiiPfS1_ --------------------------
	.section	.nv.info._Z23backward_maxpool_kerneliPKfS0_S0_iiiiiiiPfS1_,"",@"SHT_CUDA_INFO"
	.sectionflags	@""
	.align	4


	//----- nvinfo : EIATTR_CUDA_API_VERSION
	.align		4
        /*0000*/ 	.byte	0x04, 0x37
        /*0002*/ 	.short	(.L_932 - .L_931)
.L_931:
        /*0004*/ 	.word	0x00000082


	//----- nvinfo : EIATTR_KPARAM_INFO
	.align		4
.L_932:
        /*0008*/ 	.byte	0x04, 0x17
        /*000a*/ 	.short	(.L_934 - .L_933)
.L_933:
        /*000c*/ 	.word	0x00000000
        /*0010*/ 	.short	0x000c
        /*0012*/ 	.short	0x0048
        /*0014*/ 	.byte	0x00, 0xf5, 0x21, 0x00


	//----- nvinfo : EIATTR_KPARAM_INFO
	.align		4
.L_934:
        /*0018*/ 	.byte	0x04, 0x17
        /*001a*/ 	.short	(.L_936 - .L_935)
.L_935:
        /*001c*/ 	.word	0x00000000
        /*0020*/ 	.short	0x000b
        /*0022*/ 	.short	0x0040
        /*0024*/ 	.byte	0x00, 0xf5, 0x21, 0x00


	//----- nvinfo : EIATTR_KPARAM_INFO
	.align		4
.L_936:
        /*0028*/ 	.byte	0x04, 0x17
        /*002a*/ 	.short	(.L_938 - .L_937)
.L_937:
        /*002c*/ 	.word	0x00000000
        /*0030*/ 	.short	0x000a
        /*0032*/ 	.short	0x0038
        /*0034*/ 	.byte	0x00, 0xf0, 0x11, 0x00


	//----- nvinfo : EIATTR_KPARAM_INFO
	.align		4
.L_938:
        /*0038*/ 	.byte	0x04, 0x17
        /*003a*/ 	.short	(.L_940 - .L_939)
.L_939:
        /*003c*/ 	.word	0x00000000
        /*0040*/ 	.short	0x0009
        /*0042*/ 	.short	0x0034
        /*0044*/ 	.byte	0x00, 0xf0, 0x11, 0x00


	//----- nvinfo : EIATTR_KPARAM_INFO
	.align		4
.L_940:
        /*0048*/ 	.byte	0x04, 0x17
        /*004a*/ 	.short	(.L_942 - .L_941)
.L_941:
        /*004c*/ 	.word	0x00000000
        /*0050*/ 	.short	0x0008
        /*0052*/ 	.short	0x0030
        /*0054*/ 	.byte	0x00, 0xf0, 0x11, 0x00


	//----- nvinfo : EIATTR_KPARAM_INFO
	.align		4
.L_942:
        /*0058*/ 	.byte	0x04, 0x17
        /*005a*/ 	.short	(.L_944 - .L_943)
.L_943:
        /*005c*/ 	.word	0x00000000
        /*0060*/ 	.short	0x0007
        /*0062*/ 	.short	0x002c
        /*0064*/ 	.byte	0x00, 0xf0, 0x11, 0x00


	//----- nvinfo : EIATTR_KPARAM_INFO
	.align		4
.L_944:
        /*0068*/ 	.byte	0x04, 0x17
        /*006a*/ 	.short	(.L_946 - .L_945)
.L_945:
        /*006c*/ 	.word	0x00000000
        /*0070*/ 	.short	0x0006
        /*0072*/ 	.short	0x0028
        /*0074*/ 	.byte	0x00, 0xf0, 0x11, 0x00


	//----- nvinfo : EIATTR_KPARAM_INFO
	.align		4
.L_946:
        /*0078*/ 	.byte	0x04, 0x17
        /*007a*/ 	.short	(.L_948 - .L_947)
.L_947:
        /*007c*/ 	.word	0x00000000
        /*0080*/ 	.short	0x0005
        /*0082*/ 	.short	0x0024
        /*0084*/ 	.byte	0x00, 0xf0, 0x11, 0x00


	//----- nvinfo : EIATTR_KPARAM_INFO
	.align		4
.L_948:
        /*0088*/ 	.byte	0x04, 0x17
        /*008a*/ 	.short	(.L_950 - .L_949)
.L_949:
        /*008c*/ 	.word	0x00000000
        /*0090*/ 	.short	0x0004
        /*0092*/ 	.short	0x0020
        /*0094*/ 	.byte	0x00, 0xf0, 0x11, 0x00


	//----- nvinfo : EIATTR_KPARAM_INFO
	.align		4
.L_950:
        /*0098*/ 	.byte	0x04, 0x17
        /*009a*/ 	.short	(.L_952 - .L_951)
.L_951:
        /*009c*/ 	.word	0x00000000
        /*00a0*/ 	.short	0x0003
        /*00a2*/ 	.short	0x0018
        /*00a4*/ 	.byte	0x00, 0xf5, 0x21, 0x00


	//----- nvinfo : EIATTR_KPARAM_INFO
	.align		4
.L_952:
        /*00a8*/ 	.byte	0x04, 0x17
        /*00aa*/ 	.short	(.L_954 - .L_953)
.L_953:
        /*00ac*/ 	.word	0x00000000
        /*00b0*/ 	.short	0x0002
        /*00b2*/ 	.short	0x0010
        /*00b4*/ 	.byte	0x00, 0xf5, 0x21, 0x00


	//----- nvinfo : EIATTR_KPARAM_INFO
	.align		4
.L_954:
        /*00b8*/ 	.byte	0x04, 0x17
        /*00ba*/ 	.short	(.L_956 - .L_955)
.L_955:
        /*00bc*/ 	.word	0x00000000
        /*00c0*/ 	.short	0x0001
        /*00c2*/ 	.short	0x0008
        /*00c4*/ 	.byte	0x00, 0xf5, 0x21, 0x00


	//----- nvinfo : EIATTR_KPARAM_INFO
	.align		4
.L_956:
        /*00c8*/ 	.byte	0x04, 0x17
        /*00ca*/ 	.short	(.L_958 - .L_957)
.L_957:
        /*00cc*/ 	.word	0x00000000
        /*00d0*/ 	.short	0x0000
        /*00d2*/ 	.short	0x0000
        /*00d4*/ 	.byte	0x00, 0xf0, 0x11, 0x00


	//----- nvinfo : EIATTR_SPARSE_MMA_MASK
	.align		4
.L_958:
        /*00d8*/ 	.byte	0x03, 0x50
        /*00da*/ 	.short	0x0000


	//----- nvinfo : EIATTR_MAXREG_COUNT
	.align		4
        /*00dc*/ 	.byte	0x03, 0x1b
        /*00de*/ 	.short	0x00ff


	//----- nvinfo : EIATTR_MERCURY_ISA_VERSION
	.align		4
        /*00e0*/ 	.byte	0x03, 0x5f
        /*00e2*/ 	.short	0x0101


	//----- nvinfo : EIATTR_VRC_CTA_INIT_COUNT
	.align		4
        /*00e4*/ 	.byte	0x02, 0x4a
	.zero		1
	.zero		1


	//----- nvinfo : EIATTR_EXIT_INSTR_OFFSETS
	.align		4
        /*00e8*/ 	.byte	0x04, 0x1c
        /*00ea*/ 	.short	(.L_960 - .L_959)


	//   ....[0]....
.L_959:
        /*00ec*/ 	.word	0x00000070


	//   ....[1]....
        /*00f0*/ 	.word	0x000000a0


	//   ....[2]....
        /*00f4*/ 	.word	0x00000800


	//----- nvinfo : EIATTR_CRS_STACK_SIZE
	.align		4
.L_960:
        /*00f8*/ 	.byte	0x04, 0x1e
        /*00fa*/ 	.short	(.L_962 - .L_961)
.L_961:
        /*00fc*/ 	.word	0x00000000


	//----- nvinfo : EIATTR_CBANK_PARAM_SIZE
	.align		4
.L_962:
        /*0100*/ 	.byte	0x03, 0x19
        /*0102*/ 	.short	0x0050


	//----- nvinfo : EIATTR_PARAM_CBANK
	.align		4
        /*0104*/ 	.byte	0x04, 0x0a
        /*0106*/ 	.short	(.L_964 - .L_963)
	.align		4
.L_963:
        /*0108*/ 	.word	index@(.nv.constant0._Z23backward_maxpool_kerneliPKfS0_S0_iiiiiiiPfS1_)
        /*010c*/ 	.short	0x0380
        /*010e*/ 	.short	0x0050


	//----- nvinfo : EIATTR_SW_WAR
	.align		4
.L_964:
        /*0110*/ 	.byte	0x04, 0x36
        /*0112*/ 	.short	(.L_966 - .L_965)
.L_965:
        /*0114*/ 	.word	0x00000008
.L_966:


//--------------------- .nv.info._Z22forward_maxpool_kerneliPKfPfS1_iiiiiii --------------------------
	.section	.nv.info._Z22forward_maxpool_kerneliPKfPfS1_iiiiiii,"",@"SHT_CUDA_INFO"
	.sectionflags	@""
	.align	4


	//----- nvinfo : EIATTR_CUDA_API_VERSION
	.align		4
        /*0000*/ 	.byte	0x04, 0x37
        /*0002*/ 	.short	(.L_968 - .L_967)
.L_967:
        /*0004*/ 	.word	0x00000082


	//----- nvinfo : EIATTR_KPARAM_INFO
	.align		4
.L_968:
        /*0008*/ 	.byte	0x04, 0x17
        /*000a*/ 	.short	(.L_970 - .L_969)
.L_969:
        /*000c*/ 	.word	0x00000000
        /*0010*/ 	.short	0x000a
        /*0012*/ 	.short	0x0038
        /*0014*/ 	.byte	0x00, 0xf0, 0x11, 0x00


	//----- nvinfo : EIATTR_KPARAM_INFO
	.align		4
.L_970:
        /*0018*/ 	.byte	0x04, 0x17
        /*001a*/ 	.short	(.L_972 - .L_971)
.L_971:
        /*001c*/ 	.word	0x00000000
        /*0020*/ 	.short	0x0009
        /*0022*/ 	.short	0x0034
        /*0024*/ 	.byte	0x00, 0xf0, 0x11, 0x00


	//----- nvinfo : EIATTR_KPARAM_INFO
	.align		4
.L_972:
        /*0028*/ 	.byte	0x04, 0x17
        /*002a*/ 	.short	(.L_974 - .L_973)
.L_973:
        /*002c*/ 	.word	0x00000000
        /*0030*/ 	.short	0x0008
        /*0032*/ 	.short	0x0030
        /*0034*/ 	.byte	0x00, 0xf0, 0x11, 0x00


	//----- nvinfo : EIATTR_KPARAM_INFO
	.align		4
.L_974:
        /*0038*/ 	.byte	0x04, 0x17
        /*003a*/ 	.short	(.L_976 - .L_975)
.L_975:
        /*003c*/ 	.word	0x00000000
        /*0040*/ 	.short	0x0007
        /*0042*/ 	.short	0x002c
        /*0044*/ 	.byte	0x00, 0xf0, 0x11, 0x00


	//----- nvinfo : EIATTR_KPARAM_INFO
	.align		4
.L_976:
        /*0048*/ 	.byte	0x04, 0x17
        /*004a*/ 	.short	(.L_978 - .L_977)
.L_977:
        /*004c*/ 	.word	0x00000000
        /*0050*/ 	.short	0x0006
        /*0052*/ 	.short	0x0028
        /*0054*/ 	.byte	0x00, 0xf0, 0x11, 0x00


	//----- nvinfo : EIATTR_KPARAM_INFO
	.align		4
.L_978:
        /*0058*/ 	.byte	0x04, 0x17
        /*005a*/ 	.short	(.L_980 - .L_979)
.L_979:
        /*005c*/ 	.word	0x00000000
        /*0060*/ 	.short	0x0005
        /*0062*/ 	.short	0x0024
        /*0064*/ 	.byte	0x00, 0xf0, 0x11, 0x00


	//----- nvinfo : EIATTR_KPARAM_INFO
	.align		4
.L_980:
        /*0068*/ 	.byte	0x04, 0x17
        /*006a*/ 	.short	(.L_982 - .L_981)
.L_981:
        /*006c*/ 	.word	0x00000000
        /*0070*/ 	.short	0x0004
        /*0072*/ 	.short	0x0020
        /*0074*/ 	.byte	0x00, 0xf0, 0x11, 0x00


	//----- nvinfo : EIATTR_KPARAM_INFO
	.align		4
.L_982:
        /*0078*/ 	.byte	0x04, 0x17
        /*007a*/ 	.short	(.L_984 - .L_983)
.L_983:
        /*007c*/ 	.word	0x00000000
        /*0080*/ 	.short	0x0003
        /*0082*/ 	.short	0x0018
        /*0084*/ 	.byte	0x00, 0xf5, 0x21, 0x00


	//----- nvinfo : EIATTR_KPARAM_INFO
	.align		4
.L_984:
        /*0088*/ 	.byte	0x04, 0x17
        /*008a*/ 	.short	(.L_986 - .L_985)
.L_985:
        /*008c*/ 	.word	0x00000000
        /*0090*/ 	.short	0x0002
        /*0092*/ 	.short	0x0010
        /*0094*/ 	.byte	0x00, 0xf5, 0x21, 0x00


	//----- nvinfo : EIATTR_KPARAM_INFO
	.align		4
.L_986:
        /*0098*/ 	.byte	0x04, 0x17
        /*009a*/ 	.short	(.L_988 - .L_987)
.L_987:
        /*009c*/ 	.word	0x00000000
        /*00a0*/ 	.short	0x0001
        /*00a2*/ 	.short	0x0008
        /*00a4*/ 	.byte	0x00, 0xf5, 0x21, 0x00


	//----- nvinfo : EIATTR_KPARAM_INFO
	.align		4
.L_988:
        /*00a8*/ 	.byte	0x04, 0x17
        /*00aa*/ 	.short	(.L_990 - .L_989)
.L_989:
        /*00ac*/ 	.word	0x00000000
        /*00b0*/ 	.short	0x0000
        /*00b2*/ 	.short	0x0000
        /*00b4*/ 	.byte	0x00, 0xf0, 0x11, 0x00


	//----- nvinfo : EIATTR_SPARSE_MMA_MASK
	.align		4
.L_990:
        /*00b8*/ 	.byte	0x03, 0x50
        /*00ba*/ 	.short	0x0000


	//----- nvinfo : EIATTR_MAXREG_COUNT
	.align		4
        /*00bc*/ 	.byte	0x03, 0x1b
        /*00be*/ 	.short	0x00ff


	//----- nvinfo : EIATTR_MERCURY_ISA_VERSION
	.align		4
        /*00c0*/ 	.byte	0x03, 0x5f
        /*00c2*/ 	.short	0x0101


	//----- nvinfo : EIATTR_VRC_CTA_INIT_COUNT
	.align		4
        /*00c4*/ 	.byte	0x02, 0x4a
	.zero		1
	.zero		1


	//----- nvinfo : EIATTR_EXIT_INSTR_OFFSETS
	.align		4
        /*00c8*/ 	.byte	0x04, 0x1c
        /*00ca*/ 	.short	(.L_992 - .L_991)


	//   ....[0]....
.L_991:
        /*00cc*/ 	.word	0x00000070


	//   ....[1]....
        /*00d0*/ 	.word	0x000005a0


	//   ....[2]....
        /*00d4*/ 	.word	0x00001a00


	//----- nvinfo : EIATTR_CRS_STACK_SIZE
	.align		4
.L_992:
        /*00d8*/ 	.byte	0x04, 0x1e
        /*00da*/ 	.short	(.L_994 - .L_993)
.L_993:
        /*00dc*/ 	.word	0x00000000


	//----- nvinfo : EIATTR_CBANK_PARAM_SIZE
	.align		4
.L_994:
        /*00e0*/ 	.byte	0x03, 0x19
        /*00e2*/ 	.short	0x003c


	//----- nvinfo : EIATTR_PARAM_CBANK
	.align		4
        /*00e4*/ 	.byte	0x04, 0x0a
        /*00e6*/ 	.short	(.L_996 - .L_995)
	.align		4
.L_995:
        /*00e8*/ 	.word	index@(.nv.constant0._Z22forward_maxpool_kerneliPKfPfS1_iiiiiii)
        /*00ec*/ 	.short	0x0380
        /*00ee*/ 	.short	0x003c


	//----- nvinfo : EIATTR_SW_WAR
	.align		4
.L_996:
        /*00f0*/ 	.byte	0x04, 0x36
        /*00f2*/ 	.short	(.L_998 - .L_997)
.L_997:
        /*00f4*/ 	.word	0x00000008
.L_998:


//--------------------- .nv.info._Z17col2im_gpu_kerneliPfiiiiiiiPKf --------------------------
	.section	.nv.info._Z17col2im_gpu_kerneliPfiiiiiiiPKf,"",@"SHT_CUDA_INFO"
	.sectionflags	@""
	.align	4


	//----- nvinfo : EIATTR_CUDA_API_VERSION
	.align		4
        /*0000*/ 	.byte	0x04, 0x37
        /*0002*/ 	.short	(.L_1000 - .L_999)
.L_999:
        /*0004*/ 	.word	0x00000082


	//----- nvinfo : EIATTR_KPARAM_INFO
	.align		4
.L_1000:
        /*0008*/ 	.byte	0x04, 0x17
        /*000a*/ 	.short	(.L_1002 - .L_1001)
.L_1001:
        /*000c*/ 	.word	0x00000000
        /*0010*/ 	.short	0x0009
        /*0012*/ 	.short	0x0030
        /*0014*/ 	.byte	0x00, 0xf5, 0x21, 0x00


	//----- nvinfo : EIATTR_KPARAM_INFO
	.align		4
.L_1002:
        /*0018*/ 	.byte	0x04, 0x17
        /*001a*/ 	.short	(.L_1004 - .L_1003)
.L_1003:
        /*001c*/ 	.word	0x00000000
        /*0020*/ 	.short	0x0008
        /*0022*/ 	.short	0x0028
        /*0024*/ 	.byte	0x00, 0xf0, 0x11, 0x00


	//----- nvinfo : EIATTR_KPARAM_INFO
	.align		4
.L_1004:
        /*0028*/ 	.byte	0x04, 0x17
        /*002a*/ 	.short	(.L_1006 - .L_1005)
.L_1005:
        /*002c*/ 	.word	0x00000000
        /*0030*/ 	.short	0x0007
        /*0032*/ 	.short	0x0024
        /*0034*/ 	.byte	0x00, 0xf0, 0x11, 0x00


	//----- nvinfo : EIATTR_KPARAM_INFO
	.align		4
.L_1006:
        /*0038*/ 	.byte	0x04, 0x17
        /*003a*/ 	.short	(.L_1008 - .L_1007)
.L_1007:
        /*003c*/ 	.word	0x00000000
        /*0040*/ 	.short	0x0006
        /*0042*/ 	.short	0x0020
        /*0044*/ 	.byte	0x00, 0xf0, 0x11, 0x00


	//----- nvinfo : EIATTR_KPARAM_INFO
	.align		4
.L_1008:
        /*0048*/ 	.byte	0x04, 0x17
        /*004a*/ 	.short	(.L_1010 - .L_1009)
.L_1009:
        /*004c*/ 	.word	0x00000000
        /*0050*/ 	.short	0x0005
        /*0052*/ 	.short	0x001c
        /*0054*/ 	.byte	0x00, 0xf0, 0x11, 0x00


	//----- nvinfo : EIATTR_KPARAM_INFO
	.align		4
.L_1010:
        /*0058*/ 	.byte	0x04, 0x17
        /*005a*/ 	.short	(.L_1012 - .L_1011)
.L_1011:
        /*005c*/ 	.word	0x00000000
        /*0060*/ 	.short	0x0004
        /*0062*/ 	.short	0x0018
        /*0064*/ 	.byte	0x00, 0xf0, 0x11, 0x00


	//----- nvinfo : EIATTR_KPARAM_INFO
	.align		4
.L_1012:
        /*0068*/ 	.byte	0x04, 0x17
        /*006a*/ 	.short	(.L_1014 - .L_1013)
.L_1013:
        /*006c*/ 	.word	0x00000000
        /*0070*/ 	.short	0x0003
        /*0072*/ 	.short	0x0014
        /*0074*/ 	.byte	0x00, 0xf0, 0x11, 0x00


	//----- nvinfo : EIATTR_KPARAM_INFO
	.align		4
.L_1014:
        /*0078*/ 	.byte	0x04, 0x17
        /*007a*/ 	.short	(.L_1016 - .L_1015)
.L_1015:
        /*007c*/ 	.word	0x00000000
        /*0080*/ 	.short	0x0002
        /*0082*/ 	.short	0x0010
        /*0084*/ 	.byte	0x00, 0xf0, 0x11, 0x00


	//----- nvinfo : EIATTR_KPARAM_INFO
	.align		4
.L_1016:
        /*0088*/ 	.byte	0x04, 0x17
        /*008a*/ 	.short	(.L_1018 - .L_1017)
.L_1017:
        /*008c*/ 	.word	0x00000000
        /*0090*/ 	.short	0x0001
        /*0092*/ 	.short	0x0008
        /*0094*/ 	.byte	0x00, 0xf5, 0x21, 0x00


	//----- nvinfo : EIATTR_KPARAM_INFO
	.align		4
.L_1018:
        /*0098*/ 	.byte	0x04, 0x17
        /*009a*/ 	.short	(.L_1020 - .L_1019)
.L_1019:
        /*009c*/ 	.word	0x00000000
        /*00a0*/ 	.short	0x0000
        /*00a2*/ 	.short	0x0000
        /*00a4*/ 	.byte	0x00, 0xf0, 0x11, 0x00


	//----- nvinfo : EIATTR_SPARSE_MMA_MASK
	.align		4
.L_1020:
        /*00a8*/ 	.byte	0x03, 0x50
        /*00aa*/ 	.short	0x0000


	//----- nvinfo : EIATTR_MAXREG_COUNT
	.align		4
        /*00ac*/ 	.byte	0x03, 0x1b
        /*00ae*/ 	.short	0x00ff


	//----- nvinfo : EIATTR_MERCURY_ISA_VERSION
	.align		4
        /*00b0*/ 	.byte	0x03, 0x5f
        /*00b2*/ 	.short	0x0101


	//----- nvinfo : EIATTR_VRC_CTA_INIT_COUNT
	.align		4
        /*00b4*/ 	.byte	0x02, 0x4a
	.zero		1
	.zero		1


	//----- nvinfo : EIATTR_EXIT_INSTR_OFFSETS
	.align		4
        /*00b8*/ 	.byte	0x04, 0x1c
        /*00ba*/ 	.short	(.L_1022 - .L_1021)


	//   ....[0]....
.L_1021:
        /*00bc*/ 	.word	0x00000080


	//   ....[1]....
        /*00c0*/ 	.word	0x000000c0


	//   ....[2]....
        /*00c4*/ 	.word	0x00001b40


	//----- nvinfo : EIATTR_CRS_STACK_SIZE
	.align		4
.L_1022:
        /*00c8*/ 	.byte	0x04, 0x1e
        /*00ca*/ 	.short	(.L_1024 - .L_1023)
.L_1023:
        /*00cc*/ 	.word	0x00000000


	//----- nvinfo : EIATTR_CBANK_PARAM_SIZE
	.align		4
.L_1024:
        /*00d0*/ 	.byte	0x03, 0x19
        /*00d2*/ 	.short	0x0038


	//----- nvinfo : EIATTR_PARAM_CBANK
	.align		4
        /*00d4*/ 	.byte	0x04, 0x0a
        /*00d6*/ 	.short	(.L_1026 - .L_1025)
	.align		4
.L_1025:
        /*00d8*/ 	.word	index@(.nv.constant0._Z17col2im_gpu_kerneliPfiiiiiiiPKf)
        /*00dc*/ 	.short	0x0380
        /*00de*/ 	.short	0x0038


	//----- nvinfo : EIATTR_SW_WAR
	.align		4
.L_1026:
        /*00e0*/ 	.byte	0x04, 0x36
        /*00e2*/ 	.short	(.L_1028 - .L_1027)
.L_1027:
        /*00e4*/ 	.word	0x00000008
.L_1028:


//--------------------- .nv.info._Z17im2col_gpu_kerneliPKfiiiiiiiPf --------------------------
	.section	.nv.info._Z17im2col_gpu_kerneliPKfiiiiiiiPf,"",@"SHT_CUDA_INFO"
	.sectionflags	@""
	.align	4


	//----- nvinfo : EIATTR_CUDA_API_VERSION
	.align		4
        /*0000*/ 	.byte	0x04, 0x37
        /*0002*/ 	.short	(.L_1030 - .L_1029)
.L_1029:
        /*0004*/ 	.word	0x00000082


	//----- nvinfo : EIATTR_KPARAM_INFO
	.align		4
.L_1030:
        /*0008*/ 	.byte	0x04, 0x17
        /*000a*/ 	.short	(.L_1032 - .L_1031)
.L_1031:
        /*000c*/ 	.word	0x00000000
        /*0010*/ 	.short	0x0009
        /*0012*/ 	.short	0x0030
        /*0014*/ 	.byte	0x00, 0xf5, 0x21, 0x00


	//----- nvinfo : EIATTR_KPARAM_INFO
	.align		4
.L_1032:
        /*0018*/ 	.byte	0x04, 0x17
        /*001a*/ 	.short	(.L_1034 - .L_1033)
.L_1033:
        /*001c*/ 	.word	0x00000000
        /*0020*/ 	.short	0x0008
        /*0022*/ 	.short	0x0028
        /*0024*/ 	.byte	0x00, 0xf0, 0x11, 0x00


	//----- nvinfo : EIATTR_KPARAM_INFO
	.align		4
.L_1034:
        /*0028*/ 	.byte	0x04, 0x17
        /*002a*/ 	.short	(.L_1036 - .L_1035)
.L_1035:
        /*002c*/ 	.word	0x00000000
        /*0030*/ 	.short	0x0007
        /*0032*/ 	.short	0x0024
        /*0034*/ 	.byte	0x00, 0xf0, 0x11, 0x00


	//----- nvinfo : EIATTR_KPARAM_INFO
	.align		4
.L_1036:
        /*0038*/ 	.byte	0x04, 0x17
        /*003a*/ 	.short	(.L_1038 - .L_1037)
.L_1037:
        /*003c*/ 	.word	0x00000000
        /*0040*/ 	.short	0x0006
        /*0042*/ 	.short	0x0020
        /*0044*/ 	.byte	0x00, 0xf0, 0x11, 0x00


	//----- nvinfo : EIATTR_KPARAM_INFO
	.align		4
.L_1038:
        /*0048*/ 	.byte	0x04, 0x17
        /*004a*/ 	.short	(.L_1040 - .L_1039)
.L_1039:
        /*004c*/ 	.word	0x00000000
        /*0050*/ 	.short	0x0005
        /*0052*/ 	.short	0x001c
        /*0054*/ 	.byte	0x00, 0xf0, 0x11, 0x00


	//----- nvinfo : EIATTR_KPARAM_INFO
	.align		4
.L_1040:
        /*0058*/ 	.byte	0x04, 0x17
        /*005a*/ 	.short	(.L_1042 - .L_1041)
.L_1041:
        /*005c*/ 	.word	0x00000000
        /*0060*/ 	.short	0x0004
        /*0062*/ 	.short	0x0018
        /*0064*/ 	.byte	0x00, 0xf0, 0x11, 0x00


	//----- nvinfo : EIATTR_KPARAM_INFO
	.align		4
.L_1042:
        /*0068*/ 	.byte	0x04, 0x17
        /*006a*/ 	.short	(.L_1044 - .L_1043)
.L_1043:
        /*006c*/ 	.word	0x00000000
        /*0070*/ 	.short	0x0003
        /*0072*/ 	.short	0x0014
        /*0074*/ 	.byte	0x00, 0xf0, 0x11, 0x00


	//----- nvinfo : EIATTR_KPARAM_INFO
	.align		4
.L_1044:
        /*0078*/ 	.byte	0x04, 0x17
        /*007a*/ 	.short	(.L_1046 - .L_1045)
.L_1045:
        /*007c*/ 	.word	0x00000000
        /*0080*/ 	.short	0x0002
        /*0082*/ 	.short	0x0010
        /*0084*/ 	.byte	0x00, 0xf0, 0x11, 0x00


	//----- nvinfo : EIATTR_KPARAM_INFO
	.align		4
.L_1046:
        /*0088*/ 	.byte	0x04, 0x17
        /*008a*/ 	.short	(.L_1048 - .L_1047)
.L_1047:
        /*008c*/ 	.word	0x00000000
        /*0090*/ 	.short	0x0001
        /*0092*/ 	.short	0x0008
        /*0094*/ 	.byte	0x00, 0xf5, 0x21, 0x00


	//----- nvinfo : EIATTR_KPARAM_INFO
	.align		4
.L_1048:
        /*0098*/ 	.byte	0x04, 0x17
        /*009a*/ 	.short	(.L_1050 - .L_1049)
.L_1049:
        /*009c*/ 	.word	0x00000000
        /*00a0*/ 	.short	0x0000
        /*00a2*/ 	.short	0x0000
        /*00a4*/ 	.byte	0x00, 0xf0, 0x11, 0x00


	//----- nvinfo : EIATTR_SPARSE_MMA_MASK
	.align		4
.L_1050:
        /*00a8*/ 	.byte	0x03, 0x50
        /*00aa*/ 	.short	0x0000


	//----- nvinfo : EIATTR_MAXREG_COUNT
	.align		4
        /*00ac*/ 	.byte	0x03, 0x1b
        /*00ae*/ 	.short	0x00ff


	//----- nvinfo : EIATTR_MERCURY_ISA_VERSION
	.align		4
        /*00b0*/ 	.byte	0x03, 0x5f
        /*00b2*/ 	.short	0x0101


	//----- nvinfo : EIATTR_VRC_CTA_INIT_COUNT
	.align		4
        /*00b4*/ 	.byte	0x02, 0x4a
	.zero		1
	.zero		1


	//----- nvinfo : EIATTR_EXIT_INSTR_OFFSETS
	.align		4
        /*00b8*/ 	.byte	0x04, 0x1c
        /*00ba*/ 	.short	(.L_1052 - .L_1051)


	//   ....[0]....
.L_1051:
        /*00bc*/ 	.word	0x00000070


	//   ....[1]....
        /*00c0*/ 	.word	0x000000a0


	//   ....[2]....
        /*00c4*/ 	.word	0x00001310


	//----- nvinfo : EIATTR_CRS_STACK_SIZE
	.align		4
.L_1052:
        /*00c8*/ 	.byte	0x04, 0x1e
        /*00ca*/ 	.short	(.L_1054 - .L_1053)
.L_1053:
        /*00cc*/ 	.word	0x00000000


	//----- nvinfo : EIATTR_CBANK_PARAM_SIZE
	.align		4
.L_1054:
        /*00d0*/ 	.byte	0x03, 0x19
        /*00d2*/ 	.short	0x0038


	//----- nvinfo : EIATTR_PARAM_CBANK
	.align		4
        /*00d4*/ 	.byte	0x04, 0x0a
        /*00d6*/ 	.short	(.L_1056 - .L_1055)
	.align		4
.L_1055:
        /*00d8*/ 	.word	index@(.nv.constant0._Z17im2col_gpu_kerneliPKfiiiiiiiPf)
        /*00dc*/ 	.short	0x0380
        /*00de*/ 	.short	0x0038


	//----- nvinfo : EIATTR_SW_WAR
	.align		4
.L_1056:
        /*00e0*/ 	.byte	0x04, 0x36
        /*00e2*/ 	.short	(.L_1058 - .L_1057)
.L_1057:
        /*00e4*/ 	.word	0x00000008
.L_1058:


//--------------------- .nv.callgraph             --------------------------
	.section	.nv.callgraph,"",@"SHT_CUDA_CALLGRAPH"
	.align	4
	.sectionentsize	8
	.align		4
        /*0000*/ 	.word	0x00000000
	.align		4
        /*0004*/ 	.word	0xffffffff
	.align		4
        /*0008*/ 	.word	0x00000000
	.align		4
        /*000c*/ 	.word	0xfffffffe
	.align		4
        /*0010*/ 	.word	0x00000000
	.align		4
        /*0014*/ 	.word	0xfffffffd
	.align		4
        /*0018*/ 	.word	0x00000000
	.align		4
        /*001c*/ 	.word	0xfffffffc


//--------------------- .nv.constant4             --------------------------
	.section	.nv.constant4,"a",@progbits
	.align	8
	.align		8
.nv.constant4:
        /*0000*/ 	.dword	_ZN34_INTERNAL_1c371c2a_4_k_cu_80c26c214cuda3std3__45__cpo5beginE
	.align		8
        /*0008*/ 	.dword	_ZN34_INTERNAL_1c371c2a_4_k_cu_80c26c214cuda3std3__45__cpo3endE
	.align		8
        /*0010*/ 	.dword	_ZN34_INTERNAL_1c371c2a_4_k_cu_80c26c214cuda3std3__45__cpo6cbeginE
	.align		8
        /*0018*/ 	.dword	_ZN34_INTERNAL_1c371c2a_4_k_cu_80c26c214cuda3std3__45__cpo4cendE
	.align		8
        /*0020*/ 	.dword	_ZN34_INTERNAL_1c371c2a_4_k_cu_80c26c214cuda3std3__45__cpo6rbeginE
	.align		8
        /*0028*/ 	.dword	_ZN34_INTERNAL_1c371c2a_4_k_cu_80c26c214cuda3std3__45__cpo4rendE
	.align		8
        /*0030*/ 	.dword	_ZN34_INTERNAL_1c371c2a_4_k_cu_80c26c214cuda3std3__45__cpo7crbeginE
	.align		8
        /*0038*/ 	.dword	_ZN34_INTERNAL_1c371c2a_4_k_cu_80c26c214cuda3std3__45__cpo5crendE
	.align		8
        /*0040*/ 	.dword	_ZN34_INTERNAL_1c371c2a_4_k_cu_80c26c214cuda3std3__436_GLOBAL__N__1c371c2a_4_k_cu_80c26c216ignoreE
	.align		8
        /*0048*/ 	.dword	_ZN34_INTERNAL_1c371c2a_4_k_cu_80c26c214cuda3std3__419piecewise_constructE
	.align		8
        /*0050*/ 	.dword	_ZN34_INTERNAL_1c371c2a_4_k_cu_80c26c214cuda3std3__48in_placeE
	.align		8
        /*0058*/ 	.dword	_ZN34_INTERNAL_1c371c2a_4_k_cu_80c26c214cuda3std3__420unreachable_sentinelE
	.align		8
        /*0060*/ 	.dword	_ZN34_INTERNAL_1c371c2a_4_k_cu_80c26c214cuda3std3__47nulloptE
	.align		8
        /*0068*/ 	.dword	_ZN34_INTERNAL_1c371c2a_4_k_cu_80c26c214cuda3std3__48unexpectE
	.align		8
        /*0070*/ 	.dword	_ZN34_INTERNAL_1c371c2a_4_k_cu_80c26c214cuda3std6ranges3__45__cpo4swapE
	.align		8
        /*0078*/ 	.dword	_ZN34_INTERNAL_1c371c2a_4_k_cu_80c26c214cuda3std6ranges3__45__cpo9iter_moveE
	.align		8
        /*0080*/ 	.dword	_ZN34_INTERNAL_1c371c2a_4_k_cu_80c26c214cuda3std6ranges3__45__cpo5beginE
	.align		8
        /*0088*/ 	.dword	_ZN34_INTERNAL_1c371c2a_4_k_cu_80c26c214cuda3std6ranges3__45__cpo3endE
	.align		8
        /*0090*/ 	.dword	_ZN34_INTERNAL_1c371c2a_4_k_cu_80c26c214cuda3std6ranges3__45__cpo6cbeginE
	.align		8
        /*0098*/ 	.dword	_ZN34_INTERNAL_1c371c2a_4_k_cu_80c26c214cuda3std6ranges3__45__cpo4cendE
	.align		8
        /*00a0*/ 	.dword	_ZN34_INTERNAL_1c371c2a_4_k_cu_80c26c214cuda3std6ranges3__45__cpo7advanceE
	.align		8
        /*00a8*/ 	.dword	_ZN34_INTERNAL_1c371c2a_4_k_cu_80c26c214cuda3std6ranges3__45__cpo9iter_swapE
	.align		8
        /*00b0*/ 	.dword	_ZN34_INTERNAL_1c371c2a_4_k_cu_80c26c214cuda3std6ranges3__45__cpo4nextE
	.align		8
        /*00b8*/ 	.dword	_ZN34_INTERNAL_1c371c2a_4_k_cu_80c26c214cuda3std6ranges3__45__cpo4prevE
	.align		8
        /*00c0*/ 	.dword	_ZN34_INTERNAL_1c371c2a_4_k_cu_80c26c214cuda3std6ranges3__45__cpo4dataE
	.align		8
        /*00c8*/ 	.dword	_ZN34_INTERNAL_1c371c2a_4_k_cu_80c26c214cuda3std6ranges3__45__cpo5cdataE
	.align		8
        /*00d0*/ 	.dword	_ZN34_INTERNAL_1c371c2a_4_k_cu_80c26c214cuda3std6ranges3__45__cpo4sizeE
	.align		8
        /*00d8*/ 	.dword	_ZN34_INTERNAL_1c371c2a_4_k_cu_80c26c214cuda3std6ranges3__45__cpo5ssizeE
	.align		8
        /*00e0*/ 	.dword	_ZN34_INTERNAL_1c371c2a_4_k_cu_80c26c214cuda3std6ranges3__45__cpo8distanceE
	.align		8
        /*00e8*/ 	.dword	_ZN34_INTERNAL_1c371c2a_4_k_cu_80c26c216thrust24THRUST_300001_SM_1000_NS8cuda_cub3parE
	.align		8
        /*00f0*/ 	.dword	_ZN34_INTERNAL_1c371c2a_4_k_cu_80c26c216thrust24THRUST_300001_SM_1000_NS8cuda_cub10par_nosyncE
	.align		8
        /*00f8*/ 	.dword	_ZN34_INTERNAL_1c371c2a_4_k_cu_80c26c216thrust24THRUST_300001_SM_1000_NS6system6detail10sequential3seqE
	.align		8
        /*0100*/ 	.dword	_ZN34_INTERNAL_1c371c2a_4_k_cu_80c26c216thrust24THRUST_300001_SM_1000_NS12placeholders2_1E
	.align		8
        /*0108*/ 	.dword	_ZN34_INTERNAL_1c371c2a_4_k_cu_80c26c216thrust24THRUST_300001_SM_1000_NS12placeholders2_2E
	.align		8
        /*0110*/ 	.dword	_ZN34_INTERNAL_1c371c2a_4_k_cu_80c26c216thrust24THRUST_300001_SM_1000_NS12placeholders2_3E
	.align		8
        /*0118*/ 	.dword	_ZN34_INTERNAL_1c371c2a_4_k_cu_80c26c216thrust24THRUST_300001_SM_1000_NS12placeholders2_4E
	.align		8
        /*0120*/ 	.dword	_ZN34_INTERNAL_1c371c2a_4_k_cu_80c26c216thrust24THRUST_300001_SM_1000_NS12placeholders2_5E
	.align		8
        /*0128*/ 	.dword	_ZN34_INTERNAL_1c371c2a_4_k_cu_80c26c216thrust24THRUST_300001_SM_1000_NS12placeholders2_6E
	.align		8
        /*0130*/ 	.dword	_ZN34_INTERNAL_1c371c2a_4_k_cu_80c26c216thrust24THRUST_300001_SM_1000_NS12placeholders2_7E
	.align		8
        /*0138*/ 	.dword	_ZN34_INTERNAL_1c371c2a_4_k_cu_80c26c216thrust24THRUST_300001_SM_1000_NS12placeholders2_8E
	.align		8
        /*0140*/ 	.dword	_ZN34_INTERNAL_1c371c2a_4_k_cu_80c26c216thrust24THRUST_300001_SM_1000_NS12placeholders2_9E
	.align		8
        /*0148*/ 	.dword	_ZN34_INTERNAL_1c371c2a_4_k_cu_80c26c216thrust24THRUST_300001_SM_1000_NS12placeholders3_10E
	.align		8
        /*0150*/ 	.dword	_ZN34_INTERNAL_1c371c2a_4_k_cu_80c26c216thrust24THRUST_300001_SM_1000_NS3seqE


//--------------------- .text._ZN3cub18CUB_300001_SM_10006detail6reduce18DeviceReduceKernelINS2_10policy_hubIfyN4cuda3std3__44plusIfEEE10Policy1000EN6thrust24THRUST_300001_SM_1000_NS6detail15normal_iteratorINSD_10device_ptrIfEEEEyS9_fNS7_10__identityEEEvT0_PT3_T1_NS0_13GridEvenShareISN_EET2_T4_ --------------------------
	.section	.text._ZN3cub18CUB_300001_SM_10006detail6reduce18DeviceReduceKernelINS2_10policy_hubIfyN4cuda3std3__44plusIfEEE10Policy1000EN6thrust24THRUST_300001_SM_1000_NS6detail15normal_iteratorINSD_10device_ptrIfEEEEyS9_fNS7_10__identityEEEvT0_PT3_T1_NS0_13GridEvenShareISN_EET2_T4_,"ax",@progbits
	.align	128
        .global         _ZN3cub18CUB_300001_SM_10006detail6reduce18DeviceReduceKernelINS2_10policy_hubIfyN4cuda3std3__44plusIfEEE10Policy1000EN6thrust24THRUST_300001_SM_1000_NS6detail15normal_iteratorINSD_10device_ptrIfEEEEyS9_fNS7_10__identityEEEvT0_PT3_T1_NS0_13GridEvenShareISN_EET2_T4_
        .type           _ZN3cub18CUB_300001_SM_10006detail6reduce18DeviceReduceKernelINS2_10policy_hubIfyN4cuda3std3__44plusIfEEE10Policy1000EN6thrust24THRUST_300001_SM_1000_NS6detail15normal_iteratorINSD_10device_ptrIfEEEEyS9_fNS7_10__identityEEEvT0_PT3_T1_NS0_13GridEvenShareISN_EET2_T4_,@function
        .size           _ZN3cub18CUB_300001_SM_10006detail6reduce18DeviceReduceKernelINS2_10policy_hubIfyN4cuda3std3__44plusIfEEE10Policy1000EN6thrust24THRUST_300001_SM_1000_NS6detail15normal_iteratorINSD_10device_ptrIfEEEEyS9_fNS7_10__identityEEEvT0_PT3_T1_NS0_13GridEvenShareISN_EET2_T4_,(.L_x_1000 - _ZN3cub18CUB_300001_SM_10006detail6reduce18DeviceReduceKernelINS2_10policy_hubIfyN4cuda3std3__44plusIfEEE10Policy1000EN6thrust24THRUST_300001_SM_1000_NS6detail15normal_iteratorINSD_10device_ptrIfEEEEyS9_fNS7_10__identityEEEvT0_PT3_T1_NS0_13GridEvenShareISN_EET2_T4_)
        .other          _ZN3cub18CUB_300001_SM_10006detail6reduce18DeviceReduceKernelINS2_10policy_hubIfyN4cuda3std3__44plusIfEEE10Policy1000EN6thrust24THRUST_300001_SM_1000_NS6detail15normal_iteratorINSD_10device_ptrIfEEEEyS9_fNS7_10__identityEEEvT0_PT3_T1_NS0_13GridEvenShareISN_EET2_T4_,@"STO_CUDA_ENTRY STV_DEFAULT"
_ZN3cub18CUB_300001_SM_10006detail6reduce18DeviceReduceKernelINS2_10policy_hubIfyN4cuda3std3__44plusIfEEE10Policy1000EN6thrust24THRUST_300001_SM_1000_NS6detail15normal_iteratorINSD_10device_ptrIfEEEEyS9_fNS7_10__identityEEEvT0_PT3_T1_NS0_13GridEvenShareISN_EET2_T4_:
.text._ZN3cub18CUB_300001_SM_10006detail6reduce18DeviceReduceKernelINS2_10policy_hubIfyN4cuda3std3__44plusIfEEE10Policy1000EN6thrust24THRUST_300001_SM_1000_NS6detail15normal_iteratorINSD_10device_ptrIfEEEEyS9_fNS7_10__identityEEEvT0_PT3_T1_NS0_13GridEvenShareISN_EET2_T4_:
[----:B------:R-:W-:Y:S08]  /*0000*/  LDC R1, c[0x0][0x37c] ;  /* 0x0000df00ff017b82 */ /* 0x000ff00000000800 */
[----:B------:R-:W0:Y:S01]  /*0010*/  S2UR UR16, SR_CTAID.X ;  /* 0x00000000001079c3 */ /* 0x000e220000002500 */
[----:B------:R-:W1:Y:S01]  /*0020*/  LDCU.64 UR8, c[0x0][0x3b8] ;  /* 0x00007700ff0877ac */ /* 0x000e620008000a00 */
[----:B------:R-:W-:Y:S01]  /*0030*/  BSSY.RECONVERGENT B0, `(.L_x_0) ;  /* 0x0000229000007945 */ /* 0x000fe20003800200 */
[----:B------:R-:W2:Y:S01]  /*0040*/  LDCU UR5, c[0x0][0x3c0] ;  /* 0x00007800ff0577ac */ /* 0x000ea20008000800 */
[----:B------:R-:W3:Y:S01]  /*0050*/  LDCU.64 UR14, c[0x0][0x358] ;  /* 0x00006b00ff0e77ac */ /* 0x000ee20008000a00 */
[----:B-1----:R-:W-:-:S02]  /*0060*/  IMAD.U32 R2, RZ, RZ, UR8 ;  /* 0x00000008ff027e24 */ /* 0x002fc4000f8e00ff */
[----:B------:R-:W-:Y:S01]  /*0070*/  IMAD.U32 R3, RZ, RZ, UR9 ;  /* 0x00000009ff037e24 */ /* 0x000fe2000f8e00ff */
[----:B--2---:R-:W-:Y:S02]  /*0080*/  USHF.L.U32 UR5, UR5, 0xc, URZ ;  /* 0x0000000c05057899 */ /* 0x004fe400080006ff */
[----:B0-----:R-:W-:Y:S02]  /*0090*/  USHF.L.U32 UR7, UR16, 0xc, URZ ;  /* 0x0000000c10077899 */ /* 0x001fe400080006ff */
[----:B------:R-:W-:-:S04]  /*00a0*/  USHF.R.S32.HI UR4, URZ, 0x1f, UR5 ;  /* 0x0000001fff047899 */ /* 0x000fc80008011405 */
[----:B------:R-:W-:-:S04]  /*00b0*/  IADD3 R23, P1, PT, R2, -UR7, RZ ;  /* 0x8000000702177c10 */ /* 0x000fc8000ff3e0ff */
[----:B------:R-:W-:Y:S02]  /*00c0*/  ISETP.GT.U32.AND P0, PT, R23, 0xfff, PT ;  /* 0x00000fff1700780c */ /* 0x000fe40003f04070 */
[----:B------:R-:W-:-:S04]  /*00d0*/  IADD3.X R22, PT, PT, R3, -0x1, RZ, P1, !PT ;  /* 0xffffffff03167810 */ /* 0x000fc80000ffe4ff */
[----:B------:R-:W-:-:S13]  /*00e0*/  ISETP.GT.U32.AND.EX P0, PT, R22, RZ, PT, P0 ;  /* 0x000000ff1600720c */ /* 0x000fda0003f04100 */
[----:B---3--:R-:W-:Y:S05]  /*00f0*/  @P0 BRA `(.L_x_1) ;  /* 0x0000000c00c40947 */ /* 0x008fea0003800000 */
[----:B------:R-:W0:Y:S01]  /*0100*/  S2R R0, SR_TID.X ;  /* 0x0000000000007919 */ /* 0x000e220000002100 */
[----:B------:R-:W-:Y:S01]  /*0110*/  IADD3 R5, PT, PT, R2, -UR7, RZ ;  /* 0x8000000702057c10 */ /* 0x000fe2000fffe0ff */
[----:B------:R-:W-:Y:S01]  /*0120*/  BSSY.RECONVERGENT B1, `(.L_x_2) ;  /* 0x000000a000017945 */ /* 0x000fe20003800200 */
[----:B------:R-:W-:Y:S02]  /*0130*/  IMAD.MOV.U32 R4, RZ, RZ, RZ ;  /* 0x000000ffff047224 */ /* 0x000fe400078e00ff */
[----:B0-----:R-:W-:Y:S02]  /*0140*/  ISETP.GE.AND P0, PT, R0, R5, PT ;  /* 0x000000050000720c */ /* 0x001fe40003f06270 */
[----:B------:R-:W-:-:S11]  /*0150*/  MOV R6, R0 ;  /* 0x0000000000067202 */ /* 0x000fd60000000f00 */
[----:B------:R-:W-:Y:S05]  /*0160*/  @P0 BRA `(.L_x_3) ;  /* 0x0000000000140947 */ /* 0x000fea0003800000 */
[----:B------:R-:W0:Y:S01]  /*0170*/  LDC.64 R8, c[0x0][0x380] ;  /* 0x0000e000ff087b82 */ /* 0x000e220000000a00 */
[----:B------:R-:W-:-:S04]  /*0180*/  VIADD R3, R0, UR7 ;  /* 0x0000000700037c36 */ /* 0x000fc80008000000 */
[----:B0-----:R-:W-:-:S05]  /*0190*/  IMAD.WIDE.U32 R8, R3, 0x4, R8 ;  /* 0x0000000403087825 */ /* 0x001fca00078e0008 */
[----:B------:R0:W5:Y:S01]  /*01a0*/  LDG.E R4, desc[UR14][R8.64] ;  /* 0x0000000e08047981 */ /* 0x000162000c1e1900 */
[----:B------:R-:W-:-:S07]  /*01b0*/  IADD3 R6, PT, PT, R0, 0x100, RZ ;  /* 0x0000010000067810 */ /* 0x000fce0007ffe0ff */
.L_x_3:
[----:B------:R-:W-:Y:S05]  /*01c0*/  BSYNC.RECONVERGENT B1 ;  /* 0x0000000000017941 */ /* 0x000fea0003800200 */
.L_x_2:
[----:B------:R-:W-:Y:S01]  /*01d0*/  ISETP.GE.AND P0, PT, R6, R5, PT ;  /* 0x000000050600720c */ /* 0x000fe20003f06270 */
[----:B------:R-:W-:-:S12]  /*01e0*/  BSSY.RECONVERGENT B1, `(.L_x_4) ;  /* 0x0000079000017945 */ /* 0x000fd80003800200 */
[----:B------:R-:W-:Y:S05]  /*01f0*/  @P0 BRA `(.L_x_5) ;  /* 0x0000000400dc0947 */ /* 0x000fea0003800000 */
[----:B------:R-:W-:Y:S01]  /*0200*/  LOP3.LUT R3, RZ, R6, RZ, 0x33, !PT ;  /* 0x00000006ff037212 */ /* 0x000fe200078e33ff */
[----:B------:R-:W-:Y:S03]  /*0210*/  BSSY.RECONVERGENT B2, `(.L_x_6) ;  /* 0x0000037000027945 */ /* 0x000fe60003800200 */
[----:B------:R-:W-:-:S04]  /*0220*/  IADD3 R3, PT, PT, R2, -UR7, R3 ;  /* 0x8000000702037c10 */ /* 0x000fc8000fffe003 */
[C---:B------:R-:W-:Y:S02]  /*0230*/  ISETP.GE.U32.AND P1, PT, R3.reuse, 0xf00, PT ;  /* 0x00000f000300780c */ /* 0x040fe40003f26070 */
[----:B------:R-:W-:-:S04]  /*0240*/  LEA.HI R7, R3, 0x1, RZ, 0x18 ;  /* 0x0000000103077811 */ /* 0x000fc800078fc0ff */
[----:B------:R-:W-:-:S04]  /*0250*/  LOP3.LUT R22, R7, 0xf, RZ, 0xc0, !PT ;  /* 0x0000000f07167812 */ /* 0x000fc800078ec0ff */
[----:B------:R-:W-:-:S03]  /*0260*/  ISETP.NE.AND P0, PT, R22, RZ, PT ;  /* 0x000000ff1600720c */ /* 0x000fc60003f05270 */
[----:B------:R-:W-:Y:S10]  /*0270*/  @!P1 BRA `(.L_x_7) ;  /* 0x0000000000c09947 */ /* 0x000ff40003800000 */
[----:B------:R-:W1:Y:S01]  /*0280*/  LDCU.64 UR8, c[0x0][0x380] ;  /* 0x00007000ff0877ac */ /* 0x000e620008000a00 */
[----:B------:R-:W-:Y:S01]  /*0290*/  IMAD.WIDE.U32 R2, R6, 0x4, RZ ;  /* 0x0000000406027825 */ /* 0x000fe200078e00ff */
[----:B------:R-:W-:Y:S01]  /*02a0*/  LOP3.LUT R11, R7, 0x1fffff0, RZ, 0xc0, !PT ;  /* 0x01fffff0070b7812 */ /* 0x000fe200078ec0ff */
[----:B------:R-:W-:-:S04]  /*02b0*/  UIMAD.WIDE.U32 UR4, UR16, 0x4000, URZ ;  /* 0x00004000100478a5 */ /* 0x000fc8000f8e00ff */
[----:B------:R-:W-:Y:S02]  /*02c0*/  IMAD.MOV R11, RZ, RZ, -R11 ;  /* 0x000000ffff0b7224 */ /* 0x000fe400078e0a0b */
[----:B------:R-:W-:Y:S02]  /*02d0*/  LOP3.LUT R2, R2, UR4, RZ, 0xfc, !PT ;  /* 0x0000000402027c12 */ /* 0x000fe4000f8efcff */
[----:B------:R-:W-:Y:S02]  /*02e0*/  LOP3.LUT R3, R3, UR5, RZ, 0xfc, !PT ;  /* 0x0000000503037c12 */ /* 0x000fe4000f8efcff */
[----:B-1----:R-:W-:-:S04]  /*02f0*/  IADD3 R2, P1, PT, R2, UR8, RZ ;  /* 0x0000000802027c10 */ /* 0x002fc8000ff3e0ff */
[----:B------:R-:W-:-:S04]  /*0300*/  IADD3 R2, P2, PT, R2, 0x2000, RZ ;  /* 0x0000200002027810 */ /* 0x000fc80007f5e0ff */
[----:B------:R-:W-:-:S09]  /*0310*/  IADD3.X R3, PT, PT, RZ, UR9, R3, P2, P1 ;  /* 0x00000009ff037c10 */ /* 0x000fd200097e2403 */
.L_x_8:
[----:B------:R-:W2:Y:S04]  /*0320*/  LDG.E R21, desc[UR14][R2.64+-0x2000] ;  /* 0xffe0000e02157981 */ /* 0x000ea8000c1e1900 */
[----:B------:R-:W3:Y:S04]  /*0330*/  LDG.E R20, desc[UR14][R2.64+-0x1c00] ;  /* 0xffe4000e02147981 */ /* 0x000ee8000c1e1900 */
[----:B------:R-:W4:Y:S04]  /*0340*/  LDG.E R23, desc[UR14][R2.64+-0x1800] ;  /* 0xffe8000e02177981 */ /* 0x000f28000c1e1900 */
        /* <DEDUP_REMOVED lines=11> */
[----:B0-----:R-:W4:Y:S04]  /*0400*/  LDG.E R9, desc[UR14][R2.64+0x1800] ;  /* 0x0018000e02097981 */ /* 0x001f28000c1e1900 */
[----:B------:R0:W4:Y:S01]  /*0410*/  LDG.E R8, desc[UR14][R2.64+0x1c00] ;  /* 0x001c000e02087981 */ /* 0x000122000c1e1900 */
[----:B------:R-:W-:-:S02]  /*0420*/  IADD3 R11, PT, PT, R11, 0x10, RZ ;  /* 0x000000100b0b7810 */ /* 0x000fc40007ffe0ff */
[----:B------:R-:W-:Y:S02]  /*0430*/  IADD3 R6, PT, PT, R6, 0x1000, RZ ;  /* 0x0000100006067810 */ /* 0x000fe40007ffe0ff */
[----:B------:R-:W-:Y:S02]  /*0440*/  ISETP.NE.AND P1, PT, R11, RZ, PT ;  /* 0x000000ff0b00720c */ /* 0x000fe40003f25270 */
[----:B0-----:R-:W-:-:S05]  /*0450*/  IADD3 R2, P2, PT, R2, 0x4000, RZ ;  /* 0x0000400002027810 */ /* 0x001fca0007f5e0ff */
[----:B------:R-:W-:Y:S02]  /*0460*/  IMAD.X R3, RZ, RZ, R3, P2 ;  /* 0x000000ffff037224 */ /* 0x000fe400010e0603 */
[----:B--2--5:R-:W-:-:S04]  /*0470*/  FADD R21, R21, R4 ;  /* 0x0000000415157221 */ /* 0x024fc80000000000 */
[----:B---3--:R-:W-:-:S04]  /*0480*/  FADD R20, R21, R20 ;  /* 0x0000001415147221 */ /* 0x008fc80000000000 */
[----:B----4-:R-:W-:-:S04]  /*0490*/  FADD R20, R20, R23 ;  /* 0x0000001714147221 */ /* 0x010fc80000000000 */
[----:B------:R-:W-:-:S04]  /*04a0*/  FADD R20, R20, R25 ;  /* 0x0000001914147221 */ /* 0x000fc80000000000 */
        /* <DEDUP_REMOVED lines=11> */
[----:B------:R-:W-:Y:S01]  /*0560*/  FADD R4, R9, R8 ;  /* 0x0000000809047221 */ /* 0x000fe20000000000 */
[----:B------:R-:W-:Y:S06]  /*0570*/  @P1 BRA `(.L_x_8) ;  /* 0xfffffffc00681947 */ /* 0x000fec000383ffff */
.L_x_7:
[----:B------:R-:W-:Y:S05]  /*0580*/  BSYNC.RECONVERGENT B2 ;  /* 0x0000000000027941 */ /* 0x000fea0003800200 */
.L_x_6:
[----:B------:R-:W-:Y:S05]  /*0590*/  @!P0 BRA `(.L_x_5) ;  /* 0x0000000000f48947 */ /* 0x000fea0003800000 */
[----:B------:R-:W-:Y:S01]  /*05a0*/  ISETP.GE.U32.AND P0, PT, R22, 0x8, PT ;  /* 0x000000081600780c */ /* 0x000fe20003f06070 */
[----:B------:R-:W-:Y:S01]  /*05b0*/  BSSY.RECONVERGENT B2, `(.L_x_9) ;  /* 0x000001a000027945 */ /* 0x000fe20003800200 */
[----:B------:R-:W-:-:S04]  /*05c0*/  LOP3.LUT R10, R7, 0x7, RZ, 0xc0, !PT ;  /* 0x00000007070a7812 */ /* 0x000fc800078ec0ff */
[----:B------:R-:W-:-:S07]  /*05d0*/  ISETP.NE.AND P1, PT, R10, RZ, PT ;  /* 0x000000ff0a00720c */ /* 0x000fce0003f25270 */
[----:B------:R-:W-:Y:S06]  /*05e0*/  @!P0 BRA `(.L_x_10) ;  /* 0x0000000000588947 */ /* 0x000fec0003800000 */
[----:B------:R-:W1:Y:S01]  /*05f0*/  LDCU.64 UR4, c[0x0][0x380] ;  /* 0x00007000ff0477ac */ /* 0x000e620008000a00 */
[----:B------:R-:W-:-:S04]  /*0600*/  IADD3 R3, P0, PT, R6, UR7, RZ ;  /* 0x0000000706037c10 */ /* 0x000fc8000ff1e0ff */
[----:B0-----:R-:W-:Y:S02]  /*0610*/  LEA.HI.X.SX32 R8, R6, RZ, 0x1, P0 ;  /* 0x000000ff06087211 */ /* 0x001fe400000f0eff */
[----:B-1----:R-:W-:-:S04]  /*0620*/  LEA R2, P0, R3, UR4, 0x2 ;  /* 0x0000000403027c11 */ /* 0x002fc8000f8010ff */
[----:B------:R-:W-:-:S05]  /*0630*/  LEA.HI.X R3, R3, UR5, R8, 0x2, P0 ;  /* 0x0000000503037c11 */ /* 0x000fca00080f1408 */
[----:B------:R-:W2:Y:S04]  /*0640*/  LDG.E R9, desc[UR14][R2.64] ;  /* 0x0000000e02097981 */ /* 0x000ea8000c1e1900 */
[----:B------:R-:W3:Y:S04]  /*0650*/  LDG.E R8, desc[UR14][R2.64+0x400] ;  /* 0x0004000e02087981 */ /* 0x000ee8000c1e1900 */
[----:B------:R-:W4:Y:S04]  /*0660*/  LDG.E R11, desc[UR14][R2.64+0x800] ;  /* 0x0008000e020b7981 */ /* 0x000f28000c1e1900 */
[----:B------:R-:W4:Y:S04]  /*0670*/  LDG.E R13, desc[UR14][R2.64+0xc00] ;  /* 0x000c000e020d7981 */ /* 0x000f28000c1e1900 */
[----:B------:R-:W4:Y:S04]  /*0680*/  LDG.E R15, desc[UR14][R2.64+0x1000] ;  /* 0x0010000e020f7981 */ /* 0x000f28000c1e1900 */
[----:B------:R-:W4:Y:S04]  /*0690*/  LDG.E R17, desc[UR14][R2.64+0x1400] ;  /* 0x0014000e02117981 */ /* 0x000f28000c1e1900 */
[----:B------:R-:W4:Y:S04]  /*06a0*/  LDG.E R19, desc[UR14][R2.64+0x1800] ;  /* 0x0018000e02137981 */ /* 0x000f28000c1e1900 */
[----:B------:R-:W4:Y:S01]  /*06b0*/  LDG.E R21, desc[UR14][R2.64+0x1c00] ;  /* 0x001c000e02157981 */ /* 0x000f22000c1e1900 */
[----:B------:R-:W-:-:S02]  /*06c0*/  VIADD R6, R6, 0x800 ;  /* 0x0000080006067836 */ /* 0x000fc40000000000 */
[----:B--2--5:R-:W-:-:S04]  /*06d0*/  FADD R9, R4, R9 ;  /* 0x0000000904097221 */ /* 0x024fc80000000000 */
[----:B---3--:R-:W-:-:S04]  /*06e0*/  FADD R8, R9, R8 ;  /* 0x0000000809087221 */ /* 0x008fc80000000000 */
[----:B----4-:R-:W-:-:S04]  /*06f0*/  FADD R8, R8, R11 ;  /* 0x0000000b08087221 */ /* 0x010fc80000000000 */
[----:B------:R-:W-:-:S04]  /*0700*/  FADD R8, R8, R13 ;  /* 0x0000000d08087221 */ /* 0x000fc80000000000 */
[----:B------:R-:W-:-:S04]  /*0710*/  FADD R8, R8, R15 ;  /* 0x0000000f08087221 */ /* 0x000fc80000000000 */
[----:B------:R-:W-:-:S04]  /*0720*/  FADD R8, R8, R17 ;  /* 0x0000001108087221 */ /* 0x000fc80000000000 */
[----:B------:R-:W-:-:S04]  /*0730*/  FADD R8, R8, R19 ;  /* 0x0000001308087221 */ /* 0x000fc80000000000 */
[----:B------:R-:W-:-:S07]  /*0740*/  FADD R4, R8, R21 ;  /* 0x0000001508047221 */ /* 0x000fce0000000000 */
.L_x_10:
[----:B------:R-:W-:Y:S05]  /*0750*/  BSYNC.RECONVERGENT B2 ;  /* 0x0000000000027941 */ /* 0x000fea0003800200 */
.L_x_9:
        /* <DEDUP_REMOVED lines=14> */
[----:B------:R-:W4:Y:S01]  /*0840*/  LDG.E R13, desc[UR14][R2.64+0xc00] ;  /* 0x000c000e020d7981 */ /* 0x000f22000c1e1900 */
[----:B------:R-:W-:Y:S01]  /*0850*/  IADD3 R6, PT, PT, R6, 0x400, RZ ;  /* 0x0000040006067810 */ /* 0x000fe20007ffe0ff */
[----:B--2--5:R-:W-:-:S04]  /*0860*/  FADD R9, R4, R9 ;  /* 0x0000000904097221 */ /* 0x024fc80000000000 */
[----:B---3--:R-:W-:-:S04]  /*0870*/  FADD R8, R9, R8 ;  /* 0x0000000809087221 */ /* 0x008fc80000000000 */
[----:B----4-:R-:W-:-:S04]  /*0880*/  FADD R8, R8, R11 ;  /* 0x0000000b08087221 */ /* 0x010fc80000000000 */
[----:B------:R-:W-:-:S07]  /*0890*/  FADD R4, R8, R13 ;  /* 0x0000000d08047221 */ /* 0x000fce0000000000 */
.L_x_12:
[----:B------:R-:W-:Y:S05]  /*08a0*/  BSYNC.RECONVERGENT B2 ;  /* 0x0000000000027941 */ /* 0x000fea0003800200 */
.L_x_11:
[----:B------:R-:W-:Y:S05]  /*08b0*/  @!P1 BRA `(.L_x_5) ;  /* 0x00000000002c9947 */ /* 0x000fea0003800000 */
[----:B------:R-:W1:Y:S01]  /*08c0*/  LDC.64 R2, c[0x0][0x380] ;  /* 0x0000e000ff027b82 */ /* 0x000e620000000a00 */
[----:B0-----:R-:W-:Y:S01]  /*08d0*/  IMAD.U32 R9, RZ, RZ, UR16 ;  /* 0x00000010ff097e24 */ /* 0x001fe2000f8e00ff */
[----:B------:R-:W-:-:S03]  /*08e0*/  IADD3 R7, PT, PT, -R7, RZ, RZ ;  /* 0x000000ff07077210 */ /* 0x000fc60007ffe1ff */
[----:B-1----:R-:W-:-:S07]  /*08f0*/  IMAD.WIDE.U32 R2, R9, 0x4000, R2 ;  /* 0x0000400009027825 */ /* 0x002fce00078e0002 */
.L_x_13:
[----:B------:R-:W-:-:S06]  /*0900*/  IMAD.WIDE R8, R6, 0x4, R2 ;  /* 0x0000000406087825 */ /* 0x000fcc00078e0202 */
[----:B------:R-:W2:Y:S01]  /*0910*/  LDG.E R9, desc[UR14][R8.64] ;  /* 0x0000000e08097981 */ /* 0x000ea2000c1e1900 */
[----:B------:R-:W-:Y:S01]  /*0920*/  VIADD R7, R7, 0x1 ;  /* 0x0000000107077836 */ /* 0x000fe20000000000 */
[----:B------:R-:W-:-:S04]  /*0930*/  IADD3 R6, PT, PT, R6, 0x100, RZ ;  /* 0x0000010006067810 */ /* 0x000fc80007ffe0ff */
[----:B------:R-:W-:Y:S01]  /*0940*/  ISETP.NE.AND P0, PT, R7, RZ, PT ;  /* 0x000000ff0700720c */ /* 0x000fe20003f05270 */
[----:B--2--5:R-:W-:-:S12]  /*0950*/  FADD R4, R9, R4 ;  /* 0x0000000409047221 */ /* 0x024fd80000000000 */
[----:B------:R-:W-:Y:S05]  /*0960*/  @P0 BRA `(.L_x_13) ;  /* 0xfffffffc00e40947 */ /* 0x000fea000383ffff */
.L_x_5:
[----:B------:R-:W-:Y:S05]  /*0970*/  BSYNC.RECONVERGENT B1 ;  /* 0x0000000000017941 */ /* 0x000fea0003800200 */
.L_x_4:
[----:B------:R-:W-:Y:S01]  /*0980*/  ISETP.GE.AND P0, PT, R5, 0x100, PT ;  /* 0x000001000500780c */ /* 0x000fe20003f06270 */
[----:B-----5:R-:W-:-:S12]  /*0990*/  IMAD.MOV.U32 R11, RZ, RZ, R4 ;  /* 0x000000ffff0b7224 */ /* 0x020fd800078e0004 */
[----:B------:R-:W-:Y:S05]  /*09a0*/  @!P0 BRA `(.L_x_14) ;  /* 0x0000000000ac8947 */ /* 0x000fea0003800000 */
[----:B------:R-:W1:Y:S01]  /*09b0*/  S2R R7, SR_LANEID ;  /* 0x0000000000077919 */ /* 0x000e620000000000 */
[----:B------:R-:W2:Y:S02]  /*09c0*/  SHFL.DOWN PT, R2, R11, 0x1, 0x1f ;  /* 0x08201f000b027f89 */ /* 0x000ea400000e0000 */
[----:B--2---:R-:W-:Y:S01]  /*09d0*/  FADD R2, R2, R11 ;  /* 0x0000000b02027221 */ /* 0x004fe20000000000 */
[C---:B-1----:R-:W-:Y:S02]  /*09e0*/  ISETP.GT.AND P0, PT, R7.reuse, 0x1e, PT ;  /* 0x0000001e0700780c */ /* 0x042fe40003f04270 */
[----:B------:R-:W-:Y:S02]  /*09f0*/  ISETP.NE.AND P1, PT, R7, RZ, PT ;  /* 0x000000ff0700720c */ /* 0x000fe40003f25270 */
[----:B------:R-:W-:Y:S02]  /*0a00*/  FSEL R2, R11, R2, P0 ;  /* 0x000000020b027208 */ /* 0x000fe40000000000 */
[----:B------:R-:W-:-:S03]  /*0a10*/  ISETP.GT.AND P0, PT, R7, 0x1d, PT ;  /* 0x0000001d0700780c */ /* 0x000fc60003f04270 */
[----:B------:R-:W1:Y:S06]  /*0a20*/  SHFL.DOWN PT, R3, R2, 0x2, 0x1f ;  /* 0x08401f0002037f89 */ /* 0x000e6c00000e0000 */
[----:B------:R-:W2:Y:S01]  /*0a30*/  @!P1 S2R R6, SR_CgaCtaId ;  /* 0x0000000000069919 */ /* 0x000ea20000008800 */
[----:B------:R-:W-:Y:S02]  /*0a40*/  @!P1 MOV R5, 0x400 ;  /* 0x0000040000059802 */ /* 0x000fe40000000f00 */
[----:B------:R-:W-:-:S04]  /*0a50*/  @!P1 SHF.R.U32.HI R4, RZ, 0x3, R0 ;  /* 0x00000003ff049819 */ /* 0x000fc80000011600 */
[----:B------:R-:W-:Y:S01]  /*0a60*/  @!P1 LOP3.LUT R4, R4, 0x7c, RZ, 0xc0, !PT ;  /* 0x0000007c04049812 */ /* 0x000fe200078ec0ff */
[----:B-1----:R-:W-:Y:S01]  /*0a70*/  @!P0 FADD R2, R2, R3 ;  /* 0x0000000302028221 */ /* 0x002fe20000000000 */
[----:B------:R-:W-:-:S04]  /*0a80*/  ISETP.GT.AND P0, PT, R7, 0x1b, PT ;  /* 0x0000001b0700780c */ /* 0x000fc80003f04270 */
[----:B------:R-:W1:Y:S01]  /*0a90*/  SHFL.DOWN PT, R3, R2, 0x4, 0x1f ;  /* 0x08801f0002037f89 */ /* 0x000e6200000e0000 */
[----:B--2---:R-:W-:-:S04]  /*0aa0*/  @!P1 LEA R5, R6, R5, 0x18 ;  /* 0x0000000506059211 */ /* 0x004fc800078ec0ff */
[----:B------:R-:W-:-:S04]  /*0ab0*/  @!P1 IADD3 R4, PT, PT, R4, R5, RZ ;  /* 0x0000000504049210 */ /* 0x000fc80007ffe0ff */
[----:B-1----:R-:W-:Y:S01]  /*0ac0*/  @!P0 FADD R2, R2, R3 ;  /* 0x0000000302028221 */ /* 0x002fe20000000000 */
[----:B------:R-:W-:-:S04]  /*0ad0*/  ISETP.GT.AND P0, PT, R7, 0x17, PT ;  /* 0x000000170700780c */ /* 0x000fc80003f04270 */
[----:B------:R-:W1:Y:S09]  /*0ae0*/  SHFL.DOWN PT, R3, R2, 0x8, 0x1f ;  /* 0x09001f0002037f89 */ /* 0x000e7200000e0000 */
[----:B-1----:R-:W-:Y:S01]  /*0af0*/  @!P0 FADD R2, R2, R3 ;  /* 0x0000000302028221 */ /* 0x002fe20000000000 */
[----:B------:R-:W-:-:S04]  /*0b00*/  ISETP.NE.AND P0, PT, R0, RZ, PT ;  /* 0x000000ff0000720c */ /* 0x000fc80003f05270 */
[----:B------:R-:W1:Y:S02]  /*0b10*/  SHFL.DOWN PT, R3, R2, 0x10, 0x1f ;  /* 0x0a001f0002037f89 */ /* 0x000e6400000e0000 */
[----:B-1----:R-:W-:-:S05]  /*0b20*/  FADD R3, R2, R3 ;  /* 0x0000000302037221 */ /* 0x002fca0000000000 */
[----:B------:R2:W-:Y:S01]  /*0b30*/  @!P1 STS [R4+0x8], R3 ;  /* 0x0000080304009388 */ /* 0x0005e20000000800 */
[----:B------:R-:W-:Y:S01]  /*0b40*/  BAR.SYNC.DEFER_BLOCKING 0x0 ;  /* 0x0000000000007b1d */ /* 0x000fe20000010000 */
[----:B------:R-:W-:-:S04]  /*0b50*/  ISETP.GT.AND P1, PT, R7, 0xf, PT ;  /* 0x0000000f0700780c */ /* 0x000fc80003f24270 */
[----:B0-----:R-:W-:Y:S01]  /*0b60*/  FSEL R9, R2, R3, P1 ;  /* 0x0000000302097208 */ /* 0x001fe20000800000 */
[----:B------:R-:W-:Y:S08]  /*0b70*/  @P0 BRA `(.L_x_15) ;  /* 0x0000001400d00947 */ /* 0x000ff00003800000 */
[----:B------:R-:W0:Y:S01]  /*0b80*/  S2UR UR5, SR_CgaCtaId ;  /* 0x00000000000579c3 */ /* 0x000e220000008800 */
[----:B------:R-:W-:Y:S02]  /*0b90*/  UMOV UR4, 0x400 ;  /* 0x0000040000047882 */ /* 0x000fe40000000000 */
[----:B0-----:R-:W-:-:S09]  /*0ba0*/  ULEA UR4, UR5, UR4, 0x18 ;  /* 0x0000000405047291 */ /* 0x001fd2000f8ec0ff */
[----:B------:R-:W0:Y:S04]  /*0bb0*/  LDS R0, [UR4+0xc] ;  /* 0x00000c04ff007984 */ /* 0x000e280008000800 */
[----:B--2---:R-:W1:Y:S04]  /*0bc0*/  LDS.128 R4, [UR4+0x10] ;  /* 0x00001004ff047984 */ /* 0x004e680008000c00 */
[----:B------:R-:W2:Y:S01]  /*0bd0*/  LDS.64 R2, [UR4+0x20] ;  /* 0x00002004ff027984 */ /* 0x000ea20008000a00 */
[----:B0-----:R-:W-:-:S04]  /*0be0*/  FADD R9, R9, R0 ;  /* 0x0000000009097221 */ /* 0x001fc80000000000 */
[----:B-1----:R-:W-:-:S04]  /*0bf0*/  FADD R4, R9, R4 ;  /* 0x0000000409047221 */ /* 0x002fc80000000000 */
[----:B------:R-:W-:-:S04]  /*0c00*/  FADD R5, R4, R5 ;  /* 0x0000000504057221 */ /* 0x000fc80000000000 */
[----:B------:R-:W-:-:S04]  /*0c10*/  FADD R6, R5, R6 ;  /* 0x0000000605067221 */ /* 0x000fc80000000000 */
[----:B------:R-:W-:-:S04]  /*0c20*/  FADD R7, R6, R7 ;  /* 0x0000000706077221 */ /* 0x000fc80000000000 */
[----:B--2---:R-:W-:-:S04]  /*0c30*/  FADD R2, R7, R2 ;  /* 0x0000000207027221 */ /* 0x004fc80000000000 */
[----:B------:R-:W-:Y:S01]  /*0c40*/  FADD R9, R2, R3 ;  /* 0x0000000302097221 */ /* 0x000fe20000000000 */
[----:B------:R-:W-:Y:S06]  /*0c50*/  BRA `(.L_x_15) ;  /* 0x0000001400987947 */ /* 0x000fec0003800000 */
.L_x_14:
[----:B0-----:R-:W0:Y:S01]  /*0c60*/  S2R R9, SR_LANEID ;  /* 0x0000000000097919 */ /* 0x001e220000000000 */
[----:B------:R-:W-:-:S05]  /*0c70*/  LOP3.LUT R2, R0, 0x3e0, RZ, 0xc0, !PT ;  /* 0x000003e000027812 */ /* 0x000fca00078ec0ff */
[----:B------:R-:W-:Y:S01]  /*0c80*/  VIADD R4, R2, 0x20 ;  /* 0x0000002002047836 */ /* 0x000fe20000000000 */
[----:B------:R-:W-:-:S04]  /*0c90*/  LOP3.LUT R2, RZ, R2, RZ, 0x33, !PT ;  /* 0x00000002ff027212 */ /* 0x000fc800078e33ff */
[----:B------:R-:W-:Y:S02]  /*0ca0*/  ISETP.GT.AND P0, PT, R4, R5, PT ;  /* 0x000000050400720c */ /* 0x000fe40003f04270 */
[----:B------:R-:W-:-:S04]  /*0cb0*/  IADD3 R2, PT, PT, R5, R2, RZ ;  /* 0x0000000205027210 */ /* 0x000fc80007ffe0ff */
[----:B------:R-:W-:-:S05]  /*0cc0*/  SEL R2, R2, 0x1f, P0 ;  /* 0x0000001f02027807 */ /* 0x000fca0000000000 */
[----:B------:R-:W1:Y:S01]  /*0cd0*/  SHFL.DOWN PT, R3, R11, 0x1, R2 ;  /* 0x082000000b037989 */ /* 0x000e6200000e0002 */
[C---:B0-----:R-:W-:Y:S01]  /*0ce0*/  ISETP.GE.AND P0, PT, R9.reuse, R2, PT ;  /* 0x000000020900720c */ /* 0x041fe20003f06270 */
[C---:B------:R-:W-:Y:S01]  /*0cf0*/  VIADD R7, R9.reuse, 0x2 ;  /* 0x0000000209077836 */ /* 0x040fe20000000000 */
[----:B------:R-:W-:-:S11]  /*0d00*/  ISETP.NE.AND P1, PT, R9, RZ, PT ;  /* 0x000000ff0900720c */ /* 0x000fd60003f25270 */
[----:B-1----:R-:W-:Y:S01]  /*0d10*/  @!P0 FADD R11, R3, R11 ;  /* 0x0000000b030b8221 */ /* 0x002fe20000000000 */
[----:B------:R-:W-:Y:S01]  /*0d20*/  ISETP.GT.AND P0, PT, R7, R2, PT ;  /* 0x000000020700720c */ /* 0x000fe20003f04270 */
[----:B------:R-:W0:Y:S01]  /*0d30*/  @!P1 S2R R13, SR_CgaCtaId ;  /* 0x00000000000d9919 */ /* 0x000e220000008800 */
[----:B------:R-:W-:Y:S02]  /*0d40*/  IADD3 R7, PT, PT, R9, 0x4, RZ ;  /* 0x0000000409077810 */ /* 0x000fe40007ffe0ff */
[----:B------:R-:W-:Y:S01]  /*0d50*/  @!P1 MOV R6, 0x400 ;  /* 0x0000040000069802 */ /* 0x000fe20000000f00 */
[----:B------:R-:W1:Y:S01]  /*0d60*/  SHFL.DOWN PT, R3, R11, 0x2, R2 ;  /* 0x084000000b037989 */ /* 0x000e6200000e0002 */
[----:B------:R-:W-:-:S04]  /*0d70*/  @!P1 SHF.R.U32.HI R4, RZ, 0x3, R0 ;  /* 0x00000003ff049819 */ /* 0x000fc80000011600 */
[----:B------:R-:W-:-:S03]  /*0d80*/  @!P1 LOP3.LUT R4, R4, 0x7c, RZ, 0xc0, !PT ;  /* 0x0000007c04049812 */ /* 0x000fc600078ec0ff */
[----:B-1----:R-:W-:Y:S01]  /*0d90*/  @!P0 FADD R11, R11, R3 ;  /* 0x000000030b0b8221 */ /* 0x002fe20000000000 */
[----:B------:R-:W-:Y:S01]  /*0da0*/  ISETP.GT.AND P0, PT, R7, R2, PT ;  /* 0x000000020700720c */ /* 0x000fe20003f04270 */
[----:B------:R-:W-:Y:S01]  /*0db0*/  VIADD R7, R9, 0x8 ;  /* 0x0000000809077836 */ /* 0x000fe20000000000 */
[----:B0-----:R-:W-:Y:S02]  /*0dc0*/  @!P1 LEA R13, R13, R6, 0x18 ;  /* 0x000000060d0d9211 */ /* 0x001fe400078ec0ff */
[----:B------:R-:W0:Y:S03]  /*0dd0*/  SHFL.DOWN PT, R3, R11, 0x4, R2 ;  /* 0x088000000b037989 */ /* 0x000e2600000e0002 */
[----:B------:R-:W-:-:S06]  /*0de0*/  @!P1 IMAD.IADD R4, R4, 0x1, R13 ;  /* 0x0000000104049824 */ /* 0x000fcc00078e020d */
[----:B0-----:R-:W-:Y:S01]  /*0df0*/  @!P0 FADD R11, R11, R3 ;  /* 0x000000030b0b8221 */ /* 0x001fe20000000000 */
[-C--:B------:R-:W-:Y:S02]  /*0e00*/  ISETP.GT.AND P0, PT, R7, R2.reuse, PT ;  /* 0x000000020700720c */ /* 0x080fe40003f04270 */
[----:B------:R-:W-:Y:S02]  /*0e10*/  IADD3 R7, PT, PT, R9, 0x10, RZ ;  /* 0x0000001009077810 */ /* 0x000fe40007ffe0ff */
[----:B------:R-:W0:Y:S09]  /*0e20*/  SHFL.DOWN PT, R3, R11, 0x8, R2 ;  /* 0x090000000b037989 */ /* 0x000e3200000e0002 */
[----:B0-----:R-:W-:Y:S01]  /*0e30*/  @!P0 FADD R11, R11, R3 ;  /* 0x000000030b0b8221 */ /* 0x001fe20000000000 */
[----:B------:R-:W-:-:S04]  /*0e40*/  ISETP.GT.AND P0, PT, R7, R2, PT ;  /* 0x000000020700720c */ /* 0x000fc80003f04270 */
[----:B------:R-:W0:Y:S09]  /*0e50*/  SHFL.DOWN PT, R3, R11, 0x10, R2 ;  /* 0x0a0000000b037989 */ /* 0x000e3200000e0002 */
[----:B0-----:R-:W-:Y:S01]  /*0e60*/  @!P0 FADD R11, R11, R3 ;  /* 0x000000030b0b8221 */ /* 0x001fe20000000000 */
[----:B------:R-:W-:-:S04]  /*0e70*/  ISETP.NE.AND P0, PT, R0, RZ, PT ;  /* 0x000000ff0000720c */ /* 0x000fc80003f05270 */
[----:B------:R-:W-:-:S05]  /*0e80*/  MOV R9, R11 ;  /* 0x0000000b00097202 */ /* 0x000fca0000000f00 */
[----:B------:R1:W-:Y:S01]  /*0e90*/  @!P1 STS [R4+0x8], R9 ;  /* 0x0000080904009388 */ /* 0x0003e20000000800 */
[----:B------:R-:W-:Y:S06]  /*0ea0*/  BAR.SYNC.DEFER_BLOCKING 0x0 ;  /* 0x0000000000007b1d */ /* 0x000fec0000010000 */
[----:B------:R-:W-:Y:S05]  /*0eb0*/  @P0 BRA `(.L_x_15) ;  /* 0x0000001400000947 */ /* 0x000fea0003800000 */
[----:B------:R-:W0:Y:S01]  /*0ec0*/  S2UR UR5, SR_CgaCtaId ;  /* 0x00000000000579c3 */ /* 0x000e220000008800 */
[----:B------:R-:W-:Y:S01]  /*0ed0*/  UMOV UR4, 0x400 ;  /* 0x0000040000047882 */ /* 0x000fe20000000000 */
[C---:B------:R-:W-:Y:S02]  /*0ee0*/  ISETP.GT.AND P2, PT, R5.reuse, 0x20, PT ;  /* 0x000000200500780c */ /* 0x040fe40003f44270 */
[C---:B------:R-:W-:Y:S02]  /*0ef0*/  ISETP.GT.AND P4, PT, R5.reuse, 0x40, PT ;  /* 0x000000400500780c */ /* 0x040fe40003f84270 */
[C---:B------:R-:W-:Y:S02]  /*0f00*/  ISETP.GT.AND P3, PT, R5.reuse, 0x60, PT ;  /* 0x000000600500780c */ /* 0x040fe40003f64270 */
[----:B------:R-:W-:Y:S01]  /*0f10*/  ISETP.GT.AND P1, PT, R5, 0x80, PT ;  /* 0x000000800500780c */ /* 0x000fe20003f24270 */
[----:B0-----:R-:W-:-:S09]  /*0f20*/  ULEA UR4, UR5, UR4, 0x18 ;  /* 0x0000000405047291 */ /* 0x001fd2000f8ec0ff */
[----:B------:R-:W1:Y:S04]  /*0f30*/  LDS R0, [UR4+0xc] ;  /* 0x00000c04ff007984 */ /* 0x000e680008000800 */
[----:B------:R-:W0:Y:S04]  /*0f40*/  LDS.128 R12, [UR4+0x10] ;  /* 0x00001004ff0c7984 */ /* 0x000e280008000c00 */
[----:B------:R-:W2:Y:S01]  /*0f50*/  LDS.64 R2, [UR4+0x20] ;  /* 0x00002004ff027984 */ /* 0x000ea20008000a00 */
[----:B-1----:R-:W-:Y:S01]  /*0f60*/  @P2 FADD R9, R9, R0 ;  /* 0x0000000009092221 */ /* 0x002fe20000000000 */
[----:B------:R-:W-:-:S03]  /*0f70*/  ISETP.GT.AND P2, PT, R5, 0xa0, PT ;  /* 0x000000a00500780c */ /* 0x000fc60003f44270 */
[----:B0-----:R-:W-:Y:S01]  /*0f80*/  @P4 FADD R9, R9, R12 ;  /* 0x0000000c09094221 */ /* 0x001fe20000000000 */
[----:B------:R-:W-:-:S03]  /*0f90*/  ISETP.GT.AND P4, PT, R5, 0xc0, PT ;  /* 0x000000c00500780c */ /* 0x000fc60003f84270 */
[----:B------:R-:W-:Y:S01]  /*0fa0*/  @P3 FADD R9, R9, R13 ;  /* 0x0000000d09093221 */ /* 0x000fe20000000000 */
[----:B------:R-:W-:-:S03]  /*0fb0*/  ISETP.GT.AND P3, PT, R5, 0xe0, PT ;  /* 0x000000e00500780c */ /* 0x000fc60003f64270 */
[----:B------:R-:W-:-:S04]  /*0fc0*/  @P1 FADD R9, R9, R14 ;  /* 0x0000000e09091221 */ /* 0x000fc80000000000 */
[----:B------:R-:W-:-:S04]  /*0fd0*/  @P2 FADD R9, R9, R15 ;  /* 0x0000000f09092221 */ /* 0x000fc80000000000 */
[----:B--2---:R-:W-:-:S04]  /*0fe0*/  @P4 FADD R9, R9, R2 ;  /* 0x0000000209094221 */ /* 0x004fc80000000000 */
[----:B------:R-:W-:Y:S01]  /*0ff0*/  @P3 FADD R9, R9, R3 ;  /* 0x0000000309093221 */ /* 0x000fe20000000000 */
[----:B------:R-:W-:Y:S06]  /*1000*/  BRA `(.L_x_15) ;  /* 0x0000001000ac7947 */ /* 0x000fec0003800000 */
.L_x_1:
[----:B------:R-:W0:Y:S01]  /*1010*/  S2R R0, SR_TID.X ;  /* 0x0000000000007919 */ /* 0x000e220000002100 */
[----:B------:R-:W1:Y:S01]  /*1020*/  LDC.64 R4, c[0x0][0x380] ;  /* 0x0000e000ff047b82 */ /* 0x000e620000000a00 */
[----:B0-----:R-:W-:-:S04]  /*1030*/  VIADD R7, R0, UR7 ;  /* 0x0000000700077c36 */ /* 0x001fc80008000000 */
[----:B-1----:R-:W-:-:S05]  /*1040*/  IMAD.WIDE.U32 R4, R7, 0x4, R4 ;  /* 0x0000000407047825 */ /* 0x002fca00078e0004 */
[----:B------:R-:W2:Y:S04]  /*1050*/  LDG.E R7, desc[UR14][R4.64] ;  /* 0x0000000e04077981 */ /* 0x000ea8000c1e1900 */
[----:B------:R-:W2:Y:S04]  /*1060*/  LDG.E R8, desc[UR14][R4.64+0x400] ;  /* 0x0004000e04087981 */ /* 0x000ea8000c1e1900 */
[----:B------:R-:W3:Y:S04]  /*1070*/  LDG.E R9, desc[UR14][R4.64+0x800] ;  /* 0x0008000e04097981 */ /* 0x000ee8000c1e1900 */
[----:B------:R-:W3:Y:S04]  /*1080*/  LDG.E R10, desc[UR14][R4.64+0xc00] ;  /* 0x000c000e040a7981 */ /* 0x000ee8000c1e1900 */
[----:B------:R-:W4:Y:S04]  /*1090*/  LDG.E R11, desc[UR14][R4.64+0x1000] ;  /* 0x0010000e040b7981 */ /* 0x000f28000c1e1900 */
[----:B------:R-:W4:Y:S04]  /*10a0*/  LDG.E R12, desc[UR14][R4.64+0x1400] ;  /* 0x0014000e040c7981 */ /* 0x000f28000c1e1900 */
[----:B------:R-:W5:Y:S04]  /*10b0*/  LDG.E R13, desc[UR14][R4.64+0x1800] ;  /* 0x0018000e040d7981 */ /* 0x000f68000c1e1900 */
        /* <DEDUP_REMOVED lines=8> */
[----:B------:R-:W5:Y:S01]  /*1140*/  LDG.E R21, desc[UR14][R4.64+0x3c00] ;  /* 0x003c000e04157981 */ /* 0x000f62000c1e1900 */
[----:B------:R-:W-:-:S04]  /*1150*/  ISETP.GE.U32.AND P0, PT, R23, UR5, PT ;  /* 0x0000000517007c0c */ /* 0x000fc8000bf06070 */
[----:B------:R-:W-:Y:S01]  /*1160*/  ISETP.GE.U32.AND.EX P0, PT, R22, UR4, PT, P0 ;  /* 0x0000000416007c0c */ /* 0x000fe2000bf06100 */
[----:B--2---:R-:W-:Y:S01]  /*1170*/  FADD R7, R7, R8 ;  /* 0x0000000807077221 */ /* 0x004fe20000000000 */
[----:B---3--:R-:W-:-:S04]  /*1180*/  FADD R10, R9, R10 ;  /* 0x0000000a090a7221 */ /* 0x008fc80000000000 */
[----:B------:R-:W-:Y:S01]  /*1190*/  FADD R7, R7, R10 ;  /* 0x0000000a07077221 */ /* 0x000fe20000000000 */
[----:B----4-:R-:W-:Y:S01]  /*11a0*/  FADD R11, R11, R12 ;  /* 0x0000000c0b0b7221 */ /* 0x010fe20000000000 */
[----:B-----5:R-:W-:-:S04]  /*11b0*/  FADD R14, R13, R14 ;  /* 0x0000000e0d0e7221 */ /* 0x020fc80000000000 */
[----:B------:R-:W-:Y:S01]  /*11c0*/  FADD R14, R11, R14 ;  /* 0x0000000e0b0e7221 */ /* 0x000fe20000000000 */
[----:B------:R-:W-:-:S03]  /*11d0*/  FADD R15, R15, R16 ;  /* 0x000000100f0f7221 */ /* 0x000fc60000000000 */
[----:B------:R-:W-:Y:S01]  /*11e0*/  FADD R7, R7, R14 ;  /* 0x0000000e07077221 */ /* 0x000fe20000000000 */
[----:B------:R-:W-:-:S04]  /*11f0*/  FADD R18, R17, R18 ;  /* 0x0000001211127221 */ /* 0x000fc80000000000 */
[----:B------:R-:W-:Y:S01]  /*1200*/  FADD R15, R15, R18 ;  /* 0x000000120f0f7221 */ /* 0x000fe20000000000 */
[----:B------:R-:W-:Y:S01]  /*1210*/  FADD R19, R19, R20 ;  /* 0x0000001413137221 */ /* 0x000fe20000000000 */
[----:B------:R-:W-:-:S04]  /*1220*/  FADD R6, R6, R21 ;  /* 0x0000001506067221 */ /* 0x000fc80000000000 */
[----:B------:R-:W-:-:S04]  /*1230*/  FADD R6, R19, R6 ;  /* 0x0000000613067221 */ /* 0x000fc80000000000 */
[----:B------:R-:W-:-:S04]  /*1240*/  FADD R6, R15, R6 ;  /* 0x000000060f067221 */ /* 0x000fc80000000000 */
[----:B------:R-:W-:Y:S01]  /*1250*/  FADD R7, R7, R6 ;  /* 0x0000000607077221 */ /* 0x000fe20000000000 */
[----:B------:R-:W-:Y:S06]  /*1260*/  @!P0 BRA `(.L_x_16) ;  /* 0x0000000c006c8947 */ /* 0x000fec0003800000 */
[----:B------:R-:W-:Y:S01]  /*1270*/  UIADD3 UR8, UP0, UPT, UR5, UR7, URZ ;  /* 0x0000000705087290 */ /* 0x000fe2000ff1e0ff */
[----:B------:R-:W-:Y:S01]  /*1280*/  IADD3 R23, P2, PT, R2, -0x1000, RZ ;  /* 0xfffff00002177810 */ /* 0x000fe20007f5e0ff */
[----:B------:R-:W0:Y:S01]  /*1290*/  LDCU.64 UR12, c[0x0][0x380] ;  /* 0x00007000ff0c77ac */ /* 0x000e220008000a00 */
[----:B------:R-:W-:Y:S02]  /*12a0*/  LOP3.LUT R5, RZ, R0, RZ, 0x33, !PT ;  /* 0x00000000ff057212 */ /* 0x000fe400078e33ff */
[----:B------:R-:W-:Y:S01]  /*12b0*/  IADD3.X R8, PT, PT, R3, -0x1, RZ, P2, !PT ;  /* 0xffffffff03087810 */ /* 0x000fe200017fe4ff */
[----:B------:R-:W-:Y:S01]  /*12c0*/  UIADD3.X UR9, UPT, UPT, URZ, UR4, URZ, UP0, !UPT ;  /* 0x00000004ff097290 */ /* 0x000fe200087fe4ff */
[----:B------:R-:W-:Y:S01]  /*12d0*/  ISETP.LT.U32.AND P0, PT, R23, UR8, PT ;  /* 0x0000000817007c0c */ /* 0x000fe2000bf01070 */
[----:B------:R-:W-:Y:S01]  /*12e0*/  UMOV UR6, UR5 ;  /* 0x0000000500067c82 */ /* 0x000fe20008000000 */
[----:B------:R-:W-:Y:S01]  /*12f0*/  IADD3 R9, P1, PT, R0, UR8, RZ ;  /* 0x0000000800097c10 */ /* 0x000fe2000ff3e0ff */
[----:B------:R-:W-:Y:S01]  /*1300*/  UMOV UR4, URZ ;  /* 0x000000ff00047c82 */ /* 0x000fe20008000000 */
[----:B------:R-:W-:Y:S01]  /*1310*/  IADD3 R5, PT, PT, R2, -UR5, R5 ;  /* 0x8000000502057c10 */ /* 0x000fe2000fffe005 */
[----:B------:R-:W-:Y:S01]  /*1320*/  UMOV UR10, UR8 ;  /* 0x00000008000a7c82 */ /* 0x000fe20008000000 */
[----:B------:R-:W-:Y:S01]  /*1330*/  MOV R11, UR9 ;  /* 0x00000009000b7c02 */ /* 0x000fe20008000f00 */
[----:B------:R-:W-:-:S03]  /*1340*/  IMAD.X R0, RZ, RZ, UR9, P1 ;  /* 0x00000009ff007e24 */ /* 0x000fc600088e06ff */
[----:B------:R-:W-:Y:S02]  /*1350*/  ISETP.GT.U32.AND.EX P0, PT, R11, R8, PT, P0 ;  /* 0x000000080b00720c */ /* 0x000fe40003f04100 */
[----:B0-----:R-:W-:-:S04]  /*1360*/  LEA R6, P2, R9, UR12, 0x2 ;  /* 0x0000000c09067c11 */ /* 0x001fc8000f8410ff */
[----:B------:R-:W-:Y:S02]  /*1370*/  IADD3 R6, P1, PT, R6, 0x2000, RZ ;  /* 0x0000200006067810 */ /* 0x000fe40007f3e0ff */
[----:B------:R-:W-:Y:S02]  /*1380*/  LEA.HI.X R9, R9, UR13, R0, 0x2, P2 ;  /* 0x0000000d09097c11 */ /* 0x000fe400090f1400 */
[----:B------:R-:W-:Y:S01]  /*1390*/  IADD3 R0, PT, PT, R5, -UR7, RZ ;  /* 0x8000000705007c10 */ /* 0x000fe2000fffe0ff */
[----:B------:R-:W-:Y:S02]  /*13a0*/  UMOV UR7, UR9 ;  /* 0x0000000900077c82 */ /* 0x000fe40008000000 */
[----:B------:R-:W-:Y:S01]  /*13b0*/  IMAD.X R9, RZ, RZ, R9, P1 ;  /* 0x000000ffff097224 */ /* 0x000fe200008e0609 */
[----:B------:R-:W-:Y:S06]  /*13c0*/  @P0 BRA `(.L_x_17) ;  /* 0x0000000400000947 */ /* 0x000fec0003800000 */
[----:B------:R-:W0:Y:S01]  /*13d0*/  LDC.64 R2, c[0x0][0x3b8] ;  /* 0x0000ee00ff027b82 */ /* 0x000e220000000a00 */
[----:B------:R-:W1:Y:S01]  /*13e0*/  LDCU.64 UR12, c[0x0][0x380] ;  /* 0x00007000ff0c77ac */ /* 0x000e620008000a00 */
[----:B------:R-:W-:Y:S01]  /*13f0*/  NOP ;  /* 0x0000000000007918 */ /* 0x000fe20000000000 */
.L_x_18:
[----:B------:R-:W2:Y:S02]  /*1400*/  S2R R5, SR_TID.X ;  /* 0x0000000000057919 */ /* 0x000ea40000002100 */
[----:B--2---:R-:W-:-:S04]  /*1410*/  IADD3 R5, P0, PT, R5, UR8, RZ ;  /* 0x0000000805057c10 */ /* 0x004fc8000ff1e0ff */
[----:B------:R-:W-:Y:S02]  /*1420*/  IADD3.X R10, PT, PT, RZ, UR9, RZ, P0, !PT ;  /* 0x00000009ff0a7c10 */ /* 0x000fe400087fe4ff */
[----:B-1----:R-:W-:-:S04]  /*1430*/  LEA R4, P0, R5, UR12, 0x2 ;  /* 0x0000000c05047c11 */ /* 0x002fc8000f8010ff */
[----:B------:R-:W-:-:S05]  /*1440*/  LEA.HI.X R5, R5, UR13, R10, 0x2, P0 ;  /* 0x0000000d05057c11 */ /* 0x000fca00080f140a */
        /* <DEDUP_REMOVED lines=15> */
[----:B------:R1:W5:Y:S01]  /*1540*/  LDG.E R22, desc[UR14][R4.64+0x3c00] ;  /* 0x003c000e04167981 */ /* 0x000362000c1e1900 */
[----:B------:R-:W-:-:S02]  /*1550*/  USHF.R.S32.HI UR11, URZ, 0x1f, UR5 ;  /* 0x0000001fff0b7899 */ /* 0x000fc40008011405 */
[----:B------:R-:W-:-:S04]  /*1560*/  UIADD3 UR6, UP0, UPT, UR5, UR10, URZ ;  /* 0x0000000a05067290 */ /* 0x000fc8000ff1e0ff */
[----:B------:R-:W-:Y:S01]  /*1570*/  UIADD3.X UR7, UPT, UPT, UR11, UR7, URZ, UP0, !UPT ;  /* 0x000000070b077290 */ /* 0x000fe200087fe4ff */
[----:B--2---:R-:W-:Y:S01]  /*1580*/  FADD R7, R24, R7 ;  /* 0x0000000718077221 */ /* 0x004fe20000000000 */
[----:B0-----:R-:W-:-:S04]  /*1590*/  IADD3 R24, P1, PT, R2, -UR8, RZ ;  /* 0x8000000802187c10 */ /* 0x001fc8000ff3e0ff */
[----:B------:R-:W-:Y:S02]  /*15a0*/  ISETP.GE.U32.AND P0, PT, R24, UR5, PT ;  /* 0x0000000518007c0c */ /* 0x000fe4000bf06070 */
[----:B-1----:R-:W-:Y:S01]  /*15b0*/  IADD3.X R4, PT, PT, R3, ~UR9, RZ, P1, !PT ;  /* 0x8000000903047c10 */ /* 0x002fe20008ffe4ff */
[----:B---3--:R-:W-:-:S03]  /*15c0*/  FADD R26, R25, R26 ;  /* 0x0000001a191a7221 */ /* 0x008fc60000000000 */
[----:B------:R-:W-:Y:S01]  /*15d0*/  ISETP.GE.U32.AND.EX P0, PT, R4, UR11, PT, P0 ;  /* 0x0000000b04007c0c */ /* 0x000fe2000bf06100 */
        /* <DEDUP_REMOVED lines=12> */
[----:B------:R-:W-:-:S04]  /*16a0*/  FADD R7, R7, R10 ;  /* 0x0000000a07077221 */ /* 0x000fc80000000000 */
[----:B------:R-:W-:Y:S01]  /*16b0*/  FADD R7, R22, R7 ;  /* 0x0000000716077221 */ /* 0x000fe20000000000 */
[----:B------:R-:W-:Y:S06]  /*16c0*/  @!P0 BRA `(.L_x_16) ;  /* 0x0000000800548947 */ /* 0x000fec0003800000 */
[----:B------:R-:W-:Y:S01]  /*16d0*/  UIADD3 UR8, UP0, UPT, UR5, UR8, URZ ;  /* 0x0000000805087290 */ /* 0x000fe2000ff1e0ff */
[----:B------:R-:W-:Y:S01]  /*16e0*/  MOV R5, R9 ;  /* 0x0000000900057202 */ /* 0x000fe20000000f00 */
[----:B------:R-:W-:Y:S01]  /*16f0*/  IMAD.U32 R11, RZ, RZ, UR5 ;  /* 0x00000005ff0b7e24 */ /* 0x000fe2000f8e00ff */
[----:B------:R-:W-:Y:S01]  /*1700*/  UIADD3 UR4, UPT, UPT, UR4, 0x1, URZ ;  /* 0x0000000104047890 */ /* 0x000fe2000fffe0ff */
[----:B------:R-:W-:Y:S01]  /*1710*/  IMAD.MOV.U32 R4, RZ, RZ, R6 ;  /* 0x000000ffff047224 */ /* 0x000fe200078e0006 */
[----:B------:R-:W-:Y:S01]  /*1720*/  UIADD3.X UR9, UPT, UPT, UR11, UR9, URZ, UP0, !UPT ;  /* 0x000000090b097290 */ /* 0x000fe200087fe4ff */
[----:B------:R-:W-:Y:S01]  /*1730*/  ISETP.LT.U32.AND P0, PT, R23, UR8, PT ;  /* 0x0000000817007c0c */ /* 0x000fe2000bf01070 */
[----:B------:R-:W-:Y:S01]  /*1740*/  VIADD R0, R0, -UR5 ;  /* 0x8000000500007c36 */ /* 0x000fe20008000000 */
[----:B------:R-:W-:Y:S01]  /*1750*/  UMOV UR10, UR6 ;  /* 0x00000006000a7c82 */ /* 0x000fe20008000000 */
[----:B------:R-:W-:Y:S02]  /*1760*/  IMAD.WIDE R4, R11, 0x4, R4 ;  /* 0x000000040b047825 */ /* 0x000fe400078e0204 */
[----:B------:R-:W-:-:S02]  /*1770*/  MOV R13, UR9 ;  /* 0x00000009000d7c02 */ /* 0x000fc40008000f00 */
[----:B------:R-:W-:Y:S01]  /*1780*/  IMAD.MOV.U32 R6, RZ, RZ, R4 ;  /* 0x000000ffff067224 */ /* 0x000fe200078e0004 */
[----:B------:R-:W-:Y:S02]  /*1790*/  MOV R9, R5 ;  /* 0x0000000500097202 */ /* 0x000fe40000000f00 */
[----:B------:R-:W-:-:S13]  /*17a0*/  ISETP.GT.U32.AND.EX P0, PT, R13, R8, PT, P0 ;  /* 0x000000080d00720c */ /* 0x000fda0003f04100 */
[----:B------:R-:W-:Y:S05]  /*17b0*/  @!P0 BRA `(.L_x_18) ;  /* 0xfffffffc00108947 */ /* 0x000fea000383ffff */
[----:B------:R-:W-:-:S05]  /*17c0*/  UMOV UR6, UR5 ;  /* 0x0000000500067c82 */ /* 0x000fca0008000000 */
.L_x_17:
[----:B------:R-:W0:Y:S01]  /*17d0*/  S2R R5, SR_TID.X ;  /* 0x0000000000057919 */ /* 0x000e220000002100 */
[C---:B------:R-:W-:Y:S01]  /*17e0*/  IADD3 R4, PT, PT, R2.reuse, -UR8, RZ ;  /* 0x8000000802047c10 */ /* 0x040fe2000fffe0ff */
[----:B------:R-:W-:Y:S01]  /*17f0*/  IMAD.U32 R8, RZ, RZ, UR9 ;  /* 0x00000009ff087e24 */ /* 0x000fe2000f8e00ff */
[----:B------:R-:W-:Y:S01]  /*1800*/  ISETP.LE.U32.AND P1, PT, R2, UR8, PT ;  /* 0x0000000802007c0c */ /* 0x000fe2000bf23070 */
[----:B------:R-:W-:Y:S01]  /*1810*/  BSSY.RECONVERGENT B1, `(.L_x_16) ;  /* 0x0000080000017945 */ /* 0x000fe20003800200 */
[----:B0-----:R-:W-:-:S04]  /*1820*/  ISETP.GE.AND P0, PT, R5, R4, PT ;  /* 0x000000040500720c */ /* 0x001fc80003f06270 */
[----:B------:R-:W-:-:S13]  /*1830*/  ISETP.GE.U32.OR.EX P0, PT, R8, R3, P0, P1 ;  /* 0x000000030800720c */ /* 0x000fda0000706510 */
[----:B------:R-:W-:Y:S05]  /*1840*/  @P0 BRA `(.L_x_19) ;  /* 0x0000000400f00947 */ /* 0x000fea0003800000 */
[----:B------:R-:W0:Y:S01]  /*1850*/  LDC R4, c[0x0][0x3c0] ;  /* 0x0000f000ff047b82 */ /* 0x000e220000000800 */
[----:B------:R-:W-:Y:S01]  /*1860*/  USHF.L.U32 UR5, UR16, 0xc, URZ ;  /* 0x0000000c10057899 */ /* 0x000fe200080006ff */
[----:B------:R-:W-:Y:S01]  /*1870*/  LOP3.LUT R3, RZ, R5, RZ, 0x33, !PT ;  /* 0x00000005ff037212 */ /* 0x000fe200078e33ff */
[----:B------:R-:W-:Y:S02]  /*1880*/  BSSY.RECONVERGENT B2, `(.L_x_20) ;  /* 0x0000037000027945 */ /* 0x000fe40003800200 */
[----:B------:R-:W-:-:S06]  /*1890*/  UIADD3 UR5, UPT, UPT, UR5, UR6, URZ ;  /* 0x0000000605057290 */ /* 0x000fcc000fffe0ff */
[----:B------:R-:W-:Y:S01]  /*18a0*/  IADD3 R2, PT, PT, R2, -UR5, R3 ;  /* 0x8000000502027c10 */ /* 0x000fe2000fffe003 */
[----:B0-----:R-:W-:Y:S01]  /*18b0*/  IMAD R3, R4, UR4, RZ ;  /* 0x0000000404037c24 */ /* 0x001fe2000f8e02ff */
[----:B------:R-:W-:-:S03]  /*18c0*/  MOV R4, R5 ;  /* 0x0000000500047202 */ /* 0x000fc60000000f00 */
[----:B------:R-:W-:-:S05]  /*18d0*/  IMAD R2, R3, -0x1000, R2 ;  /* 0xfffff00003027824 */ /* 0x000fca00078e0202 */
[C---:B------:R-:W-:Y:S02]  /*18e0*/  ISETP.GE.U32.AND P0, PT, R2.reuse, 0xf00, PT ;  /* 0x00000f000200780c */ /* 0x040fe40003f06070 */
[----:B------:R-:W-:-:S04]  /*18f0*/  LEA.HI R19, R2, 0x1, RZ, 0x18 ;  /* 0x0000000102137811 */ /* 0x000fc800078fc0ff */
[----:B------:R-:W-:-:S04]  /*1900*/  LOP3.LUT R21, R19, 0xf, RZ, 0xc0, !PT ;  /* 0x0000000f13157812 */ /* 0x000fc800078ec0ff */
[----:B------:R-:W-:-:S03]  /*1910*/  ISETP.NE.AND P1, PT, R21, RZ, PT ;  /* 0x000000ff1500720c */ /* 0x000fc60003f25270 */
[----:B------:R-:W-:Y:S10]  /*1920*/  @!P0 BRA `(.L_x_21) ;  /* 0x0000000000b08947 */ /* 0x000ff40003800000 */
[----:B------:R-:W-:Y:S01]  /*1930*/  LEA.HI R2, R0, 0x1, RZ, 0x18 ;  /* 0x0000000100027811 */ /* 0x000fe200078fc0ff */
[----:B------:R-:W-:-:S03]  /*1940*/  IMAD.MOV.U32 R4, RZ, RZ, R5 ;  /* 0x000000ffff047224 */ /* 0x000fc600078e0005 */
[----:B------:R-:W-:-:S04]  /*1950*/  LOP3.LUT R2, R2, 0x1fffff0, RZ, 0xc0, !PT ;  /* 0x01fffff002027812 */ /* 0x000fc800078ec0ff */
[----:B------:R-:W-:-:S07]  /*1960*/  IADD3 R8, PT, PT, -R2, RZ, RZ ;  /* 0x000000ff02087210 */ /* 0x000fce0007ffe1ff */
.L_x_22:
[----:B------:R-:W-:Y:S01]  /*1970*/  IMAD.MOV.U32 R2, RZ, RZ, R6 ;  /* 0x000000ffff027224 */ /* 0x000fe200078e0006 */
[----:B------:R-:W-:-:S05]  /*1980*/  MOV R3, R9 ;  /* 0x0000000900037202 */ /* 0x000fca0000000f00 */
[----:B------:R-:W2:Y:S04]  /*1990*/  LDG.E R18, desc[UR14][R2.64+-0x2000] ;  /* 0xffe0000e02127981 */ /* 0x000ea8000c1e1900 */
[----:B------:R-:W3:Y:S04]  /*19a0*/  LDG.E R17, desc[UR14][R2.64+-0x1c00] ;  /* 0xffe4000e02117981 */ /* 0x000ee8000c1e1900 */
        /* <DEDUP_REMOVED lines=14> */
[----:B------:R-:W-:-:S02]  /*1a90*/  VIADD R8, R8, 0x10 ;  /* 0x0000001008087836 */ /* 0x000fc40000000000 */
[----:B------:R-:W-:-:S03]  /*1aa0*/  VIADD R4, R4, 0x1000 ;  /* 0x0000100004047836 */ /* 0x000fc60000000000 */
[----:B------:R-:W-:Y:S01]  /*1ab0*/  ISETP.NE.AND P0, PT, R8, RZ, PT ;  /* 0x000000ff0800720c */ /* 0x000fe20003f05270 */
[----:B--2---:R-:W-:-:S04]  /*1ac0*/  FADD R18, R18, R7 ;  /* 0x0000000712127221 */ /* 0x004fc80000000000 */
[----:B---3--:R-:W-:-:S04]  /*1ad0*/  FADD R17, R18, R17 ;  /* 0x0000001112117221 */ /* 0x008fc80000000000 */
[----:B----4-:R-:W-:-:S04]  /*1ae0*/  FADD R17, R17, R20 ;  /* 0x0000001411117221 */ /* 0x010fc80000000000 */
[----:B-----5:R-:W-:-:S04]  /*1af0*/  FADD R17, R17, R22 ;  /* 0x0000001611117221 */ /* 0x020fc80000000000 */
        /* <DEDUP_REMOVED lines=10> */
[----:B------:R-:W-:-:S03]  /*1ba0*/  IADD3 R6, P2, PT, R2, 0x4000, RZ ;  /* 0x0000400002067810 */ /* 0x000fc60007f5e0ff */
[----:B------:R-:W-:Y:S01]  /*1bb0*/  FADD R10, R10, R9 ;  /* 0x000000090a0a7221 */ /* 0x000fe20000000000 */
[----:B------:R-:W-:-:S03]  /*1bc0*/  IADD3.X R9, PT, PT, RZ, R3, RZ, P2, !PT ;  /* 0x00000003ff097210 */ /* 0x000fc600017fe4ff */
[----:B------:R-:W-:Y:S01]  /*1bd0*/  FADD R7, R10, R5 ;  /* 0x000000050a077221 */ /* 0x000fe20000000000 */
[----:B------:R-:W-:Y:S06]  /*1be0*/  @P0 BRA `(.L_x_22) ;  /* 0xfffffffc00600947 */ /* 0x000fec000383ffff */
.L_x_21:
[----:B------:R-:W-:Y:S05]  /*1bf0*/  BSYNC.RECONVERGENT B2 ;  /* 0x0000000000027941 */ /* 0x000fea0003800200 */
.L_x_20:
[----:B------:R-:W-:Y:S05]  /*1c00*/  @!P1 BRA `(.L_x_19) ;  /* 0x0000000400009947 */ /* 0x000fea0003800000 */
[----:B------:R-:W-:Y:S01]  /*1c10*/  ISETP.GE.U32.AND P0, PT, R21, 0x8, PT ;  /* 0x000000081500780c */ /* 0x000fe20003f06070 */
[----:B------:R-:W-:Y:S01]  /*1c20*/  BSSY.RECONVERGENT B2, `(.L_x_23) ;  /* 0x0000019000027945 */ /* 0x000fe20003800200 */
[----:B------:R-:W-:-:S04]  /*1c30*/  LOP3.LUT R9, R19, 0x7, RZ, 0xc0, !PT ;  /* 0x0000000713097812 */ /* 0x000fc800078ec0ff */
[----:B------:R-:W-:-:S07]  /*1c40*/  ISETP.NE.AND P1, PT, R9, RZ, PT ;  /* 0x000000ff0900720c */ /* 0x000fce0003f25270 */
[----:B------:R-:W-:Y:S06]  /*1c50*/  @!P0 BRA `(.L_x_24) ;  /* 0x0000000000548947 */ /* 0x000fec0003800000 */
[----:B------:R-:W-:-:S04]  /*1c60*/  IADD3 R3, P0, PT, R4, UR8, RZ ;  /* 0x0000000804037c10 */ /* 0x000fc8000ff1e0ff */
[----:B------:R-:W-:Y:S02]  /*1c70*/  IADD3.X R6, PT, PT, RZ, UR9, RZ, P0, !PT ;  /* 0x00000009ff067c10 */ /* 0x000fe400087fe4ff */
[----:B------:R-:W-:-:S04]  /*1c80*/  LEA R2, P0, R3, UR12, 0x2 ;  /* 0x0000000c03027c11 */ /* 0x000fc8000f8010ff */
[----:B------:R-:W-:-:S05]  /*1c90*/  LEA.HI.X R3, R3, UR13, R6, 0x2, P0 ;  /* 0x0000000d03037c11 */ /* 0x000fca00080f1406 */
[----:B------:R-:W2:Y:S04]  /*1ca0*/  LDG.E R6, desc[UR14][R2.64] ;  /* 0x0000000e02067981 */ /* 0x000ea8000c1e1900 */
[----:B------:R-:W3:Y:S04]  /*1cb0*/  LDG.E R5, desc[UR14][R2.64+0x400] ;  /* 0x0004000e02057981 */ /* 0x000ee8000c1e1900 */
[----:B------:R-:W4:Y:S04]  /*1cc0*/  LDG.E R8, desc[UR14][R2.64+0x800] ;  /* 0x0008000e02087981 */ /* 0x000f28000c1e1900 */
[----:B------:R-:W5:Y:S04]  /*1cd0*/  LDG.E R10, desc[UR14][R2.64+0xc00] ;  /* 0x000c000e020a7981 */ /* 0x000f68000c1e1900 */
[----:B------:R-:W5:Y:S04]  /*1ce0*/  LDG.E R12, desc[UR14][R2.64+0x1000] ;  /* 0x0010000e020c7981 */ /* 0x000f68000c1e1900 */
[----:B------:R-:W5:Y:S04]  /*1cf0*/  LDG.E R14, desc[UR14][R2.64+0x1400] ;  /* 0x0014000e020e7981 */ /* 0x000f68000c1e1900 */
[----:B------:R-:W5:Y:S04]  /*1d00*/  LDG.E R16, desc[UR14][R2.64+0x1800] ;  /* 0x0018000e02107981 */ /* 0x000f68000c1e1900 */
[----:B------:R-:W5:Y:S01]  /*1d10*/  LDG.E R18, desc[UR14][R2.64+0x1c00] ;  /* 0x001c000e02127981 */ /* 0x000f62000c1e1900 */
[----:B------:R-:W-:-:S02]  /*1d20*/  VIADD R4, R4, 0x800 ;  /* 0x0000080004047836 */ /* 0x000fc40000000000 */
[----:B--2---:R-:W-:-:S04]  /*1d30*/  FADD R6, R7, R6 ;  /* 0x0000000607067221 */ /* 0x004fc80000000000 */
[----:B---3--:R-:W-:-:S04]  /*1d40*/  FADD R5, R6, R5 ;  /* 0x0000000506057221 */ /* 0x008fc80000000000 */
[----:B----4-:R-:W-:-:S04]  /*1d50*/  FADD R5, R5, R8 ;  /* 0x0000000805057221 */ /* 0x010fc80000000000 */
[----:B-----5:R-:W-:-:S04]  /*1d60*/  FADD R5, R5, R10 ;  /* 0x0000000a05057221 */ /* 0x020fc80000000000 */
[----:B------:R-:W-:-:S04]  /*1d70*/  FADD R5, R5, R12 ;  /* 0x0000000c05057221 */ /* 0x000fc80000000000 */
[----:B------:R-:W-:-:S04]  /*1d80*/  FADD R5, R5, R14 ;  /* 0x0000000e05057221 */ /* 0x000fc80000000000 */
[----:B------:R-:W-:-:S04]  /*1d90*/  FADD R5, R5, R16 ;  /* 0x0000001005057221 */ /* 0x000fc80000000000 */
[----:B------:R-:W-:-:S07]  /*1da0*/  FADD R7, R5, R18 ;  /* 0x0000001205077221 */ /* 0x000fce0000000000 */
.L_x_24:
[----:B------:R-:W-:Y:S05]  /*1db0*/  BSYNC.RECONVERGENT B2 ;  /* 0x0000000000027941 */ /* 0x000fea0003800200 */
.L_x_23:
[----:B------:R-:W-:Y:S05]  /*1dc0*/  @!P1 BRA `(.L_x_19) ;  /* 0x0000000000909947 */ /* 0x000fea0003800000 */
[----:B------:R-:W-:Y:S01]  /*1dd0*/  ISETP.GE.U32.AND P0, PT, R9, 0x4, PT ;  /* 0x000000040900780c */ /* 0x000fe20003f06070 */
[----:B------:R-:W-:Y:S01]  /*1de0*/  BSSY.RECONVERGENT B2, `(.L_x_25) ;  /* 0x0000010000027945 */ /* 0x000fe20003800200 */
[----:B------:R-:W-:-:S11]  /*1df0*/  LOP3.LUT P1, RZ, R19, 0x3, RZ, 0xc0, !PT ;  /* 0x0000000313ff7812 */ /* 0x000fd6000782c0ff */
[----:B------:R-:W-:Y:S05]  /*1e00*/  @!P0 BRA `(.L_x_26) ;  /* 0x0000000000348947 */ /* 0x000fea0003800000 */
[----:B------:R-:W-:-:S04]  /*1e10*/  IADD3 R3, P0, PT, R4, UR8, RZ ;  /* 0x0000000804037c10 */ /* 0x000fc8000ff1e0ff */
[----:B------:R-:W-:Y:S02]  /*1e20*/  IADD3.X R6, PT, PT, RZ, UR9, RZ, P0, !PT ;  /* 0x00000009ff067c10 */ /* 0x000fe400087fe4ff */
[----:B------:R-:W-:-:S04]  /*1e30*/  LEA R2, P0, R3, UR12, 0x2 ;  /* 0x0000000c03027c11 */ /* 0x000fc8000f8010ff */
[----:B------:R-:W-:-:S05]  /*1e40*/  LEA.HI.X R3, R3, UR13, R6, 0x2, P0 ;  /* 0x0000000d03037c11 */ /* 0x000fca00080f1406 */
[----:B------:R-:W2:Y:S04]  /*1e50*/  LDG.E R6, desc[UR14][R2.64] ;  /* 0x0000000e02067981 */ /* 0x000ea8000c1e1900 */
[----:B------:R-:W3:Y:S04]  /*1e60*/  LDG.E R5, desc[UR14][R2.64+0x400] ;  /* 0x0004000e02057981 */ /* 0x000ee8000c1e1900 */
[----:B------:R-:W4:Y:S04]  /*1e70*/  LDG.E R8, desc[UR14][R2.64+0x800] ;  /* 0x0008000e02087981 */ /* 0x000f28000c1e1900 */
[----:B------:R-:W5:Y:S01]  /*1e80*/  LDG.E R10, desc[UR14][R2.64+0xc00] ;  /* 0x000c000e020a7981 */ /* 0x000f62000c1e1900 */
[----:B------:R-:W-:-:S02]  /*1e90*/  VIADD R4, R4, 0x400 ;  /* 0x0000040004047836 */ /* 0x000fc40000000000 */
[----:B--2---:R-:W-:-:S04]  /*1ea0*/  FADD R6, R7, R6 ;  /* 0x0000000607067221 */ /* 0x004fc80000000000 */
[----:B---3--:R-:W-:-:S04]  /*1eb0*/  FADD R5, R6, R5 ;  /* 0x0000000506057221 */ /* 0x008fc80000000000 */
[----:B----4-:R-:W-:-:S04]  /*1ec0*/  FADD R5, R5, R8 ;  /* 0x0000000805057221 */ /* 0x010fc80000000000 */
[----:B-----5:R-:W-:-:S07]  /*1ed0*/  FADD R7, R5, R10 ;  /* 0x0000000a05077221 */ /* 0x020fce0000000000 */
.L_x_26:
[----:B------:R-:W-:Y:S05]  /*1ee0*/  BSYNC.RECONVERGENT B2 ;  /* 0x0000000000027941 */ /* 0x000fea0003800200 */
.L_x_25:
[----:B------:R-:W-:Y:S05]  /*1ef0*/  @!P1 BRA `(.L_x_19) ;  /* 0x0000000000449947 */ /* 0x000fea0003800000 */
[----:B------:R-:W-:Y:S02]  /*1f00*/  LOP3.LUT R0, R0, 0xffff, RZ, 0xc0, !PT ;  /* 0x0000ffff00007812 */ /* 0x000fe400078ec0ff */
[----:B------:R-:W-:Y:S02]  /*1f10*/  IADD3 R5, P0, PT, R4, UR10, RZ ;  /* 0x0000000a04057c10 */ /* 0x000fe4000ff1e0ff */
[----:B------:R-:W-:Y:S02]  /*1f20*/  LEA.HI R0, R0, 0x1, RZ, 0x18 ;  /* 0x0000000100007811 */ /* 0x000fe400078fc0ff */
[----:B------:R-:W-:Y:S02]  /*1f30*/  LEA R4, P1, R5, UR12, 0x2 ;  /* 0x0000000c05047c11 */ /* 0x000fe4000f8210ff */
[----:B------:R-:W-:Y:S02]  /*1f40*/  LOP3.LUT R0, R0, 0x3, RZ, 0xc0, !PT ;  /* 0x0000000300007812 */ /* 0x000fe400078ec0ff */
[----:B------:R-:W-:-:S03]  /*1f50*/  IADD3.X R2, PT, PT, RZ, UR7, RZ, P0, !PT ;  /* 0x00000007ff027c10 */ /* 0x000fc600087fe4ff */
[----:B------:R-:W-:Y:S01]  /*1f60*/  IMAD.MOV R0, RZ, RZ, -R0 ;  /* 0x000000ffff007224 */ /* 0x000fe200078e0a00 */
[----:B------:R-:W-:-:S07]  /*1f70*/  LEA.HI.X R5, R5, UR13, R2, 0x2, P1 ;  /* 0x0000000d05057c11 */ /* 0x000fce00088f1402 */
.L_x_27:
[----:B------:R-:W-:Y:S01]  /*1f80*/  MOV R2, R4 ;  /* 0x0000000400027202 */ /* 0x000fe20000000f00 */
[----:B------:R-:W-:-:S05]  /*1f90*/  IMAD.MOV.U32 R3, RZ, RZ, R5 ;  /* 0x000000ffff037224 */ /* 0x000fca00078e0005 */
[----:B------:R-:W2:Y:S01]  /*1fa0*/  LDG.E R2, desc[UR14][R2.64] ;  /* 0x0000000e02027981 */ /* 0x000ea2000c1e1900 */
[----:B------:R-:W-:Y:S02]  /*1fb0*/  IADD3 R0, PT, PT, R0, 0x1, RZ ;  /* 0x0000000100007810 */ /* 0x000fe40007ffe0ff */
[----:B------:R-:W-:Y:S02]  /*1fc0*/  IADD3 R4, P1, PT, R4, 0x400, RZ ;  /* 0x0000040004047810 */ /* 0x000fe40007f3e0ff */
[----:B------:R-:W-:-:S03]  /*1fd0*/  ISETP.NE.AND P0, PT, R0, RZ, PT ;  /* 0x000000ff0000720c */ /* 0x000fc60003f05270 */
[----:B------:R-:W-:Y:S02]  /*1fe0*/  IMAD.X R5, RZ, RZ, R5, P1 ;  /* 0x000000ffff057224 */ /* 0x000fe400008e0605 */
[----:B--2---:R-:W-:-:S08]  /*1ff0*/  FADD R7, R2, R7 ;  /* 0x0000000702077221 */ /* 0x004fd00000000000 */
[----:B------:R-:W-:Y:S05]  /*2000*/  @P0 BRA `(.L_x_27) ;  /* 0xfffffffc00dc0947 */ /* 0x000fea000383ffff */
.L_x_19:
[----:B------:R-:W-:Y:S05]  /*2010*/  BSYNC.RECONVERGENT B1 ;  /* 0x0000000000017941 */ /* 0x000fea0003800200 */
.L_x_16:
[----:B------:R-:W0:Y:S01]  /*2020*/  S2R R6, SR_LANEID ;  /* 0x0000000000067919 */ /* 0x000e220000000000 */
[----:B------:R-:W1:Y:S01]  /*2030*/  SHFL.DOWN PT, R0, R7, 0x1, 0x1f ;  /* 0x08201f0007007f89 */ /* 0x000e6200000e0000 */
[----:B------:R-:W2:Y:S01]  /*2040*/  S2R R5, SR_TID.X ;  /* 0x0000000000057919 */ /* 0x000ea20000002100 */
[C---:B0-----:R-:W-:Y:S02]  /*2050*/  ISETP.GT.AND P0, PT, R6.reuse, 0x1e, PT ;  /* 0x0000001e0600780c */ /* 0x041fe40003f04270 */
[----:B------:R-:W-:-:S11]  /*2060*/  ISETP.NE.AND P1, PT, R6, RZ, PT ;  /* 0x000000ff0600720c */ /* 0x000fd60003f25270 */
[----:B-1----:R-:W-:Y:S01]  /*2070*/  @!P0 FADD R7, R0, R7 ;  /* 0x0000000700078221 */ /* 0x002fe20000000000 */
[----:B------:R-:W-:Y:S01]  /*2080*/  ISETP.GT.AND P0, PT, R6, 0x1d, PT ;  /* 0x0000001d0600780c */ /* 0x000fe20003f04270 */
[----:B------:R-:W0:Y:S01]  /*2090*/  @!P1 S2R R4, SR_CgaCtaId ;  /* 0x0000000000049919 */ /* 0x000e220000008800 */
[----:B------:R-:W-:Y:S02]  /*20a0*/  @!P1 MOV R3, 0x400 ;  /* 0x0000040000039802 */ /* 0x000fe40000000f00 */
[----:B--2---:R-:W-:Y:S01]  /*20b0*/  @!P1 SHF.R.U32.HI R2, RZ, 0x3, R5 ;  /* 0x00000003ff029819 */ /* 0x004fe20000011605 */
[----:B------:R-:W1:Y:S03]  /*20c0*/  SHFL.DOWN PT, R0, R7, 0x2, 0x1f ;  /* 0x08401f0007007f89 */ /* 0x000e6600000e0000 */
[----:B------:R-:W-:-:S05]  /*20d0*/  @!P1 LOP3.LUT R2, R2, 0x7c, RZ, 0xc0, !PT ;  /* 0x0000007c02029812 */ /* 0x000fca00078ec0ff */
[----:B-1----:R-:W-:Y:S01]  /*20e0*/  @!P0 FADD R7, R7, R0 ;  /* 0x0000000007078221 */ /* 0x002fe20000000000 */
[----:B------:R-:W-:Y:S02]  /*20f0*/  ISETP.GT.AND P0, PT, R6, 0x1b, PT ;  /* 0x0000001b0600780c */ /* 0x000fe40003f04270 */
[----:B0-----:R-:W-:Y:S02]  /*2100*/  @!P1 LEA R3, R4, R3, 0x18 ;  /* 0x0000000304039211 */ /* 0x001fe400078ec0ff */
[----:B------:R-:W0:Y:S02]  /*2110*/  SHFL.DOWN PT, R0, R7, 0x4, 0x1f ;  /* 0x08801f0007007f89 */ /* 0x000e2400000e0000 */
[----:B------:R-:W-:-:S07]  /*2120*/  @!P1 IADD3 R3, PT, PT, R2, R3, RZ ;  /* 0x0000000302039210 */ /* 0x000fce0007ffe0ff */
[----:B0-----:R-:W-:Y:S01]  /*2130*/  @!P0 FADD R7, R7, R0 ;  /* 0x0000000007078221 */ /* 0x001fe20000000000 */
[----:B------:R-:W-:-:S04]  /*2140*/  ISETP.GT.AND P0, PT, R6, 0x17, PT ;  /* 0x000000170600780c */ /* 0x000fc80003f04270 */
[----:B------:R-:W0:Y:S09]  /*2150*/  SHFL.DOWN PT, R0, R7, 0x8, 0x1f ;  /* 0x09001f0007007f89 */ /* 0x000e3200000e0000 */
[----:B0-----:R-:W-:Y:S01]  /*2160*/  @!P0 FADD R7, R7, R0 ;  /* 0x0000000007078221 */ /* 0x001fe20000000000 */
[----:B------:R-:W-:-:S04]  /*2170*/  ISETP.NE.AND P0, PT, R5, RZ, PT ;  /* 0x000000ff0500720c */ /* 0x000fc80003f05270 */
[----:B------:R-:W0:Y:S02]  /*2180*/  SHFL.DOWN PT, R0, R7, 0x10, 0x1f ;  /* 0x0a001f0007007f89 */ /* 0x000e2400000e0000 */
[----:B0-----:R-:W-:-:S05]  /*2190*/  FADD R0, R7, R0 ;  /* 0x0000000007007221 */ /* 0x001fca0000000000 */
[----:B------:R0:W-:Y:S01]  /*21a0*/  @!P1 STS [R3+0x8], R0 ;  /* 0x0000080003009388 */ /* 0x0001e20000000800 */
[----:B------:R-:W-:Y:S01]  /*21b0*/  BAR.SYNC.DEFER_BLOCKING 0x0 ;  /* 0x0000000000007b1d */ /* 0x000fe20000010000 */
[----:B------:R-:W-:-:S04]  /*21c0*/  ISETP.GT.AND P1, PT, R6, 0xf, PT ;  /* 0x0000000f0600780c */ /* 0x000fc80003f24270 */
[----:B------:R-:W-:Y:S01]  /*21d0*/  FSEL R9, R7, R0, P1 ;  /* 0x0000000007097208 */ /* 0x000fe20000800000 */
[----:B------:R-:W-:Y:S08]  /*21e0*/  @P0 BRA `(.L_x_15) ;  /* 0x0000000000340947 */ /* 0x000ff00003800000 */
[----:B------:R-:W1:Y:S01]  /*21f0*/  S2UR UR5, SR_CgaCtaId ;  /* 0x00000000000579c3 */ /* 0x000e620000008800 */
[----:B------:R-:W-:Y:S02]  /*2200*/  UMOV UR4, 0x400 ;  /* 0x0000040000047882 */ /* 0x000fe40000000000 */
[----:B-1----:R-:W-:-:S09]  /*2210*/  ULEA UR4, UR5, UR4, 0x18 ;  /* 0x0000000405047291 */ /* 0x002fd2000f8ec0ff */
[----:B0-----:R-:W0:Y:S04]  /*2220*/  LDS R0, [UR4+0xc] ;  /* 0x00000c04ff007984 */ /* 0x001e280008000800 */
[----:B------:R-:W1:Y:S04]  /*2230*/  LDS.128 R4, [UR4+0x10] ;  /* 0x00001004ff047984 */ /* 0x000e680008000c00 */
[----:B------:R-:W2:Y:S01]  /*2240*/  LDS.64 R2, [UR4+0x20] ;  /* 0x00002004ff027984 */ /* 0x000ea20008000a00 */
[----:B0-----:R-:W-:-:S04]  /*2250*/  FADD R9, R9, R0 ;  /* 0x0000000009097221 */ /* 0x001fc80000000000 */
[----:B-1----:R-:W-:-:S04]  /*2260*/  FADD R4, R9, R4 ;  /* 0x0000000409047221 */ /* 0x002fc80000000000 */
[----:B------:R-:W-:-:S04]  /*2270*/  FADD R5, R4, R5 ;  /* 0x0000000504057221 */ /* 0x000fc80000000000 */
[----:B------:R-:W-:-:S04]  /*2280*/  FADD R6, R5, R6 ;  /* 0x0000000605067221 */ /* 0x000fc80000000000 */
[----:B------:R-:W-:-:S04]  /*2290*/  FADD R7, R6, R7 ;  /* 0x0000000706077221 */ /* 0x000fc80000000000 */
[----:B--2---:R-:W-:-:S04]  /*22a0*/  FADD R2, R7, R2 ;  /* 0x0000000207027221 */ /* 0x004fc80000000000 */
[----:B------:R-:W-:-:S07]  /*22b0*/  FADD R9, R2, R3 ;  /* 0x0000000302097221 */ /* 0x000fce0000000000 */
.L_x_15:
[----:B------:R-:W-:Y:S05]  /*22c0*/  BSYNC.RECONVERGENT B0 ;  /* 0x0000000000007941 */ /* 0x000fea0003800200 */
.L_x_0:
[----:B------:R-:W-:Y:S05]  /*22d0*/  @P0 EXIT ;  /* 0x000000000000094d */ /* 0x000fea0003800000 */
[----:B------:R-:W3:Y:S02]  /*22e0*/  LDCU.64 UR4, c[0x0][0x388] ;  /* 0x00007100ff0477ac */ /* 0x000ee40008000a00 */
[----:B---3--:R-:W-:-:S06]  /*22f0*/  UIMAD.WIDE.U32 UR4, UR16, 0x4, UR4 ;  /* 0x00000004100478a5 */ /* 0x008fcc000f8e0004 */
[----:B------:R-:W-:Y:S01]  /*2300*/  IMAD.U32 R2, RZ, RZ, UR4 ;  /* 0x00000004ff027e24 */ /* 0x000fe2000f8e00ff */
[----:B0-2---:R-:W-:-:S05]  /*2310*/  MOV R3, UR5 ;  /* 0x0000000500037c02 */ /* 0x005fca0008000f00 */
[----:B------:R-:W-:Y:S01]  /*2320*/  STG.E desc[UR14][R2.64], R9 ;  /* 0x0000000902007986 */ /* 0x000fe2000c10190e */
[----:B------:R-:W-:Y:S05]  /*2330*/  EXIT ;  /* 0x000000000000794d */ /* 0x000fea0003800000 */
.L_x_28:
[----:B------:R-:W-:-:S00]  /*2340*/  BRA `(.L_x_28) ;  /* 0xfffffffc00fc7947 */ /* 0x000fc0000383ffff */
[----:B------:R-:W-:-:S00]  /*2350*/  NOP ;  /* 0x0000000000007918 */ /* 0x000fc00000000000 */
        /* <DEDUP_REMOVED lines=10> */
.L_x_1000:


//--------------------- .text._ZN3cub18CUB_300001_SM_10006detail6reduce28DeviceReduceSingleTileKernelINS2_10policy_hubIfyN4cuda3std3__44plusIfEEE10Policy1000EN6thrust24THRUST_300001_SM_1000_NS6detail15normal_iteratorINSD_10device_ptrIfEEEEPfyS9_ffNS7_10__identityEEEvT0_T1_T2_T3_T4_T6_ --------------------------
	.section	.text._ZN3cub18CUB_300001_SM_10006detail6reduce28DeviceReduceSingleTileKernelINS2_10policy_hubIfyN4cuda3std3__44plusIfEEE10Policy1000EN6thrust24THRUST_300001_SM_1000_NS6detail15normal_iteratorINSD_10device_ptrIfEEEEPfyS9_ffNS7_10__identityEEEvT0_T1_T2_T3_T4_T6_,"ax",@progbits
	.align	128
        .global         _ZN3cub18CUB_300001_SM_10006detail6reduce28DeviceReduceSingleTileKernelINS2_10policy_hubIfyN4cuda3std3__44plusIfEEE10Policy1000EN6thrust24THRUST_300001_SM_1000_NS6detail15normal_iteratorINSD_10device_ptrIfEEEEPfyS9_ffNS7_10__identityEEEvT0_T1_T2_T3_T4_T6_
        .type           _ZN3cub18CUB_300001_SM_10006detail6reduce28DeviceReduceSingleTileKernelINS2_10policy_hubIfyN4cuda3std3__44plusIfEEE10Policy1000EN6thrust24THRUST_300001_SM_1000_NS6detail15normal_iteratorINSD_10device_ptrIfEEEEPfyS9_ffNS7_10__identityEEEvT0_T1_T2_T3_T4_T6_,@function
        .size           _ZN3cub18CUB_300001_SM_10006detail6reduce28DeviceReduceSingleTileKernelINS2_10policy_hubIfyN4cuda3std3__44plusIfEEE10Policy1000EN6thrust24THRUST_300001_SM_1000_NS6detail15normal_iteratorINSD_10device_ptrIfEEEEPfyS9_ffNS7_10__identityEEEvT0_T1_T2_T3_T4_T6_,(.L_x_1001 - _ZN3cub18CUB_300001_SM_10006detail6reduce28DeviceReduceSingleTileKernelINS2_10policy_hubIfyN4cuda3std3__44plusIfEEE10Policy1000EN6thrust24THRUST_300001_SM_1000_NS6detail15normal_iteratorINSD_10device_ptrIfEEEEPfyS9_ffNS7_10__identityEEEvT0_T1_T2_T3_T4_T6_)
        .other          _ZN3cub18CUB_300001_SM_10006detail6reduce28DeviceReduceSingleTileKernelINS2_10policy_hubIfyN4cuda3std3__44plusIfEEE10Policy1000EN6thrust24THRUST_300001_SM_1000_NS6detail15normal_iteratorINSD_10device_ptrIfEEEEPfyS9_ffNS7_10__identityEEEvT0_T1_T2_T3_T4_T6_,@"STO_CUDA_ENTRY STV_DEFAULT"
_ZN3cub18CUB_300001_SM_10006detail6reduce28DeviceReduceSingleTileKernelINS2_10policy_hubIfyN4cuda3std3__44plusIfEEE10Policy1000EN6thrust24THRUST_300001_SM_1000_NS6detail15normal_iteratorINSD_10device_ptrIfEEEEPfyS9_ffNS7_10__identityEEEvT0_T1_T2_T3_T4_T6_:
.text._ZN3cub18CUB_300001_SM_10006detail6reduce28DeviceReduceSingleTileKernelINS2_10policy_hubIfyN4cuda3std3__44plusIfEEE10Policy1000EN6thrust24THRUST_300001_SM_1000_NS6detail15normal_iteratorINSD_10device_ptrIfEEEEPfyS9_ffNS7_10__identityEEEvT0_T1_T2_T3_T4_T6_:
[----:B------:R-:W-:Y:S01]  /*0000*/  LDC R1, c[0x0][0x37c] ;  /* 0x0000df00ff017b82 */ /* 0x000fe20000000800 */
[----:B------:R-:W0:Y:S01]  /*0010*/  LDCU.64 UR4, c[0x0][0x390] ;  /* 0x00007200ff0477ac */ /* 0x000e220008000a00 */
[----:B------:R-:W1:Y:S01]  /*0020*/  LDCU.64 UR6, c[0x0][0x358] ;  /* 0x00006b00ff0677ac */ /* 0x000e620008000a00 */
[----:B0-----:R-:W-:Y:S01]  /*0030*/  MOV R4, UR4 ;  /* 0x0000000400047c02 */ /* 0x001fe20008000f00 */
[----:B------:R-:W-:-:S03]  /*0040*/  IMAD.U32 R0, RZ, RZ, UR5 ;  /* 0x00000005ff007e24 */ /* 0x000fc6000f8e00ff */
[----:B------:R-:W-:-:S04]  /*0050*/  ISETP.NE.U32.AND P0, PT, R4, RZ, PT ;  /* 0x000000ff0400720c */ /* 0x000fc80003f05070 */
[----:B------:R-:W-:-:S13]  /*0060*/  ISETP.NE.AND.EX P0, PT, R0, RZ, PT, P0 ;  /* 0x000000ff0000720c */ /* 0x000fda0003f05300 */
[----:B-1----:R-:W-:Y:S05]  /*0070*/  @P0 BRA `(.L_x_29) ;  /* 0x00000000001c0947 */ /* 0x002fea0003800000 */
[----:B------:R-:W0:Y:S02]  /*0080*/  S2R R0, SR_TID.X ;  /* 0x0000000000007919 */ /* 0x000e240000002100 */
[----:B0-----:R-:W-:-:S13]  /*0090*/  ISETP.NE.AND P0, PT, R0, RZ, PT ;  /* 0x000000ff0000720c */ /* 0x001fda0003f05270 */
[----:B------:R-:W-:Y:S05]  /*00a0*/  @P0 EXIT ;  /* 0x000000000000094d */ /* 0x000fea0003800000 */
[----:B------:R-:W0:Y:S08]  /*00b0*/  LDC R5, c[0x0][0x39c] ;  /* 0x0000e700ff057b82 */ /* 0x000e300000000800 */
[----:B------:R-:W0:Y:S02]  /*00c0*/  LDC.64 R2, c[0x0][0x388] ;  /* 0x0000e200ff027b82 */ /* 0x000e240000000a00 */
[----:B0-----:R-:W-:Y:S01]  /*00d0*/  STG.E desc[UR6][R2.64], R5 ;  /* 0x0000000502007986 */ /* 0x001fe2000c101906 */
[----:B------:R-:W-:Y:S05]  /*00e0*/  EXIT ;  /* 0x000000000000794d */ /* 0x000fea0003800000 */
.L_x_29:
[----:B------:R-:W-:Y:S01]  /*00f0*/  ISETP.GT.U32.AND P0, PT, R4, 0xfff, PT ;  /* 0x00000fff0400780c */ /* 0x000fe20003f04070 */
[----:B------:R-:W-:Y:S03]  /*0100*/  BSSY.RECONVERGENT B0, `(.L_x_30) ;  /* 0x00001f3000007945 */ /* 0x000fe60003800200 */
[----:B------:R-:W-:-:S13]  /*0110*/  ISETP.GT.U32.AND.EX P0, PT, R0, RZ, PT, P0 ;  /* 0x000000ff0000720c */ /* 0x000fda0003f04100 */
[----:B------:R-:W-:Y:S05]  /*0120*/  @P0 BRA `(.L_x_31) ;  /* 0x0000000c00ac0947 */ /* 0x000fea0003800000 */
[----:B------:R-:W0:Y:S01]  /*0130*/  S2R R5, SR_TID.X ;  /* 0x0000000000057919 */ /* 0x000e220000002100 */
[----:B------:R-:W-:Y:S01]  /*0140*/  BSSY.RECONVERGENT B1, `(.L_x_32) ;  /* 0x0000009000017945 */ /* 0x000fe20003800200 */
[----:B------:R-:W-:Y:S01]  /*0150*/  HFMA2 R6, -RZ, RZ, 0, 0 ;  /* 0x00000000ff067431 */ /* 0x000fe200000001ff */
[----:B0-----:R-:W-:Y:S01]  /*0160*/  ISETP.GE.U32.AND P0, PT, R5, R4, PT ;  /* 0x000000040500720c */ /* 0x001fe20003f06070 */
[----:B------:R-:W-:-:S12]  /*0170*/  IMAD.MOV.U32 R7, RZ, RZ, R5 ;  /* 0x000000ffff077224 */ /* 0x000fd800078e0005 */
[----:B------:R-:W-:Y:S05]  /*0180*/  @P0 BRA `(.L_x_33) ;  /* 0x0000000000100947 */ /* 0x000fea0003800000 */
[----:B------:R-:W0:Y:S02]  /*0190*/  LDC.64 R2, c[0x0][0x380] ;  /* 0x0000e000ff027b82 */ /* 0x000e240000000a00 */
[----:B0-----:R-:W-:-:S05]  /*01a0*/  IMAD.WIDE.U32 R2, R5, 0x4, R2 ;  /* 0x0000000405027825 */ /* 0x001fca00078e0002 */
[----:B------:R0:W5:Y:S01]  /*01b0*/  LDG.E R6, desc[UR6][R2.64] ;  /* 0x0000000602067981 */ /* 0x000162000c1e1900 */
[----:B------:R-:W-:-:S07]  /*01c0*/  IADD3 R7, PT, PT, R5, 0x100, RZ ;  /* 0x0000010005077810 */ /* 0x000fce0007ffe0ff */
.L_x_33:
[----:B------:R-:W-:Y:S05]  /*01d0*/  BSYNC.RECONVERGENT B1 ;  /* 0x0000000000017941 */ /* 0x000fea0003800200 */
.L_x_32:
[----:B------:R-:W-:Y:S01]  /*01e0*/  ISETP.GE.U32.AND P0, PT, R7, R4, PT ;  /* 0x000000040700720c */ /* 0x000fe20003f06070 */
[----:B------:R-:W-:-:S12]  /*01f0*/  BSSY.RECONVERGENT B1, `(.L_x_34) ;  /* 0x000006d000017945 */ /* 0x000fd80003800200 */
[----:B------:R-:W-:Y:S05]  /*0200*/  @P0 BRA `(.L_x_35) ;  /* 0x0000000400ac0947 */ /* 0x000fea0003800000 */
[----:B0-----:R-:W-:Y:S01]  /*0210*/  LOP3.LUT R3, RZ, R7, RZ, 0x33, !PT ;  /* 0x00000007ff037212 */ /* 0x001fe200078e33ff */
[----:B------:R-:W-:Y:S04]  /*0220*/  BSSY.RECONVERGENT B2, `(.L_x_36) ;  /* 0x0000033000027945 */ /* 0x000fe80003800200 */
[----:B------:R-:W-:-:S05]  /*0230*/  IMAD.IADD R3, R3, 0x1, R4 ;  /* 0x0000000103037824 */ /* 0x000fca00078e0204 */
[C---:B------:R-:W-:Y:S02]  /*0240*/  ISETP.GE.U32.AND P0, PT, R3.reuse, 0xf00, PT ;  /* 0x00000f000300780c */ /* 0x040fe40003f06070 */
[----:B------:R-:W-:-:S04]  /*0250*/  LEA.HI R8, R3, 0x1, RZ, 0x18 ;  /* 0x0000000103087811 */ /* 0x000fc800078fc0ff */
[----:B------:R-:W-:-:S04]  /*0260*/  LOP3.LUT R22, R8, 0xf, RZ, 0xc0, !PT ;  /* 0x0000000f08167812 */ /* 0x000fc800078ec0ff */
[----:B------:R-:W-:-:S03]  /*0270*/  ISETP.NE.AND P1, PT, R22, RZ, PT ;  /* 0x000000ff1600720c */ /* 0x000fc60003f25270 */
[----:B------:R-:W-:Y:S10]  /*0280*/  @!P0 BRA `(.L_x_37) ;  /* 0x0000000000b08947 */ /* 0x000ff40003800000 */
[----:B------:R-:W0:Y:S01]  /*0290*/  LDC.64 R2, c[0x0][0x380] ;  /* 0x0000e000ff027b82 */ /* 0x000e220000000a00 */
[----:B------:R-:W-:-:S04]  /*02a0*/  LOP3.LUT R9, R8, 0x1fffff0, RZ, 0xc0, !PT ;  /* 0x01fffff008097812 */ /* 0x000fc800078ec0ff */
[----:B------:R-:W-:Y:S01]  /*02b0*/  IADD3 R9, PT, PT, -R9, RZ, RZ ;  /* 0x000000ff09097210 */ /* 0x000fe20007ffe1ff */
[----:B0-----:R-:W-:-:S03]  /*02c0*/  IMAD.WIDE.U32 R2, R7, 0x4, R2 ;  /* 0x0000000407027825 */ /* 0x001fc600078e0002 */
[----:B------:R-:W-:-:S05]  /*02d0*/  IADD3 R2, P0, PT, R2, 0x2000, RZ ;  /* 0x0000200002027810 */ /* 0x000fca0007f1e0ff */
[----:B------:R-:W-:-:S08]  /*02e0*/  IMAD.X R3, RZ, RZ, R3, P0 ;  /* 0x000000ffff037224 */ /* 0x000fd000000e0603 */
.L_x_38:
        /* <DEDUP_REMOVED lines=38> */
.L_x_37:
[----:B------:R-:W-:Y:S05]  /*0550*/  BSYNC.RECONVERGENT B2 ;  /* 0x0000000000027941 */ /* 0x000fea0003800200 */
.L_x_36:
[----:B------:R-:W-:Y:S05]  /*0560*/  @!P1 BRA `(.L_x_35) ;  /* 0x0000000000d49947 */ /* 0x000fea0003800000 */
[----:B------:R-:W-:Y:S01]  /*0570*/  ISETP.GE.U32.AND P0, PT, R22, 0x8, PT ;  /* 0x000000081600780c */ /* 0x000fe20003f06070 */
[----:B------:R-:W-:Y:S01]  /*0580*/  BSSY.RECONVERGENT B2, `(.L_x_39) ;  /* 0x0000017000027945 */ /* 0x000fe20003800200 */
[----:B------:R-:W-:-:S04]  /*0590*/  LOP3.LUT R11, R8, 0x7, RZ, 0xc0, !PT ;  /* 0x00000007080b7812 */ /* 0x000fc800078ec0ff */
[----:B------:R-:W-:-:S07]  /*05a0*/  ISETP.NE.AND P1, PT, R11, RZ, PT ;  /* 0x000000ff0b00720c */ /* 0x000fce0003f25270 */
[----:B------:R-:W-:Y:S06]  /*05b0*/  @!P0 BRA `(.L_x_40) ;  /* 0x00000000004c8947 */ /* 0x000fec0003800000 */
[----:B------:R-:W0:Y:S02]  /*05c0*/  LDC.64 R2, c[0x0][0x380] ;  /* 0x0000e000ff027b82 */ /* 0x000e240000000a00 */
[----:B0-----:R-:W-:-:S05]  /*05d0*/  IMAD.WIDE R2, R7, 0x4, R2 ;  /* 0x0000000407027825 */ /* 0x001fca00078e0202 */
        /* <DEDUP_REMOVED lines=17> */
.L_x_40:
[----:B------:R-:W-:Y:S05]  /*06f0*/  BSYNC.RECONVERGENT B2 ;  /* 0x0000000000027941 */ /* 0x000fea0003800200 */
.L_x_39:
        /* <DEDUP_REMOVED lines=17> */
.L_x_42:
[----:B------:R-:W-:Y:S05]  /*0810*/  BSYNC.RECONVERGENT B2 ;  /* 0x0000000000027941 */ /* 0x000fea0003800200 */
.L_x_41:
[----:B------:R-:W-:Y:S05]  /*0820*/  @!P1 BRA `(.L_x_35) ;  /* 0x0000000000249947 */ /* 0x000fea0003800000 */
[----:B------:R-:W0:Y:S01]  /*0830*/  LDC.64 R8, c[0x0][0x380] ;  /* 0x0000e000ff087b82 */ /* 0x000e220000000a00 */
[----:B------:R-:W-:-:S07]  /*0840*/  IMAD.MOV R10, RZ, RZ, -R10 ;  /* 0x000000ffff0a7224 */ /* 0x000fce00078e0a0a */
.L_x_43:
[----:B0-----:R-:W-:-:S06]  /*0850*/  IMAD.WIDE R2, R7, 0x4, R8 ;  /* 0x0000000407027825 */ /* 0x001fcc00078e0208 */
[----:B------:R-:W2:Y:S01]  /*0860*/  LDG.E R3, desc[UR6][R2.64] ;  /* 0x0000000602037981 */ /* 0x000ea2000c1e1900 */
[----:B------:R-:W-:Y:S01]  /*0870*/  IADD3 R10, PT, PT, R10, 0x1, RZ ;  /* 0x000000010a0a7810 */ /* 0x000fe20007ffe0ff */
[----:B------:R-:W-:-:S03]  /*0880*/  VIADD R7, R7, 0x100 ;  /* 0x0000010007077836 */ /* 0x000fc60000000000 */
[----:B------:R-:W-:Y:S01]  /*0890*/  ISETP.NE.AND P0, PT, R10, RZ, PT ;  /* 0x000000ff0a00720c */ /* 0x000fe20003f05270 */
[----:B--2--5:R-:W-:-:S12]  /*08a0*/  FADD R6, R3, R6 ;  /* 0x0000000603067221 */ /* 0x024fd80000000000 */
[----:B------:R-:W-:Y:S05]  /*08b0*/  @P0 BRA `(.L_x_43) ;  /* 0xfffffffc00e40947 */ /* 0x000fea000383ffff */
.L_x_35:
[----:B------:R-:W-:Y:S05]  /*08c0*/  BSYNC.RECONVERGENT B1 ;  /* 0x0000000000017941 */ /* 0x000fea0003800200 */
.L_x_34:
[----:B------:R-:W-:Y:S02]  /*08d0*/  ISETP.GE.U32.AND P0, PT, R4, 0x100, PT ;  /* 0x000001000400780c */ /* 0x000fe40003f06070 */
[----:B-----5:R-:W-:Y:S02]  /*08e0*/  MOV R9, R6 ;  /* 0x0000000600097202 */ /* 0x020fe40000000f00 */
[----:B------:R-:W-:-:S13]  /*08f0*/  ISETP.GE.U32.AND.EX P0, PT, R0, RZ, PT, P0 ;  /* 0x000000ff0000720c */ /* 0x000fda0003f06100 */
[----:B------:R-:W-:Y:S05]  /*0900*/  @!P0 BRA `(.L_x_44) ;  /* 0x0000000000ac8947 */ /* 0x000fea0003800000 */
[----:B------:R-:W1:Y:S01]  /*0910*/  S2R R6, SR_LANEID ;  /* 0x0000000000067919 */ /* 0x000e620000000000 */
[----:B------:R-:W-:Y:S01]  /*0920*/  ISETP.NE.AND P5, PT, R5, RZ, PT ;  /* 0x000000ff0500720c */ /* 0x000fe20003fa5270 */
[----:B------:R-:W2:Y:S02]  /*0930*/  SHFL.DOWN PT, R0, R9, 0x1, 0x1f ;  /* 0x08201f0009007f89 */ /* 0x000ea400000e0000 */
[----:B--2---:R-:W-:Y:S01]  /*0940*/  FADD R0, R0, R9 ;  /* 0x0000000900007221 */ /* 0x004fe20000000000 */
[C---:B-1----:R-:W-:Y:S02]  /*0950*/  ISETP.GT.AND P0, PT, R6.reuse, 0x1e, PT ;  /* 0x0000001e0600780c */ /* 0x042fe40003f04270 */
[C---:B------:R-:W-:Y:S02]  /*0960*/  ISETP.NE.AND P1, PT, R6.reuse, RZ, PT ;  /* 0x000000ff0600720c */ /* 0x040fe40003f25270 */
[----:B------:R-:W-:Y:S02]  /*0970*/  FSEL R0, R9, R0, P0 ;  /* 0x0000000009007208 */ /* 0x000fe40000000000 */
[----:B------:R-:W-:-:S03]  /*0980*/  ISETP.GT.AND P0, PT, R6, 0x1d, PT ;  /* 0x0000001d0600780c */ /* 0x000fc60003f04270 */
[----:B0-----:R-:W0:Y:S06]  /*0990*/  SHFL.DOWN PT, R3, R0, 0x2, 0x1f ;  /* 0x08401f0000037f89 */ /* 0x001e2c00000e0000 */
[----:B------:R-:W1:Y:S01]  /*09a0*/  @!P1 S2R R7, SR_CgaCtaId ;  /* 0x0000000000079919 */ /* 0x000e620000008800 */
[----:B------:R-:W-:Y:S02]  /*09b0*/  @!P1 MOV R4, 0x400 ;  /* 0x0000040000049802 */ /* 0x000fe40000000f00 */
[----:B------:R-:W-:-:S04]  /*09c0*/  @!P1 SHF.R.U32.HI R2, RZ, 0x3, R5 ;  /* 0x00000003ff029819 */ /* 0x000fc80000011605 */
[----:B------:R-:W-:Y:S01]  /*09d0*/  @!P1 LOP3.LUT R2, R2, 0x7c, RZ, 0xc0, !PT ;  /* 0x0000007c02029812 */ /* 0x000fe200078ec0ff */
[----:B0-----:R-:W-:Y:S01]  /*09e0*/  @!P0 FADD R0, R0, R3 ;  /* 0x0000000300008221 */ /* 0x001fe20000000000 */
[----:B------:R-:W-:-:S04]  /*09f0*/  ISETP.GT.AND P0, PT, R6, 0x1b, PT ;  /* 0x0000001b0600780c */ /* 0x000fc80003f04270 */
[----:B------:R-:W0:Y:S01]  /*0a00*/  SHFL.DOWN PT, R3, R0, 0x4, 0x1f ;  /* 0x08801f0000037f89 */ /* 0x000e2200000e0000 */
[----:B-1----:R-:W-:-:S05]  /*0a10*/  @!P1 LEA R7, R7, R4, 0x18 ;  /* 0x0000000407079211 */ /* 0x002fca00078ec0ff */
[----:B------:R-:W-:-:S03]  /*0a20*/  @!P1 IMAD.IADD R2, R2, 0x1, R7 ;  /* 0x0000000102029824 */ /* 0x000fc600078e0207 */
[----:B0-----:R-:W-:Y:S01]  /*0a30*/  @!P0 FADD R0, R0, R3 ;  /* 0x0000000300008221 */ /* 0x001fe20000000000 */
[----:B------:R-:W-:-:S04]  /*0a40*/  ISETP.GT.AND P0, PT, R6, 0x17, PT ;  /* 0x000000170600780c */ /* 0x000fc80003f04270 */
[----:B------:R-:W0:Y:S09]  /*0a50*/  SHFL.DOWN PT, R3, R0, 0x8, 0x1f ;  /* 0x09001f0000037f89 */ /* 0x000e3200000e0000 */
[----:B0-----:R-:W-:Y:S01]  /*0a60*/  @!P0 FADD R0, R0, R3 ;  /* 0x0000000300008221 */ /* 0x001fe20000000000 */
[----:B------:R-:W-:-:S04]  /*0a70*/  ISETP.GT.AND P0, PT, R6, 0xf, PT ;  /* 0x0000000f0600780c */ /* 0x000fc80003f04270 */
[----:B------:R-:W0:Y:S02]  /*0a80*/  SHFL.DOWN PT, R3, R0, 0x10, 0x1f ;  /* 0x0a001f0000037f89 */ /* 0x000e2400000e0000 */
[----:B0-----:R-:W-:-:S05]  /*0a90*/  FADD R3, R0, R3 ;  /* 0x0000000300037221 */ /* 0x001fca0000000000 */
[----:B------:R1:W-:Y:S01]  /*0aa0*/  @!P1 STS [R2+0x8], R3 ;  /* 0x0000080302009388 */ /* 0x0003e20000000800 */
[----:B------:R-:W-:Y:S01]  /*0ab0*/  FSEL R8, R0, R3, P0 ;  /* 0x0000000300087208 */ /* 0x000fe20000000000 */
[----:B------:R-:W-:Y:S06]  /*0ac0*/  BAR.SYNC.DEFER_BLOCKING 0x0 ;  /* 0x0000000000007b1d */ /* 0x000fec0000010000 */
[----:B------:R-:W-:Y:S05]  /*0ad0*/  @P5 BRA `(.L_x_45) ;  /* 0x0000001400545947 */ /* 0x000fea0003800000 */
[----:B------:R-:W0:Y:S01]  /*0ae0*/  S2UR UR5, SR_CgaCtaId ;  /* 0x00000000000579c3 */ /* 0x000e220000008800 */
[----:B------:R-:W-:Y:S02]  /*0af0*/  UMOV UR4, 0x400 ;  /* 0x0000040000047882 */ /* 0x000fe40000000000 */
[----:B0-----:R-:W-:-:S09]  /*0b00*/  ULEA UR4, UR5, UR4, 0x18 ;  /* 0x0000000405047291 */ /* 0x001fd2000f8ec0ff */
[----:B-1----:R-:W0:Y:S04]  /*0b10*/  LDS R3, [UR4+0xc] ;  /* 0x00000c04ff037984 */ /* 0x002e280008000800 */
        /* <DEDUP_REMOVED lines=10> */
.L_x_44:
[----:B------:R-:W1:Y:S01]  /*0bc0*/  S2R R8, SR_LANEID ;  /* 0x0000000000087919 */ /* 0x000e620000000000 */
[C---:B0-----:R-:W-:Y:S02]  /*0bd0*/  LOP3.LUT R2, R5.reuse, 0x3e0, RZ, 0xc0, !PT ;  /* 0x000003e005027812 */ /* 0x041fe400078ec0ff */
[----:B------:R-:W-:Y:S02]  /*0be0*/  ISETP.NE.AND P5, PT, R5, RZ, PT ;  /* 0x000000ff0500720c */ /* 0x000fe40003fa5270 */
[----:B------:R-:W-:Y:S02]  /*0bf0*/  LOP3.LUT R7, RZ, R2, RZ, 0x33, !PT ;  /* 0x00000002ff077212 */ /* 0x000fe400078e33ff */
[----:B------:R-:W-:-:S03]  /*0c00*/  IADD3 R3, PT, PT, R2, 0x20, RZ ;  /* 0x0000002002037810 */ /* 0x000fc60007ffe0ff */
[----:B------:R-:W-:Y:S01]  /*0c10*/  IMAD.IADD R7, R7, 0x1, R4 ;  /* 0x0000000107077824 */ /* 0x000fe200078e0204 */
[----:B------:R-:W-:-:S04]  /*0c20*/  ISETP.GT.U32.AND P0, PT, R3, R4, PT ;  /* 0x000000040300720c */ /* 0x000fc80003f04070 */
[----:B------:R-:W-:-:S05]  /*0c30*/  SEL R7, R7, 0x1f, P0 ;  /* 0x0000001f07077807 */ /* 0x000fca0000000000 */
[----:B------:R-:W0:Y:S01]  /*0c40*/  SHFL.DOWN PT, R2, R9, 0x1, R7 ;  /* 0x0820000009027989 */ /* 0x000e2200000e0007 */
[C---:B-1----:R-:W-:Y:S02]  /*0c50*/  ISETP.GE.AND P0, PT, R8.reuse, R7, PT ;  /* 0x000000070800720c */ /* 0x042fe40003f06270 */
[C---:B------:R-:W-:Y:S02]  /*0c60*/  IADD3 R6, PT, PT, R8.reuse, 0x2, RZ ;  /* 0x0000000208067810 */ /* 0x040fe40007ffe0ff */
[----:B------:R-:W-:-:S09]  /*0c70*/  ISETP.NE.AND P1, PT, R8, RZ, PT ;  /* 0x000000ff0800720c */ /* 0x000fd20003f25270 */
[----:B0-----:R-:W-:Y:S01]  /*0c80*/  @!P0 FADD R9, R2, R9 ;  /* 0x0000000902098221 */ /* 0x001fe20000000000 */
[----:B------:R-:W-:Y:S01]  /*0c90*/  ISETP.GT.AND P0, PT, R6, R7, PT ;  /* 0x000000070600720c */ /* 0x000fe20003f04270 */
[----:B------:R-:W-:Y:S02]  /*0ca0*/  VIADD R6, R8, 0x4 ;  /* 0x0000000408067836 */ /* 0x000fe40000000000 */
[----:B------:R-:W0:Y:S01]  /*0cb0*/  @!P1 S2R R11, SR_CgaCtaId ;  /* 0x00000000000b9919 */ /* 0x000e220000008800 */
[----:B------:R-:W-:Y:S01]  /*0cc0*/  @!P1 SHF.R.U32.HI R3, RZ, 0x3, R5 ;  /* 0x00000003ff039819 */ /* 0x000fe20000011605 */
[----:B------:R-:W1:Y:S03]  /*0cd0*/  SHFL.DOWN PT, R2, R9, 0x2, R7 ;  /* 0x0840000009027989 */ /* 0x000e6600000e0007 */
[----:B------:R-:W-:-:S05]  /*0ce0*/  @!P1 LOP3.LUT R3, R3, 0x7c, RZ, 0xc0, !PT ;  /* 0x0000007c03039812 */ /* 0x000fca00078ec0ff */
[----:B-1----:R-:W-:Y:S01]  /*0cf0*/  @!P0 FADD R9, R9, R2 ;  /* 0x0000000209098221 */ /* 0x002fe20000000000 */
[-C--:B------:R-:W-:Y:S02]  /*0d00*/  ISETP.GT.AND P0, PT, R6, R7.reuse, PT ;  /* 0x000000070600720c */ /* 0x080fe40003f04270 */
[----:B------:R-:W-:Y:S02]  /*0d10*/  IADD3 R6, PT, PT, R8, 0x8, RZ ;  /* 0x0000000808067810 */ /* 0x000fe40007ffe0ff */
[----:B------:R-:W1:Y:S09]  /*0d20*/  SHFL.DOWN PT, R2, R9, 0x4, R7 ;  /* 0x0880000009027989 */ /* 0x000e7200000e0007 */
[----:B-1----:R-:W-:Y:S01]  /*0d30*/  @!P0 FADD R9, R9, R2 ;  /* 0x0000000209098221 */ /* 0x002fe20000000000 */
[----:B------:R-:W-:Y:S01]  /*0d40*/  ISETP.GT.AND P0, PT, R6, R7, PT ;  /* 0x000000070600720c */ /* 0x000fe20003f04270 */
[----:B------:R-:W-:-:S03]  /*0d50*/  VIADD R6, R8, 0x10 ;  /* 0x0000001008067836 */ /* 0x000fc60000000000 */
[----:B------:R-:W1:Y:S09]  /*0d60*/  SHFL.DOWN PT, R2, R9, 0x8, R7 ;  /* 0x0900000009027989 */ /* 0x000e7200000e0007 */
[----:B-1----:R-:W-:Y:S01]  /*0d70*/  @!P0 FADD R9, R9, R2 ;  /* 0x0000000209098221 */ /* 0x002fe20000000000 */
[----:B------:R-:W-:-:S02]  /*0d80*/  ISETP.GT.AND P0, PT, R6, R7, PT ;  /* 0x000000070600720c */ /* 0x000fc40003f04270 */
[----:B------:R-:W-:Y:S02]  /*0d90*/  @!P1 MOV R6, 0x400 ;  /* 0x0000040000069802 */ /* 0x000fe40000000f00 */
[----:B------:R-:W1:Y:S02]  /*0da0*/  SHFL.DOWN PT, R2, R9, 0x10, R7 ;  /* 0x0a00000009027989 */ /* 0x000e6400000e0007 */
[----:B0-----:R-:W-:-:S04]  /*0db0*/  @!P1 LEA R6, R11, R6, 0x18 ;  /* 0x000000060b069211 */ /* 0x001fc800078ec0ff */
[----:B------:R-:W-:-:S03]  /*0dc0*/  @!P1 IADD3 R3, PT, PT, R3, R6, RZ ;  /* 0x0000000603039210 */ /* 0x000fc60007ffe0ff */
[----:B-1----:R-:W-:-:S04]  /*0dd0*/  @!P0 FADD R9, R9, R2 ;  /* 0x0000000209098221 */ /* 0x002fc80000000000 */
[----:B------:R-:W-:-:S05]  /*0de0*/  IMAD.MOV.U32 R8, RZ, RZ, R9 ;  /* 0x000000ffff087224 */ /* 0x000fca00078e0009 */
[----:B------:R0:W-:Y:S01]  /*0df0*/  @!P1 STS [R3+0x8], R8 ;  /* 0x0000080803009388 */ /* 0x0001e20000000800 */
[----:B------:R-:W-:Y:S06]  /*0e00*/  BAR.SYNC.DEFER_BLOCKING 0x0 ;  /* 0x0000000000007b1d */ /* 0x000fec0000010000 */
[----:B------:R-:W-:Y:S05]  /*0e10*/  @P5 BRA `(.L_x_45) ;  /* 0x0000001000845947 */ /* 0x000fea0003800000 */
[----:B------:R-:W1:Y:S01]  /*0e20*/  S2UR UR5, SR_CgaCtaId ;  /* 0x00000000000579c3 */ /* 0x000e620000008800 */
[----:B------:R-:W-:Y:S01]  /*0e30*/  UMOV UR4, 0x400 ;  /* 0x0000040000047882 */ /* 0x000fe20000000000 */
[C---:B------:R-:W-:Y:S02]  /*0e40*/  ISETP.GT.U32.AND P3, PT, R4.reuse, 0x20, PT ;  /* 0x000000200400780c */ /* 0x040fe40003f64070 */
[----:B------:R-:W-:Y:S02]  /*0e50*/  ISETP.GT.U32.AND P1, PT, R4, 0x40, PT ;  /* 0x000000400400780c */ /* 0x000fe40003f24070 */
[----:B------:R-:W-:Y:S02]  /*0e60*/  ISETP.GT.U32.AND.EX P3, PT, R0, RZ, PT, P3 ;  /* 0x000000ff0000720c */ /* 0x000fe40003f64130 */
[----:B------:R-:W-:Y:S02]  /*0e70*/  ISETP.GT.U32.AND P0, PT, R4, 0x60, PT ;  /* 0x000000600400780c */ /* 0x000fe40003f04070 */
[----:B------:R-:W-:-:S02]  /*0e80*/  ISETP.GT.U32.AND.EX P1, PT, R0, RZ, PT, P1 ;  /* 0x000000ff0000720c */ /* 0x000fc40003f24110 */
[----:B------:R-:W-:Y:S02]  /*0e90*/  ISETP.GT.U32.AND P2, PT, R4, 0x80, PT ;  /* 0x000000800400780c */ /* 0x000fe40003f44070 */
[----:B------:R-:W-:Y:S02]  /*0ea0*/  ISETP.GT.U32.AND.EX P0, PT, R0, RZ, PT, P0 ;  /* 0x000000ff0000720c */ /* 0x000fe40003f04100 */
[----:B------:R-:W-:Y:S02]  /*0eb0*/  ISETP.GT.U32.AND P4, PT, R4, 0xa0, PT ;  /* 0x000000a00400780c */ /* 0x000fe40003f84070 */
[C---:B------:R-:W-:Y:S02]  /*0ec0*/  ISETP.GT.U32.AND.EX P2, PT, R0.reuse, RZ, PT, P2 ;  /* 0x000000ff0000720c */ /* 0x040fe40003f44120 */
[----:B------:R-:W-:Y:S01]  /*0ed0*/  ISETP.GT.U32.AND.EX P4, PT, R0, RZ, PT, P4 ;  /* 0x000000ff0000720c */ /* 0x000fe20003f84140 */
[----:B-1----:R-:W-:-:S09]  /*0ee0*/  ULEA UR4, UR5, UR4, 0x18 ;  /* 0x0000000405047291 */ /* 0x002fd2000f8ec0ff */
[----:B0-----:R-:W0:Y:S04]  /*0ef0*/  LDS R3, [UR4+0xc] ;  /* 0x00000c04ff037984 */ /* 0x001e280008000800 */
[----:B------:R-:W1:Y:S04]  /*0f00*/  LDS.128 R12, [UR4+0x10] ;  /* 0x00001004ff0c7984 */ /* 0x000e680008000c00 */
[----:B------:R-:W2:Y:S01]  /*0f10*/  LDS.64 R6, [UR4+0x20] ;  /* 0x00002004ff067984 */ /* 0x000ea20008000a00 */
[----:B0-----:R-:W-:Y:S01]  /*0f20*/  @P3 FADD R8, R8, R3 ;  /* 0x0000000308083221 */ /* 0x001fe20000000000 */
[----:B------:R-:W-:-:S03]  /*0f30*/  ISETP.GT.U32.AND P3, PT, R4, 0xc0, PT ;  /* 0x000000c00400780c */ /* 0x000fc60003f64070 */
[----:B-1----:R-:W-:Y:S01]  /*0f40*/  @P1 FADD R8, R8, R12 ;  /* 0x0000000c08081221 */ /* 0x002fe20000000000 */
[----:B------:R-:W-:Y:S02]  /*0f50*/  ISETP.GT.U32.AND P1, PT, R4, 0xe0, PT ;  /* 0x000000e00400780c */ /* 0x000fe40003f24070 */
[----:B------:R-:W-:Y:S01]  /*0f60*/  ISETP.GT.U32.AND.EX P3, PT, R0, RZ, PT, P3 ;  /* 0x000000ff0000720c */ /* 0x000fe20003f64130 */
[----:B------:R-:W-:Y:S01]  /*0f70*/  @P0 FADD R8, R8, R13 ;  /* 0x0000000d08080221 */ /* 0x000fe20000000000 */
[----:B------:R-:W-:-:S03]  /*0f80*/  ISETP.GT.U32.AND.EX P1, PT, R0, RZ, PT, P1 ;  /* 0x000000ff0000720c */ /* 0x000fc60003f24110 */
[----:B------:R-:W-:-:S04]  /*0f90*/  @P2 FADD R8, R8, R14 ;  /* 0x0000000e08082221 */ /* 0x000fc80000000000 */
[----:B------:R-:W-:-:S04]  /*0fa0*/  @P4 FADD R8, R8, R15 ;  /* 0x0000000f08084221 */ /* 0x000fc80000000000 */
[----:B--2---:R-:W-:-:S04]  /*0fb0*/  @P3 FADD R8, R8, R6 ;  /* 0x0000000608083221 */ /* 0x004fc80000000000 */
[----:B------:R-:W-:Y:S01]  /*0fc0*/  @P1 FADD R8, R8, R7 ;  /* 0x0000000708081221 */ /* 0x000fe20000000000 */
[----:B------:R-:W-:Y:S06]  /*0fd0*/  BRA `(.L_x_45) ;  /* 0x0000001000147947 */ /* 0x000fec0003800000 */
.L_x_31:
[----:B------:R-:W0:Y:S01]  /*0fe0*/  S2R R8, SR_TID.X ;  /* 0x0000000000087919 */ /* 0x000e220000002100 */
[----:B------:R-:W0:Y:S02]  /*0ff0*/  LDC.64 R2, c[0x0][0x380] ;  /* 0x0000e000ff027b82 */ /* 0x000e240000000a00 */
[----:B0-----:R-:W-:-:S05]  /*1000*/  IMAD.WIDE.U32 R2, R8, 0x4, R2 ;  /* 0x0000000408027825 */ /* 0x001fca00078e0002 */
        /* <DEDUP_REMOVED lines=16> */
[----:B--2---:R-:W-:Y:S01]  /*1110*/  FADD R9, R9, R12 ;  /* 0x0000000c09097221 */ /* 0x004fe20000000000 */
[----:B---3--:R-:W-:Y:S01]  /*1120*/  FADD R14, R11, R14 ;  /* 0x0000000e0b0e7221 */ /* 0x008fe20000000000 */
[----:B------:R-:W-:-:S03]  /*1130*/  HFMA2 R11, -RZ, RZ, 0, 0.00048828125 ;  /* 0x00001000ff0b7431 */ /* 0x000fc600000001ff */
[----:B------:R-:W-:Y:S01]  /*1140*/  FADD R14, R9, R14 ;  /* 0x0000000e090e7221 */ /* 0x000fe20000000000 */
[----:B------:R-:W-:Y:S01]  /*1150*/  IADD3 R9, P1, PT, R4, -0x1000, RZ ;  /* 0xfffff00004097810 */ /* 0x000fe20007f3e0ff */
[----:B----4-:R-:W-:-:S03]  /*1160*/  FADD R13, R13, R16 ;  /* 0x000000100d0d7221 */ /* 0x010fc60000000000 */
[----:B------:R-:W-:Y:S02]  /*1170*/  ISETP.GE.U32.AND P0, PT, R9, 0x1000, PT ;  /* 0x000010000900780c */ /* 0x000fe40003f06070 */
[----:B------:R-:W-:-:S04]  /*1180*/  IADD3.X R12, PT, PT, R0, -0x1, RZ, P1, !PT ;  /* 0xffffffff000c7810 */ /* 0x000fc80000ffe4ff */
[----:B------:R-:W-:Y:S01]  /*1190*/  ISETP.GE.U32.AND.EX P0, PT, R12, RZ, PT, P0 ;  /* 0x000000ff0c00720c */ /* 0x000fe20003f06100 */
        /* <DEDUP_REMOVED lines=11> */
[----:B------:R-:W-:Y:S01]  /*1250*/  IMAD.MOV.U32 R13, RZ, RZ, RZ ;  /* 0x000000ffff0d7224 */ /* 0x000fe200078e00ff */
[----:B------:R-:W-:Y:S06]  /*1260*/  @!P0 BRA `(.L_x_46) ;  /* 0x0000000000c08947 */ /* 0x000fec0003800000 */
[----:B------:R-:W0:Y:S01]  /*1270*/  LDC.64 R4, c[0x0][0x390] ;  /* 0x0000e400ff047b82 */ /* 0x000e220000000a00 */
[----:B------:R-:W-:Y:S01]  /*1280*/  MOV R11, 0x1000 ;  /* 0x00001000000b7802 */ /* 0x000fe20000000f00 */
[----:B------:R-:W-:-:S07]  /*1290*/  IMAD.MOV.U32 R13, RZ, RZ, RZ ;  /* 0x000000ffff0d7224 */ /* 0x000fce00078e00ff */
.L_x_48:
[----:B------:R-:W-:-:S04]  /*12a0*/  LEA R6, P0, R11, R2, 0x2 ;  /* 0x000000020b067211 */ /* 0x000fc800078010ff */
[----:B------:R-:W-:-:S05]  /*12b0*/  LEA.HI.X R7, R11, R3, R13, 0x2, P0 ;  /* 0x000000030b077211 */ /* 0x000fca00000f140d */
[----:B------:R-:W2:Y:S04]  /*12c0*/  LDG.E R0, desc[UR6][R6.64+0x2400] ;  /* 0x0024000606007981 */ /* 0x000ea8000c1e1900 */
[----:B------:R-:W2:Y:S04]  /*12d0*/  LDG.E R15, desc[UR6][R6.64+0x2800] ;  /* 0x00280006060f7981 */ /* 0x000ea8000c1e1900 */
        /* <DEDUP_REMOVED lines=13> */
[----:B------:R0:W5:Y:S02]  /*13b0*/  LDG.E R20, desc[UR6][R6.64+0x3c00] ;  /* 0x003c000606147981 */ /* 0x000164000c1e1900 */
[----:B0-----:R-:W-:-:S04]  /*13c0*/  IADD3 R6, P1, PT, -R11, R4, RZ ;  /* 0x000000040b067210 */ /* 0x001fc80007f3e1ff */
[----:B------:R-:W-:Y:S01]  /*13d0*/  ISETP.GE.U32.AND P0, PT, R6, 0x1000, PT ;  /* 0x000010000600780c */ /* 0x000fe20003f06070 */
[----:B--2---:R-:W-:Y:S01]  /*13e0*/  FADD R15, R0, R15 ;  /* 0x0000000f000f7221 */ /* 0x004fe20000000000 */
[----:B------:R-:W-:-:S04]  /*13f0*/  MOV R0, R5 ;  /* 0x0000000500007202 */ /* 0x000fc80000000f00 */
[----:B------:R-:W-:Y:S01]  /*1400*/  IADD3.X R6, PT, PT, ~R13, R0, RZ, P1, !PT ;  /* 0x000000000d067210 */ /* 0x000fe20000ffe5ff */
[----:B---3--:R-:W-:-:S03]  /*1410*/  FADD R10, R27, R10 ;  /* 0x0000000a1b0a7221 */ /* 0x008fc60000000000 */
[----:B------:R-:W-:Y:S01]  /*1420*/  ISETP.GE.U32.AND.EX P0, PT, R6, RZ, PT, P0 ;  /* 0x000000ff0600720c */ /* 0x000fe20003f06100 */
[----:B----4-:R-:W-:-:S04]  /*1430*/  FADD R29, R26, R29 ;  /* 0x0000001d1a1d7221 */ /* 0x010fc80000000000 */
[----:B------:R-:W-:Y:S01]  /*1440*/  FADD R10, R10, R29 ;  /* 0x0000001d0a0a7221 */ /* 0x000fe20000000000 */
[----:B-----5:R-:W-:Y:S01]  /*1450*/  FADD R24, R24, R25 ;  /* 0x0000001918187221 */ /* 0x020fe20000000000 */
[----:B------:R-:W-:-:S04]  /*1460*/  FADD R23, R23, R22 ;  /* 0x0000001617177221 */ /* 0x000fc80000000000 */
[----:B------:R-:W-:Y:S01]  /*1470*/  FADD R23, R24, R23 ;  /* 0x0000001718177221 */ /* 0x000fe20000000000 */
[----:B------:R-:W-:-:S04]  /*1480*/  FADD R18, R18, R21 ;  /* 0x0000001512127221 */ /* 0x000fc80000000000 */
[----:B------:R-:W-:Y:S01]  /*1490*/  FADD R15, R18, R15 ;  /* 0x0000000f120f7221 */ /* 0x000fe20000000000 */
[----:B------:R-:W-:Y:S01]  /*14a0*/  FADD R14, R14, R17 ;  /* 0x000000110e0e7221 */ /* 0x000fe20000000000 */
[----:B------:R-:W-:-:S04]  /*14b0*/  FADD R19, R16, R19 ;  /* 0x0000001310137221 */ /* 0x000fc80000000000 */
[----:B------:R-:W-:Y:S01]  /*14c0*/  FADD R14, R14, R19 ;  /* 0x000000130e0e7221 */ /* 0x000fe20000000000 */
[----:B------:R-:W-:-:S03]  /*14d0*/  FADD R10, R10, R23 ;  /* 0x000000170a0a7221 */ /* 0x000fc60000000000 */
[----:B------:R-:W-:-:S04]  /*14e0*/  FADD R15, R15, R14 ;  /* 0x0000000e0f0f7221 */ /* 0x000fc80000000000 */
[----:B------:R-:W-:-:S04]  /*14f0*/  FADD R15, R10, R15 ;  /* 0x0000000f0a0f7221 */ /* 0x000fc80000000000 */
[----:B------:R-:W-:Y:S01]  /*1500*/  FADD R10, R20, R15 ;  /* 0x0000000f140a7221 */ /* 0x000fe20000000000 */
[----:B------:R-:W-:Y:S06]  /*1510*/  @!P0 BRA `(.L_x_47) ;  /* 0x00000008001c8947 */ /* 0x000fec0003800000 */
[----:B------:R-:W-:-:S05]  /*1520*/  IADD3 R11, P0, PT, R11, 0x1000, RZ ;  /* 0x000010000b0b7810 */ /* 0x000fca0007f1e0ff */
[----:B------:R-:W-:Y:S01]  /*1530*/  IMAD.X R13, RZ, RZ, R13, P0 ;  /* 0x000000ffff0d7224 */ /* 0x000fe200000e060d */
[----:B------:R-:W-:-:S04]  /*1540*/  ISETP.GT.U32.AND P0, PT, R11, R9, PT ;  /* 0x000000090b00720c */ /* 0x000fc80003f04070 */
[----:B------:R-:W-:-:S13]  /*1550*/  ISETP.GT.U32.AND.EX P0, PT, R13, R12, PT, P0 ;  /* 0x0000000c0d00720c */ /* 0x000fda0003f04100 */
[----:B------:R-:W-:Y:S05]  /*1560*/  @!P0 BRA `(.L_x_48) ;  /* 0xfffffffc004c8947 */ /* 0x000fea000383ffff */
.L_x_46:
[CC--:B------:R-:W-:Y:S01]  /*1570*/  IADD3 R3, PT, PT, -R11.reuse, R4.reuse, RZ ;  /* 0x000000040b037210 */ /* 0x0c0fe20007ffe1ff */
[----:B------:R-:W-:Y:S01]  /*1580*/  BSSY.RECONVERGENT B1, `(.L_x_47) ;  /* 0x0000080000017945 */ /* 0x000fe20003800200 */
[----:B------:R-:W-:Y:S02]  /*1590*/  ISETP.GE.U32.AND P1, PT, R11, R4, PT ;  /* 0x000000040b00720c */ /* 0x000fe40003f26070 */
[----:B------:R-:W-:-:S04]  /*15a0*/  ISETP.GE.AND P0, PT, R8, R3, PT ;  /* 0x000000030800720c */ /* 0x000fc80003f06270 */
[----:B------:R-:W-:-:S13]  /*15b0*/  ISETP.GE.U32.OR.EX P0, PT, R13, R0, P0, P1 ;  /* 0x000000000d00720c */ /* 0x000fda0000706510 */
[----:B------:R-:W-:Y:S05]  /*15c0*/  @P0 BRA `(.L_x_49) ;  /* 0x0000000400ec0947 */ /* 0x000fea0003800000 */
[----:B------:R-:W-:Y:S01]  /*15d0*/  LOP3.LUT R0, RZ, R8, RZ, 0x33, !PT ;  /* 0x00000008ff007212 */ /* 0x000fe200078e33ff */
[----:B------:R-:W-:Y:S03]  /*15e0*/  BSSY.RECONVERGENT B2, `(.L_x_50) ;  /* 0x0000038000027945 */ /* 0x000fe60003800200 */
[----:B------:R-:W-:-:S04]  /*15f0*/  IADD3 R0, PT, PT, -R11, R4, R0 ;  /* 0x000000040b007210 */ /* 0x000fc80007ffe100 */
[C---:B------:R-:W-:Y:S02]  /*1600*/  ISETP.GE.U32.AND P1, PT, R0.reuse, 0xf00, PT ;  /* 0x00000f000000780c */ /* 0x040fe40003f26070 */
[----:B------:R-:W-:Y:S02]  /*1610*/  LEA.HI R4, R0, 0x1, RZ, 0x18 ;  /* 0x0000000100047811 */ /* 0x000fe400078fc0ff */
[----:B------:R-:W-:Y:S02]  /*1620*/  MOV R0, R8 ;  /* 0x0000000800007202 */ /* 0x000fe40000000f00 */
[----:B------:R-:W-:-:S04]  /*1630*/  LOP3.LUT R24, R4, 0xf, RZ, 0xc0, !PT ;  /* 0x0000000f04187812 */ /* 0x000fc800078ec0ff */
[----:B------:R-:W-:-:S03]  /*1640*/  ISETP.NE.AND P0, PT, R24, RZ, PT ;  /* 0x000000ff1800720c */ /* 0x000fc60003f05270 */
[----:B------:R-:W-:Y:S10]  /*1650*/  @!P1 BRA `(.L_x_51) ;  /* 0x0000000000c09947 */ /* 0x000ff40003800000 */
[----:B------:R-:W0:Y:S01]  /*1660*/  LDCU.64 UR4, c[0x0][0x380] ;  /* 0x00007000ff0477ac */ /* 0x000e220008000a00 */
[----:B------:R-:W-:Y:S02]  /*1670*/  IADD3 R3, P1, PT, R8, R11, RZ ;  /* 0x0000000b08037210 */ /* 0x000fe40007f3e0ff */
[----:B------:R-:W-:-:S03]  /*1680*/  LOP3.LUT R9, R4, 0x1fffff0, RZ, 0xc0, !PT ;  /* 0x01fffff004097812 */ /* 0x000fc600078ec0ff */
[----:B------:R-:W-:Y:S01]  /*1690*/  IMAD.X R0, RZ, RZ, R13, P1 ;  /* 0x000000ffff007224 */ /* 0x000fe200008e060d */
[----:B------:R-:W-:Y:S02]  /*16a0*/  IADD3 R9, PT, PT, -R9, RZ, RZ ;  /* 0x000000ff09097210 */ /* 0x000fe40007ffe1ff */
[----:B0-----:R-:W-:-:S04]  /*16b0*/  LEA R2, P2, R3, UR4, 0x2 ;  /* 0x0000000403027c11 */ /* 0x001fc8000f8410ff */
[----:B------:R-:W-:Y:S02]  /*16c0*/  IADD3 R2, P1, PT, R2, 0x2000, RZ ;  /* 0x0000200002027810 */ /* 0x000fe40007f3e0ff */
[----:B------:R-:W-:Y:S02]  /*16d0*/  LEA.HI.X R3, R3, UR5, R0, 0x2, P2 ;  /* 0x0000000503037c11 */ /* 0x000fe400090f1400 */
[----:B------:R-:W-:-:S03]  /*16e0*/  MOV R0, R8 ;  /* 0x0000000800007202 */ /* 0x000fc60000000f00 */
[----:B------:R-:W-:-:S07]  /*16f0*/  IMAD.X R3, RZ, RZ, R3, P1 ;  /* 0x000000ffff037224 */ /* 0x000fce00008e0603 */
.L_x_52:
        /* <DEDUP_REMOVED lines=16> */
[----:B------:R-:W-:Y:S01]  /*1800*/  IADD3 R9, PT, PT, R9, 0x10, RZ ;  /* 0x0000001009097810 */ /* 0x000fe20007ffe0ff */
[----:B------:R-:W-:-:S03]  /*1810*/  VIADD R0, R0, 0x1000 ;  /* 0x0000100000007836 */ /* 0x000fc60000000000 */
[----:B------:R-:W-:Y:S02]  /*1820*/  ISETP.NE.AND P1, PT, R9, RZ, PT ;  /* 0x000000ff0900720c */ /* 0x000fe40003f25270 */
[----:B0-----:R-:W-:-:S04]  /*1830*/  IADD3 R2, P2, PT, R2, 0x4000, RZ ;  /* 0x0000400002027810 */ /* 0x001fc80007f5e0ff */
[----:B------:R-:W-:Y:S01]  /*1840*/  IADD3.X R3, PT, PT, RZ, R3, RZ, P2, !PT ;  /* 0x00000003ff037210 */ /* 0x000fe200017fe4ff */
        /* <DEDUP_REMOVED lines=17> */
.L_x_51:
[----:B------:R-:W-:Y:S05]  /*1960*/  BSYNC.RECONVERGENT B2 ;  /* 0x0000000000027941 */ /* 0x000fea0003800200 */
.L_x_50:
[----:B------:R-:W-:Y:S05]  /*1970*/  @!P0 BRA `(.L_x_49) ;  /* 0x0000000400008947 */ /* 0x000fea0003800000 */
[----:B------:R-:W-:Y:S01]  /*1980*/  ISETP.GE.U32.AND P0, PT, R24, 0x8, PT ;  /* 0x000000081800780c */ /* 0x000fe20003f06070 */
[----:B------:R-:W-:Y:S01]  /*1990*/  BSSY.RECONVERGENT B2, `(.L_x_53) ;  /* 0x000001a000027945 */ /* 0x000fe20003800200 */
[----:B------:R-:W-:-:S04]  /*19a0*/  LOP3.LUT R7, R4, 0x7, RZ, 0xc0, !PT ;  /* 0x0000000704077812 */ /* 0x000fc800078ec0ff */
[----:B------:R-:W-:-:S07]  /*19b0*/  ISETP.NE.AND P1, PT, R7, RZ, PT ;  /* 0x000000ff0700720c */ /* 0x000fce0003f25270 */
[----:B------:R-:W-:Y:S06]  /*19c0*/  @!P0 BRA `(.L_x_54) ;  /* 0x0000000000588947 */ /* 0x000fec0003800000 */
[----:B------:R-:W0:Y:S01]  /*19d0*/  LDCU.64 UR4, c[0x0][0x380] ;  /* 0x00007000ff0477ac */ /* 0x000e220008000a00 */
[----:B------:R-:W-:-:S04]  /*19e0*/  IADD3 R3, P0, PT, R0, R11, RZ ;  /* 0x0000000b00037210 */ /* 0x000fc80007f1e0ff */
[----:B------:R-:W-:Y:S02]  /*19f0*/  IADD3.X R6, PT, PT, RZ, R13, RZ, P0, !PT ;  /* 0x0000000dff067210 */ /* 0x000fe400007fe4ff */
[----:B0-----:R-:W-:-:S04]  /*1a00*/  LEA R2, P0, R3, UR4, 0x2 ;  /* 0x0000000403027c11 */ /* 0x001fc8000f8010ff */
        /* <DEDUP_REMOVED lines=9> */
[----:B------:R-:W-:Y:S01]  /*1aa0*/  IADD3 R0, PT, PT, R0, 0x800, RZ ;  /* 0x0000080000007810 */ /* 0x000fe20007ffe0ff */
        /* <DEDUP_REMOVED lines=8> */
.L_x_54:
[----:B------:R-:W-:Y:S05]  /*1b30*/  BSYNC.RECONVERGENT B2 ;  /* 0x0000000000027941 */ /* 0x000fea0003800200 */
.L_x_53:
[----:B------:R-:W-:Y:S05]  /*1b40*/  @!P1 BRA `(.L_x_49) ;  /* 0x00000000008c9947 */ /* 0x000fea0003800000 */
[----:B------:R-:W-:Y:S01]  /*1b50*/  ISETP.GE.U32.AND P0, PT, R7, 0x4, PT ;  /* 0x000000040700780c */ /* 0x000fe20003f06070 */
[----:B------:R-:W-:Y:S01]  /*1b60*/  BSSY.RECONVERGENT B2, `(.L_x_55) ;  /* 0x0000012000027945 */ /* 0x000fe20003800200 */
[----:B------:R-:W-:-:S04]  /*1b70*/  LOP3.LUT R6, R4, 0x3, RZ, 0xc0, !PT ;  /* 0x0000000304067812 */ /* 0x000fc800078ec0ff */
[----:B------:R-:W-:-:S07]  /*1b80*/  ISETP.NE.AND P1, PT, R6, RZ, PT ;  /* 0x000000ff0600720c */ /* 0x000fce0003f25270 */
[----:B------:R-:W-:Y:S06]  /*1b90*/  @!P0 BRA `(.L_x_56) ;  /* 0x0000000000388947 */ /* 0x000fec0003800000 */
[----:B------:R-:W0:Y:S01]  /*1ba0*/  LDCU.64 UR4, c[0x0][0x380] ;  /* 0x00007000ff0477ac */ /* 0x000e220008000a00 */
[----:B------:R-:W-:-:S05]  /*1bb0*/  IADD3 R3, P0, PT, R0, R11, RZ ;  /* 0x0000000b00037210 */ /* 0x000fca0007f1e0ff */
[----:B------:R-:W-:Y:S01]  /*1bc0*/  IMAD.X R4, RZ, RZ, R13, P0 ;  /* 0x000000ffff047224 */ /* 0x000fe200000e060d */
[----:B0-----:R-:W-:-:S04]  /*1bd0*/  LEA R2, P0, R3, UR4, 0x2 ;  /* 0x0000000403027c11 */ /* 0x001fc8000f8010ff */
[----:B------:R-:W-:-:S05]  /*1be0*/  LEA.HI.X R3, R3, UR5, R4, 0x2, P0 ;  /* 0x0000000503037c11 */ /* 0x000fca00080f1404 */
[----:B------:R-:W2:Y:S04]  /*1bf0*/  LDG.E R5, desc[UR6][R2.64] ;  /* 0x0000000602057981 */ /* 0x000ea8000c1e1900 */
[----:B------:R-:W3:Y:S04]  /*1c00*/  LDG.E R4, desc[UR6][R2.64+0x400] ;  /* 0x0004000602047981 */ /* 0x000ee8000c1e1900 */
[----:B------:R-:W4:Y:S04]  /*1c10*/  LDG.E R7, desc[UR6][R2.64+0x800] ;  /* 0x0008000602077981 */ /* 0x000f28000c1e1900 */
[----:B------:R-:W5:Y:S01]  /*1c20*/  LDG.E R9, desc[UR6][R2.64+0xc00] ;  /* 0x000c000602097981 */ /* 0x000f62000c1e1900 */
[----:B------:R-:W-:Y:S01]  /*1c30*/  IADD3 R0, PT, PT, R0, 0x400, RZ ;  /* 0x0000040000007810 */ /* 0x000fe20007ffe0ff */
[----:B--2---:R-:W-:-:S04]  /*1c40*/  FADD R5, R10, R5 ;  /* 0x000000050a057221 */ /* 0x004fc80000000000 */
[----:B---3--:R-:W-:-:S04]  /*1c50*/  FADD R4, R5, R4 ;  /* 0x0000000405047221 */ /* 0x008fc80000000000 */
[----:B----4-:R-:W-:-:S04]  /*1c60*/  FADD R4, R4, R7 ;  /* 0x0000000704047221 */ /* 0x010fc80000000000 */
[----:B-----5:R-:W-:-:S07]  /*1c70*/  FADD R10, R4, R9 ;  /* 0x00000009040a7221 */ /* 0x020fce0000000000 */
.L_x_56:
[----:B------:R-:W-:Y:S05]  /*1c80*/  BSYNC.RECONVERGENT B2 ;  /* 0x0000000000027941 */ /* 0x000fea0003800200 */
.L_x_55:
[----:B------:R-:W-:Y:S05]  /*1c90*/  @!P1 BRA `(.L_x_49) ;  /* 0x0000000000389947 */ /* 0x000fea0003800000 */
[----:B------:R-:W0:Y:S01]  /*1ca0*/  LDCU.64 UR4, c[0x0][0x380] ;  /* 0x00007000ff0477ac */ /* 0x000e220008000a00 */
[----:B------:R-:W-:Y:S01]  /*1cb0*/  IADD3 R5, P0, PT, R0, R11, RZ ;  /* 0x0000000b00057210 */ /* 0x000fe20007f1e0ff */
[----:B------:R-:W-:-:S03]  /*1cc0*/  IMAD.MOV R0, RZ, RZ, -R6 ;  /* 0x000000ffff007224 */ /* 0x000fc600078e0a06 */
[----:B------:R-:W-:Y:S02]  /*1cd0*/  IADD3.X R4, PT, PT, RZ, R13, RZ, P0, !PT ;  /* 0x0000000dff047210 */ /* 0x000fe400007fe4ff */
[----:B0-----:R-:W-:-:S04]  /*1ce0*/  LEA R2, P1, R5, UR4, 0x2 ;  /* 0x0000000405027c11 */ /* 0x001fc8000f8210ff */
[----:B------:R-:W-:-:S09]  /*1cf0*/  LEA.HI.X R5, R5, UR5, R4, 0x2, P1 ;  /* 0x0000000505057c11 */ /* 0x000fd200088f1404 */
.L_x_57:
[----:B------:R-:W-:-:S06]  /*1d00*/  MOV R3, R5 ;  /* 0x0000000500037202 */ /* 0x000fcc0000000f00 */
[----:B------:R0:W2:Y:S01]  /*1d10*/  LDG.E R3, desc[UR6][R2.64] ;  /* 0x0000000602037981 */ /* 0x0000a2000c1e1900 */
[----:B------:R-:W-:-:S04]  /*1d20*/  IADD3 R0, PT, PT, R0, 0x1, RZ ;  /* 0x0000000100007810 */ /* 0x000fc80007ffe0ff */
[----:B------:R-:W-:Y:S02]  /*1d30*/  ISETP.NE.AND P0, PT, R0, RZ, PT ;  /* 0x000000ff0000720c */ /* 0x000fe40003f05270 */
[----:B0-----:R-:W-:-:S05]  /*1d40*/  IADD3 R2, P1, PT, R2, 0x400, RZ ;  /* 0x0000040002027810 */ /* 0x001fca0007f3e0ff */
[----:B------:R-:W-:Y:S02]  /*1d50*/  IMAD.X R5, RZ, RZ, R5, P1 ;  /* 0x000000ffff057224 */ /* 0x000fe400008e0605 */
[----:B--2---:R-:W-:-:S04]  /*1d60*/  FADD R10, R3, R10 ;  /* 0x0000000a030a7221 */ /* 0x004fc80000000000 */
[----:B------:R-:W-:Y:S05]  /*1d70*/  @P0 BRA `(.L_x_57) ;  /* 0xfffffffc00e00947 */ /* 0x000fea000383ffff */
.L_x_49:
[----:B------:R-:W-:Y:S05]  /*1d80*/  BSYNC.RECONVERGENT B1 ;  /* 0x0000000000017941 */ /* 0x000fea0003800200 */
.L_x_47:
[----:B------:R-:W0:Y:S01]  /*1d90*/  S2R R6, SR_LANEID ;  /* 0x0000000000067919 */ /* 0x000e220000000000 */
[----:B------:R-:W-:Y:S02]  /*1da0*/  MOV R3, R10 ;  /* 0x0000000a00037202 */ /* 0x000fe40000000f00 */
[----:B------:R-:W-:-:S03]  /*1db0*/  ISETP.NE.AND P5, PT, R8, RZ, PT ;  /* 0x000000ff0800720c */ /* 0x000fc60003fa5270 */
[----:B------:R-:W1:Y:S01]  /*1dc0*/  SHFL.DOWN PT, R0, R3, 0x1, 0x1f ;  /* 0x08201f0003007f89 */ /* 0x000e6200000e0000 */
[C---:B0-----:R-:W-:Y:S02]  /*1dd0*/  ISETP.GT.AND P0, PT, R6.reuse, 0x1e, PT ;  /* 0x0000001e0600780c */ /* 0x041fe40003f04270 */
[----:B------:R-:W-:-:S11]  /*1de0*/  ISETP.NE.AND P1, PT, R6, RZ, PT ;  /* 0x000000ff0600720c */ /* 0x000fd60003f25270 */
[----:B-1----:R-:W-:Y:S01]  /*1df0*/  @!P0 FADD R3, R0, R3 ;  /* 0x0000000300038221 */ /* 0x002fe20000000000 */
[----:B------:R-:W-:Y:S01]  /*1e00*/  ISETP.GT.AND P0, PT, R6, 0x1d, PT ;  /* 0x0000001d0600780c */ /* 0x000fe20003f04270 */
[----:B------:R-:W0:Y:S01]  /*1e10*/  @!P1 S2R R5, SR_CgaCtaId ;  /* 0x0000000000059919 */ /* 0x000e220000008800 */
[----:B------:R-:W-:Y:S02]  /*1e20*/  @!P1 MOV R4, 0x400 ;  /* 0x0000040000049802 */ /* 0x000fe40000000f00 */
[----:B------:R-:W-:Y:S01]  /*1e30*/  @!P1 SHF.R.U32.HI R2, RZ, 0x3, R8 ;  /* 0x00000003ff029819 */ /* 0x000fe20000011608 */
        /* <DEDUP_REMOVED lines=31> */
.L_x_45:
[----:B------:R-:W-:Y:S05]  /*2030*/  BSYNC.RECONVERGENT B0 ;  /* 0x0000000000007941 */ /* 0x000fea0003800200 */
.L_x_30:
[----:B------:R-:W-:Y:S05]  /*2040*/  @P5 EXIT ;  /* 0x000000000000594d */ /* 0x000fea0003800000 */
[----:B01----:R-:W0:Y:S01]  /*2050*/  LDC.64 R2, c[0x0][0x388] ;  /* 0x0000e200ff027b82 */ /* 0x003e220000000a00 */
[----:B------:R-:W2:Y:S02]  /*2060*/  LDCU UR4, c[0x0][0x39c] ;  /* 0x00007380ff0477ac */ /* 0x000ea40008000800 */
[----:B--2---:R-:W-:-:S05]  /*2070*/  FADD R5, R8, UR4 ;  /* 0x0000000408057e21 */ /* 0x004fca0008000000 */
[----:B0-----:R-:W-:Y:S01]  /*2080*/  STG.E desc[UR6][R2.64], R5 ;  /* 0x0000000502007986 */ /* 0x001fe2000c101906 */
[----:B------:R-:W-:Y:S05]  /*2090*/  EXIT ;  /* 0x000000000000794d */ /* 0x000fea0003800000 */
.L_x_58:
        /* <DEDUP_REMOVED lines=14> */
.L_x_1001:


//--------------------- .text._ZN3cub18CUB_300001_SM_10006detail6reduce18DeviceReduceKernelINS2_10policy_hubIfjN4cuda3std3__44plusIfEEE10Policy1000EN6thrust24THRUST_300001_SM_1000_NS6detail15normal_iteratorINSD_10device_ptrIfEEEEjS9_fNS7_10__identityEEEvT0_PT3_T1_NS0_13GridEvenShareISN_EET2_T4_ --------------------------
	.section	.text._ZN3cub18CUB_300001_SM_10006detail6reduce18DeviceReduceKernelINS2_10policy_hubIfjN4cuda3std3__44plusIfEEE10Policy1000EN6thrust24THRUST_300001_SM_1000_NS6detail15normal_iteratorINSD_10device_ptrIfEEEEjS9_fNS7_10__identityEEEvT0_PT3_T1_NS0_13GridEvenShareISN_EET2_T4_,"ax",@progbits
	.align	128
        .global         _ZN3cub18CUB_300001_SM_10006detail6reduce18DeviceReduceKernelINS2_10policy_hubIfjN4cuda3std3__44plusIfEEE10Policy1000EN6thrust24THRUST_300001_SM_1000_NS6detail15normal_iteratorINSD_10device_ptrIfEEEEjS9_fNS7_10__identityEEEvT0_PT3_T1_NS0_13GridEvenShareISN_EET2_T4_
        .type           _ZN3cub18CUB_300001_SM_10006detail6reduce18DeviceReduceKernelINS2_10policy_hubIfjN4cuda3std3__44plusIfEEE10Policy1000EN6thrust24THRUST_300001_SM_1000_NS6detail15normal_iteratorINSD_10device_ptrIfEEEEjS9_fNS7_10__identityEEEvT0_PT3_T1_NS0_13GridEvenShareISN_EET2_T4_,@function
        .size           _ZN3cub18CUB_300001_SM_10006detail6reduce18DeviceReduceKernelINS2_10policy_hubIfjN4cuda3std3__44plusIfEEE10Policy1000EN6thrust24THRUST_300001_SM_1000_NS6detail15normal_iteratorINSD_10device_ptrIfEEEEjS9_fNS7_10__identityEEEvT0_PT3_T1_NS0_13GridEvenShareISN_EET2_T4_,(.L_x_1002 - _ZN3cub18CUB_300001_SM_10006detail6reduce18DeviceReduceKernelINS2_10policy_hubIfjN4cuda3std3__44plusIfEEE10Policy1000EN6thrust24THRUST_300001_SM_1000_NS6detail15normal_iteratorINSD_10device_ptrIfEEEEjS9_fNS7_10__identityEEEvT0_PT3_T1_NS0_13GridEvenShareISN_EET2_T4_)
        .other          _ZN3cub18CUB_300001_SM_10006detail6reduce18DeviceReduceKernelINS2_10policy_hubIfjN4cuda3std3__44plusIfEEE10Policy1000EN6thrust24THRUST_300001_SM_1000_NS6detail15normal_iteratorINSD_10device_ptrIfEEEEjS9_fNS7_10__identityEEEvT0_PT3_T1_NS0_13GridEvenShareISN_EET2_T4_,@"STO_CUDA_ENTRY STV_DEFAULT"
_ZN3cub18CUB_300001_SM_10006detail6reduce18DeviceReduceKernelINS2_10policy_hubIfjN4cuda3std3__44plusIfEEE10Policy1000EN6thrust24THRUST_300001_SM_1000_NS6detail15normal_iteratorINSD_10device_ptrIfEEEEjS9_fNS7_10__identityEEEvT0_PT3_T1_NS0_13GridEvenShareISN_EET2_T4_:
.text._ZN3cub18CUB_300001_SM_10006detail6reduce18DeviceReduceKernelINS2_10policy_hubIfjN4cuda3std3__44plusIfEEE10Policy1000EN6thrust24THRUST_300001_SM_1000_NS6detail15normal_iteratorINSD_10device_ptrIfEEEEjS9_fNS7_10__identityEEEvT0_PT3_T1_NS0_13GridEvenShareISN_EET2_T4_:
[----:B------:R-:W-:Y:S01]  /*0000*/  LDC R1, c[0x0][0x37c] ;  /* 0x0000df00ff017b82 */ /* 0x000fe20000000800 */
[----:B------:R-:W0:Y:S07]  /*0010*/  S2R R3, SR_CTAID.X ;  /* 0x0000000000037919 */ /* 0x000e2e0000002500 */
[----:B------:R-:W1:Y:S01]  /*0020*/  LDC.64 R6, c[0x0][0x3a8] ;  /* 0x0000ea00ff067b82 */ /* 0x000e620000000a00 */
[----:B------:R-:W2:Y:S01]  /*0030*/  LDCU.64 UR6, c[0x0][0x358] ;  /* 0x00006b00ff0677ac */ /* 0x000ea20008000a00 */
[----:B------:R-:W-:Y:S01]  /*0040*/  BSSY.RECONVERGENT B0, `(.L_x_59) ;  /* 0x000027a000007945 */ /* 0x000fe20003800200 */
[----:B-1----:R-:W-:Y:S01]  /*0050*/  SHF.L.U32 R13, R7, 0xd, RZ ;  /* 0x0000000d070d7819 */ /* 0x002fe200000006ff */
[----:B0-----:R-:W-:-:S05]  /*0060*/  IMAD R0, R3, -0x2000, R6 ;  /* 0xffffe00003007824 */ /* 0x001fca00078e0206 */
[----:B------:R-:W-:-:S13]  /*0070*/  ISETP.GT.U32.AND P0, PT, R0, 0x1fff, PT ;  /* 0x00001fff0000780c */ /* 0x000fda0003f04070 */
[----:B--2---:R-:W-:Y:S05]  /*0080*/  @P0 BRA `(.L_x_60) ;  /* 0x0000001000d40947 */ /* 0x004fea0003800000 */
[----:B------:R-:W0:Y:S01]  /*0090*/  S2R R2, SR_TID.X ;  /* 0x0000000000027919 */ /* 0x000e220000002100 */
[----:B------:R-:W-:Y:S01]  /*00a0*/  BSSY.RECONVERGENT B1, `(.L_x_61) ;  /* 0x000000a000017945 */ /* 0x000fe20003800200 */
[----:B------:R-:W-:Y:S01]  /*00b0*/  HFMA2 R15, -RZ, RZ, 0, 0 ;  /* 0x00000000ff0f7431 */ /* 0x000fe200000001ff */
[----:B0-----:R-:W-:Y:S02]  /*00c0*/  ISETP.GE.U32.AND P0, PT, R2, R0, PT ;  /* 0x000000000200720c */ /* 0x001fe40003f06070 */
[----:B------:R-:W-:-:S11]  /*00d0*/  MOV R4, R2 ;  /* 0x0000000200047202 */ /* 0x000fd60000000f00 */
[----:B------:R-:W-:Y:S05]  /*00e0*/  @P0 BRA `(.L_x_62) ;  /* 0x0000000000140947 */ /* 0x000fea0003800000 */
[----:B------:R-:W0:Y:S01]  /*00f0*/  LDC.64 R8, c[0x0][0x380] ;  /* 0x0000e000ff087b82 */ /* 0x000e220000000a00 */
[----:B------:R-:W-:-:S05]  /*0100*/  LEA R5, R3, R2, 0xd ;  /* 0x0000000203057211 */ /* 0x000fca00078e68ff */
[----:B0-----:R-:W-:-:S05]  /*0110*/  IMAD.WIDE.U32 R8, R5, 0x4, R8 ;  /* 0x0000000405087825 */ /* 0x001fca00078e0008 */
[----:B------:R0:W5:Y:S01]  /*0120*/  LDG.E R15, desc[UR6][R8.64] ;  /* 0x00000006080f7981 */ /* 0x000162000c1e1900 */
[----:B------:R-:W-:-:S07]  /*0130*/  IADD3 R4, PT, PT, R2, 0x200, RZ ;  /* 0x0000020002047810 */ /* 0x000fce0007ffe0ff */
.L_x_62:
[----:B------:R-:W-:Y:S05]  /*0140*/  BSYNC.RECONVERGENT B1 ;  /* 0x0000000000017941 */ /* 0x000fea0003800200 */
.L_x_61:
[----:B------:R-:W-:Y:S01]  /*0150*/  ISETP.GE.U32.AND P0, PT, R4, R0, PT ;  /* 0x000000000400720c */ /* 0x000fe20003f06070 */
[----:B------:R-:W-:-:S12]  /*0160*/  BSSY.RECONVERGENT B1, `(.L_x_63) ;  /* 0x00000a5000017945 */ /* 0x000fd80003800200 */
[----:B------:R-:W-:Y:S05]  /*0170*/  @P0 BRA `(.L_x_64) ;  /* 0x00000008008c0947 */ /* 0x000fea0003800000 */
[----:B------:R-:W-:Y:S01]  /*0180*/  LOP3.LUT R5, RZ, R4, RZ, 0x33, !PT ;  /* 0x00000004ff057212 */ /* 0x000fe200078e33ff */
[----:B------:R-:W-:Y:S03]  /*0190*/  BSSY.RECONVERGENT B2, `(.L_x_65) ;  /* 0x0000053000027945 */ /* 0x000fe60003800200 */
[----:B------:R-:W-:-:S05]  /*01a0*/  IADD3 R6, PT, PT, R5, R6, RZ ;  /* 0x0000000605067210 */ /* 0x000fca0007ffe0ff */
[----:B------:R-:W-:-:S05]  /*01b0*/  IMAD R6, R3, -0x2000, R6 ;  /* 0xffffe00003067824 */ /* 0x000fca00078e0206 */
[C---:B------:R-:W-:Y:S02]  /*01c0*/  ISETP.GE.U32.AND P0, PT, R6.reuse, 0x1e00, PT ;  /* 0x00001e000600780c */ /* 0x040fe40003f06070 */
[----:B------:R-:W-:-:S04]  /*01d0*/  LEA.HI R5, R6, 0x1, RZ, 0x17 ;  /* 0x0000000106057811 */ /* 0x000fc800078fb8ff */
[----:B------:R-:W-:-:S07]  /*01e0*/  LOP3.LUT R6, R5, 0xf, RZ, 0xc0, !PT ;  /* 0x0000000f05067812 */ /* 0x000fce00078ec0ff */
[----:B------:R-:W-:Y:S05]  /*01f0*/  @!P0 BRA `(.L_x_66) ;  /* 0x0000000400308947 */ /* 0x000fea0003800000 */
[----:B------:R-:W-:Y:S01]  /*0200*/  LOP3.LUT R10, R5, 0xfffff0, RZ, 0xc0, !PT ;  /* 0x00fffff0050a7812 */ /* 0x000fe200078ec0ff */
[----:B------:R-:W-:Y:S01]  /*0210*/  BSSY.RECONVERGENT B3, `(.L_x_67) ;  /* 0x0000049000037945 */ /* 0x000fe20003800200 */
[----:B0-----:R-:W-:Y:S02]  /*0220*/  LOP3.LUT R9, R4, 0x1000, RZ, 0xfc, !PT ;  /* 0x0000100004097812 */ /* 0x001fe400078efcff */
[----:B------:R-:W-:Y:S02]  /*0230*/  LEA R4, R3, R4, 0xd ;  /* 0x0000000403047211 */ /* 0x000fe400078e68ff */
[----:B------:R-:W-:-:S07]  /*0240*/  IADD3 R10, PT, PT, -R10, RZ, RZ ;  /* 0x000000ff0a0a7210 */ /* 0x000fce0007ffe1ff */
.L_x_68:
[----:B------:R-:W0:Y:S02]  /*0250*/  LDC.64 R12, c[0x0][0x380] ;  /* 0x0000e000ff0c7b82 */ /* 0x000e240000000a00 */
[----:B0-----:R-:W-:-:S05]  /*0260*/  IMAD.WIDE.U32 R22, R4, 0x4, R12 ;  /* 0x0000000404167825 */ /* 0x001fca00078e000c */
[----:B------:R0:W2:Y:S01]  /*0270*/  LDG.E R8, desc[UR6][R22.64] ;  /* 0x0000000616087981 */ /* 0x0000a2000c1e1900 */
[C---:B------:R-:W-:Y:S02]  /*0280*/  IADD3 R25, PT, PT, R4.reuse, 0x200, RZ ;  /* 0x0000020004197810 */ /* 0x040fe40007ffe0ff */
[C---:B------:R-:W-:Y:S02]  /*0290*/  IADD3 R21, PT, PT, R4.reuse, 0x400, RZ ;  /* 0x0000040004157810 */ /* 0x040fe40007ffe0ff */
[C---:B------:R-:W-:Y:S01]  /*02a0*/  IADD3 R17, PT, PT, R4.reuse, 0x600, RZ ;  /* 0x0000060004117810 */ /* 0x040fe20007ffe0ff */
[----:B------:R-:W-:Y:S01]  /*02b0*/  IMAD.WIDE.U32 R24, R25, 0x4, R12 ;  /* 0x0000000419187825 */ /* 0x000fe200078e000c */
[----:B------:R-:W-:-:S03]  /*02c0*/  IADD3 R19, PT, PT, R4, 0x800, RZ ;  /* 0x0000080004137810 */ /* 0x000fc60007ffe0ff */
[--C-:B------:R-:W-:Y:S01]  /*02d0*/  IMAD.WIDE.U32 R20, R21, 0x4, R12.reuse ;  /* 0x0000000415147825 */ /* 0x100fe200078e000c */
[----:B------:R-:W3:Y:S01]  /*02e0*/  LDG.E R7, desc[UR6][R24.64] ;  /* 0x0000000618077981 */ /* 0x000ee2000c1e1900 */
[C---:B------:R-:W-:Y:S02]  /*02f0*/  IADD3 R11, PT, PT, R4.reuse, 0xa00, RZ ;  /* 0x00000a00040b7810 */ /* 0x040fe40007ffe0ff */
[--C-:B------:R-:W-:Y:S01]  /*0300*/  IMAD.WIDE.U32 R16, R17, 0x4, R12.reuse ;  /* 0x0000000411107825 */ /* 0x100fe200078e000c */
[----:B------:R1:W4:Y:S01]  /*0310*/  LDG.E R29, desc[UR6][R20.64] ;  /* 0x00000006141d7981 */ /* 0x000322000c1e1900 */
[C---:B------:R-:W-:Y:S02]  /*0320*/  IADD3 R14, PT, PT, R4.reuse, 0xc00, RZ ;  /* 0x00000c00040e7810 */ /* 0x040fe40007ffe0ff */
[--C-:B------:R-:W-:Y:S01]  /*0330*/  IMAD.WIDE.U32 R18, R19, 0x4, R12.reuse ;  /* 0x0000000413127825 */ /* 0x100fe200078e000c */
[----:B------:R1:W4:Y:S03]  /*0340*/  LDG.E R28, desc[UR6][R16.64] ;  /* 0x00000006101c7981 */ /* 0x000326000c1e1900 */
[----:B0-----:R-:W-:Y:S01]  /*0350*/  IMAD.WIDE.U32 R22, R11, 0x4, R12 ;  /* 0x000000040b167825 */ /* 0x001fe200078e000c */
[----:B------:R-:W4:Y:S01]  /*0360*/  LDG.E R27, desc[UR6][R18.64] ;  /* 0x00000006121b7981 */ /* 0x000f22000c1e1900 */
[----:B------:R-:W-:-:S02]  /*0370*/  IADD3 R11, PT, PT, R4, 0xe00, RZ ;  /* 0x00000e00040b7810 */ /* 0x000fc40007ffe0ff */
[--C-:B-1----:R-:W-:Y:S01]  /*0380*/  IMAD.WIDE.U32 R20, R14, 0x4, R12.reuse ;  /* 0x000000040e147825 */ /* 0x102fe200078e000c */
[----:B------:R0:W4:Y:S01]  /*0390*/  LDG.E R26, desc[UR6][R22.64] ;  /* 0x00000006161a7981 */ /* 0x000122000c1e1900 */
[C---:B------:R-:W-:Y:S02]  /*03a0*/  IADD3 R14, PT, PT, R4.reuse, 0x1000, RZ ;  /* 0x00001000040e7810 */ /* 0x040fe40007ffe0ff */
[C---:B------:R-:W-:Y:S01]  /*03b0*/  IADD3 R24, PT, PT, R4.reuse, 0x1200, RZ ;  /* 0x0000120004187810 */ /* 0x040fe20007ffe0ff */
[--C-:B------:R-:W-:Y:S01]  /*03c0*/  IMAD.WIDE.U32 R16, R11, 0x4, R12.reuse ;  /* 0x000000040b107825 */ /* 0x100fe200078e000c */
[----:B------:R1:W4:Y:S01]  /*03d0*/  LDG.E R25, desc[UR6][R20.64] ;  /* 0x0000000614197981 */ /* 0x000322000c1e1900 */
[----:B------:R-:W-:Y:S02]  /*03e0*/  IADD3 R11, PT, PT, R4, 0x1400, RZ ;  /* 0x00001400040b7810 */ /* 0x000fe40007ffe0ff */
[--C-:B0-----:R-:W-:Y:S02]  /*03f0*/  IMAD.WIDE.U32 R22, R24, 0x4, R12.reuse ;  /* 0x0000000418167825 */ /* 0x101fe400078e000c */
[----:B------:R0:W4:Y:S02]  /*0400*/  LDG.E R24, desc[UR6][R16.64] ;  /* 0x0000000610187981 */ /* 0x000124000c1e1900 */
[--C-:B-1----:R-:W-:Y:S01]  /*0410*/  IMAD.WIDE.U32 R20, R14, 0x4, R12.reuse ;  /* 0x000000040e147825 */ /* 0x102fe200078e000c */
[C---:B------:R-:W-:Y:S01]  /*0420*/  IADD3 R14, PT, PT, R4.reuse, 0x1600, RZ ;  /* 0x00001600040e7810 */ /* 0x040fe20007ffe0ff */
[----:B------:R1:W4:Y:S04]  /*0430*/  LDG.E R18, desc[UR6][R22.64] ;  /* 0x0000000616127981 */ /* 0x000328000c1e1900 */
[----:B------:R1:W4:Y:S01]  /*0440*/  LDG.E R19, desc[UR6][R20.64] ;  /* 0x0000000614137981 */ /* 0x000322000c1e1900 */
[----:B0-----:R-:W-:Y:S01]  /*0450*/  IMAD.WIDE.U32 R16, R11, 0x4, R12 ;  /* 0x000000040b107825 */ /* 0x001fe200078e000c */
[----:B-1----:R-:W-:-:S04]  /*0460*/  IADD3 R23, PT, PT, R4, 0x1800, RZ ;  /* 0x0000180004177810 */ /* 0x002fc80007ffe0ff */
[----:B------:R0:W4:Y:S01]  /*0470*/  LDG.E R11, desc[UR6][R16.64] ;  /* 0x00000006100b7981 */ /* 0x000122000c1e1900 */
[C---:B------:R-:W-:Y:S01]  /*0480*/  IADD3 R21, PT, PT, R4.reuse, 0x1a00, RZ ;  /* 0x00001a0004157810 */ /* 0x040fe20007ffe0ff */
[----:B0-----:R-:W-:Y:S01]  /*0490*/  IMAD.WIDE.U32 R16, R23, 0x4, R12 ;  /* 0x0000000417107825 */ /* 0x001fe200078e000c */
[----:B------:R-:W-:-:S03]  /*04a0*/  IADD3 R23, PT, PT, R4, 0x1c00, RZ ;  /* 0x00001c0004177810 */ /* 0x000fc60007ffe0ff */
[--C-:B------:R-:W-:Y:S02]  /*04b0*/  IMAD.WIDE.U32 R20, R21, 0x4, R12.reuse ;  /* 0x0000000415147825 */ /* 0x100fe400078e000c */
[----:B------:R-:W4:Y:S02]  /*04c0*/  LDG.E R16, desc[UR6][R16.64] ;  /* 0x0000000610107981 */ /* 0x000f24000c1e1900 */
[----:B------:R-:W-:Y:S02]  /*04d0*/  IMAD.WIDE.U32 R22, R23, 0x4, R12 ;  /* 0x0000000417167825 */ /* 0x000fe400078e000c */
[----:B------:R-:W4:Y:S04]  /*04e0*/  LDG.E R20, desc[UR6][R20.64] ;  /* 0x0000000614147981 */ /* 0x000f28000c1e1900 */
[----:B------:R-:W4:Y:S01]  /*04f0*/  LDG.E R22, desc[UR6][R22.64] ;  /* 0x0000000616167981 */ /* 0x000f22000c1e1900 */
[----:B--2--5:R-:W-:Y:S01]  /*0500*/  FADD R8, R8, R15 ;  /* 0x0000000f08087221 */ /* 0x024fe20000000000 */
[----:B------:R-:W-:-:S06]  /*0510*/  IMAD.WIDE.U32 R14, R14, 0x4, R12 ;  /* 0x000000040e0e7825 */ /* 0x000fcc00078e000c */
[----:B------:R0:W2:Y:S02]  /*0520*/  LDG.E R14, desc[UR6][R14.64] ;  /* 0x000000060e0e7981 */ /* 0x0000a4000c1e1900 */
[----:B0-----:R-:W-:-:S05]  /*0530*/  IADD3 R15, PT, PT, R4, 0x1e00, RZ ;  /* 0x00001e00040f7810 */ /* 0x001fca0007ffe0ff */
[----:B------:R-:W-:-:S06]  /*0540*/  IMAD.WIDE.U32 R12, R15, 0x4, R12 ;  /* 0x000000040f0c7825 */ /* 0x000fcc00078e000c */
[----:B------:R-:W2:Y:S01]  /*0550*/  LDG.E R12, desc[UR6][R12.64] ;  /* 0x000000060c0c7981 */ /* 0x000ea2000c1e1900 */
        /* <DEDUP_REMOVED lines=8> */
[----:B------:R-:W-:Y:S01]  /*05e0*/  FADD R18, R19, R18 ;  /* 0x0000001213127221 */ /* 0x000fe20000000000 */
[----:B------:R-:W-:-:S03]  /*05f0*/  IADD3 R10, PT, PT, R10, 0x10, RZ ;  /* 0x000000100a0a7810 */ /* 0x000fc60007ffe0ff */
[----:B------:R-:W-:Y:S01]  /*0600*/  FADD R11, R18, R11 ;  /* 0x0000000b120b7221 */ /* 0x000fe20000000000 */
[----:B------:R-:W-:Y:S02]  /*0610*/  ISETP.NE.AND P0, PT, R10, RZ, PT ;  /* 0x000000ff0a00720c */ /* 0x000fe40003f05270 */
[----:B------:R-:W-:Y:S02]  /*0620*/  IADD3 R9, PT, PT, R9, 0x2000, RZ ;  /* 0x0000200009097810 */ /* 0x000fe40007ffe0ff */
[----:B------:R-:W-:Y:S01]  /*0630*/  IADD3 R4, PT, PT, R4, 0x2000, RZ ;  /* 0x0000200004047810 */ /* 0x000fe20007ffe0ff */
[----:B--2---:R-:W-:-:S04]  /*0640*/  FADD R11, R11, R14 ;  /* 0x0000000e0b0b7221 */ /* 0x004fc80000000000 */
[----:B------:R-:W-:-:S04]  /*0650*/  FADD R11, R11, R16 ;  /* 0x000000100b0b7221 */ /* 0x000fc80000000000 */
[----:B------:R-:W-:-:S04]  /*0660*/  FADD R11, R11, R20 ;  /* 0x000000140b0b7221 */ /* 0x000fc80000000000 */
[----:B------:R-:W-:-:S04]  /*0670*/  FADD R11, R11, R22 ;  /* 0x000000160b0b7221 */ /* 0x000fc80000000000 */
[----:B------:R-:W-:Y:S01]  /*0680*/  FADD R15, R11, R12 ;  /* 0x0000000c0b0f7221 */ /* 0x000fe20000000000 */
[----:B------:R-:W-:Y:S06]  /*0690*/  @P0 BRA `(.L_x_68) ;  /* 0xfffffff800ec0947 */ /* 0x000fec000383ffff */
[----:B------:R-:W-:Y:S05]  /*06a0*/  BSYNC.RECONVERGENT B3 ;  /* 0x0000000000037941 */ /* 0x000fea0003800200 */
.L_x_67:
[----:B------:R-:W-:-:S07]  /*06b0*/  IADD3 R4, PT, PT, R9, -0x1000, RZ ;  /* 0xfffff00009047810 */ /* 0x000fce0007ffe0ff */
.L_x_66:
[----:B------:R-:W-:Y:S05]  /*06c0*/  BSYNC.RECONVERGENT B2 ;  /* 0x0000000000027941 */ /* 0x000fea0003800200 */
.L_x_65:
[----:B------:R-:W-:-:S13]  /*06d0*/  ISETP.NE.AND P0, PT, R6, RZ, PT ;  /* 0x000000ff0600720c */ /* 0x000fda0003f05270 */
[----:B------:R-:W-:Y:S05]  /*06e0*/  @!P0 BRA `(.L_x_64) ;  /* 0x0000000400308947 */ /* 0x000fea0003800000 */
[----:B------:R-:W-:Y:S01]  /*06f0*/  ISETP.GE.U32.AND P0, PT, R6, 0x8, PT ;  /* 0x000000080600780c */ /* 0x000fe20003f06070 */
[----:B------:R-:W-:Y:S01]  /*0700*/  BSSY.RECONVERGENT B2, `(.L_x_69) ;  /* 0x0000026000027945 */ /* 0x000fe20003800200 */
[----:B------:R-:W-:-:S04]  /*0710*/  LOP3.LUT R22, R5, 0x7, RZ, 0xc0, !PT ;  /* 0x0000000705167812 */ /* 0x000fc800078ec0ff */
[----:B------:R-:W-:-:S07]  /*0720*/  ISETP.NE.AND P1, PT, R22, RZ, PT ;  /* 0x000000ff1600720c */ /* 0x000fce0003f25270 */
[----:B------:R-:W-:Y:S06]  /*0730*/  @!P0 BRA `(.L_x_70) ;  /* 0x0000000000888947 */ /* 0x000fec0003800000 */
[----:B------:R-:W1:Y:S01]  /*0740*/  LDC.64 R6, c[0x0][0x380] ;  /* 0x0000e000ff067b82 */ /* 0x000e620000000a00 */
[----:B------:R-:W-:-:S04]  /*0750*/  LEA R19, R3, R4, 0xd ;  /* 0x0000000403137211 */ /* 0x000fc800078e68ff */
[C---:B------:R-:W-:Y:S02]  /*0760*/  IADD3 R17, PT, PT, R19.reuse, 0x200, RZ ;  /* 0x0000020013117810 */ /* 0x040fe40007ffe0ff */
[C---:B------:R-:W-:Y:S02]  /*0770*/  IADD3 R21, PT, PT, R19.reuse, 0x400, RZ ;  /* 0x0000040013157810 */ /* 0x040fe40007ffe0ff */
[C---:B------:R-:W-:Y:S02]  /*0780*/  IADD3 R13, PT, PT, R19.reuse, 0x600, RZ ;  /* 0x00000600130d7810 */ /* 0x040fe40007ffe0ff */
[C---:B0-----:R-:W-:Y:S01]  /*0790*/  IADD3 R9, PT, PT, R19.reuse, 0x800, RZ ;  /* 0x0000080013097810 */ /* 0x041fe20007ffe0ff */
[----:B-1----:R-:W-:-:S04]  /*07a0*/  IMAD.WIDE.U32 R10, R19, 0x4, R6 ;  /* 0x00000004130a7825 */ /* 0x002fc800078e0006 */
[--C-:B------:R-:W-:Y:S01]  /*07b0*/  IMAD.WIDE.U32 R16, R17, 0x4, R6.reuse ;  /* 0x0000000411107825 */ /* 0x100fe200078e0006 */
[----:B------:R0:W2:Y:S03]  /*07c0*/  LDG.E R14, desc[UR6][R10.64] ;  /* 0x000000060a0e7981 */ /* 0x0000a6000c1e1900 */
[--C-:B------:R-:W-:Y:S01]  /*07d0*/  IMAD.WIDE.U32 R20, R21, 0x4, R6.reuse ;  /* 0x0000000415147825 */ /* 0x100fe200078e0006 */
[----:B------:R1:W3:Y:S03]  /*07e0*/  LDG.E R18, desc[UR6][R16.64] ;  /* 0x0000000610127981 */ /* 0x0002e6000c1e1900 */
[--C-:B------:R-:W-:Y:S01]  /*07f0*/  IMAD.WIDE.U32 R12, R13, 0x4, R6.reuse ;  /* 0x000000040d0c7825 */ /* 0x100fe200078e0006 */
[----:B------:R-:W-:Y:S01]  /*0800*/  IADD3 R23, PT, PT, R19, 0xa00, RZ ;  /* 0x00000a0013177810 */ /* 0x000fe20007ffe0ff */
[----:B------:R-:W4:Y:S02]  /*0810*/  LDG.E R20, desc[UR6][R20.64] ;  /* 0x0000000614147981 */ /* 0x000f24000c1e1900 */
[--C-:B------:R-:W-:Y:S01]  /*0820*/  IMAD.WIDE.U32 R8, R9, 0x4, R6.reuse ;  /* 0x0000000409087825 */ /* 0x100fe200078e0006 */
[----:B------:R-:W-:Y:S01]  /*0830*/  IADD3 R25, PT, PT, R19, 0xc00, RZ ;  /* 0x00000c0013197810 */ /* 0x000fe20007ffe0ff */
[----:B------:R-:W4:Y:S02]  /*0840*/  LDG.E R12, desc[UR6][R12.64] ;  /* 0x000000060c0c7981 */ /* 0x000f24000c1e1900 */
[--C-:B0-----:R-:W-:Y:S01]  /*0850*/  IMAD.WIDE.U32 R10, R23, 0x4, R6.reuse ;  /* 0x00000004170a7825 */ /* 0x101fe200078e0006 */
[----:B------:R-:W-:Y:S01]  /*0860*/  IADD3 R19, PT, PT, R19, 0xe00, RZ ;  /* 0x00000e0013137810 */ /* 0x000fe20007ffe0ff */
[----:B------:R-:W4:Y:S02]  /*0870*/  LDG.E R8, desc[UR6][R8.64] ;  /* 0x0000000608087981 */ /* 0x000f24000c1e1900 */
[----:B-1----:R-:W-:-:S02]  /*0880*/  IMAD.WIDE.U32 R16, R25, 0x4, R6 ;  /* 0x0000000419107825 */ /* 0x002fc400078e0006 */
[----:B------:R-:W4:Y:S02]  /*0890*/  LDG.E R11, desc[UR6][R10.64] ;  /* 0x000000060a0b7981 */ /* 0x000f24000c1e1900 */
[----:B------:R-:W-:Y:S02]  /*08a0*/  IMAD.WIDE.U32 R6, R19, 0x4, R6 ;  /* 0x0000000413067825 */ /* 0x000fe400078e0006 */
[----:B------:R-:W4:Y:S04]  /*08b0*/  LDG.E R17, desc[UR6][R16.64] ;  /* 0x0000000610117981 */ /* 0x000f28000c1e1900 */
[----:B------:R-:W4:Y:S01]  /*08c0*/  LDG.E R7, desc[UR6][R6.64] ;  /* 0x0000000606077981 */ /* 0x000f22000c1e1900 */
[----:B------:R-:W-:Y:S01]  /*08d0*/  IADD3 R4, PT, PT, R4, 0x1000, RZ ;  /* 0x0000100004047810 */ /* 0x000fe20007ffe0ff */
        /* <DEDUP_REMOVED lines=8> */
.L_x_70:
[----:B------:R-:W-:Y:S05]  /*0960*/  BSYNC.RECONVERGENT B2 ;  /* 0x0000000000027941 */ /* 0x000fea0003800200 */
.L_x_69:
[----:B------:R-:W-:Y:S05]  /*0970*/  @!P1 BRA `(.L_x_64) ;  /* 0x00000000008c9947 */ /* 0x000fea0003800000 */
[----:B------:R-:W-:Y:S01]  /*0980*/  ISETP.GE.U32.AND P0, PT, R22, 0x4, PT ;  /* 0x000000041600780c */ /* 0x000fe20003f06070 */
[----:B------:R-:W-:Y:S01]  /*0990*/  BSSY.RECONVERGENT B2, `(.L_x_71) ;  /* 0x0000016000027945 */ /* 0x000fe20003800200 */
[----:B------:R-:W-:-:S04]  /*09a0*/  LOP3.LUT R5, R5, 0x3, RZ, 0xc0, !PT ;  /* 0x0000000305057812 */ /* 0x000fc800078ec0ff */
[----:B------:R-:W-:-:S07]  /*09b0*/  ISETP.NE.AND P1, PT, R5, RZ, PT ;  /* 0x000000ff0500720c */ /* 0x000fce0003f25270 */
[----:B------:R-:W-:Y:S06]  /*09c0*/  @!P0 BRA `(.L_x_72) ;  /* 0x0000000000488947 */ /* 0x000fec0003800000 */
[----:B------:R-:W0:Y:S01]  /*09d0*/  LDC.64 R6, c[0x0][0x380] ;  /* 0x0000e000ff067b82 */ /* 0x000e220000000a00 */
[----:B------:R-:W-:-:S04]  /*09e0*/  LEA R13, R3, R4, 0xd ;  /* 0x00000004030d7211 */ /* 0x000fc800078e68ff */
[C---:B------:R-:W-:Y:S02]  /*09f0*/  IADD3 R11, PT, PT, R13.reuse, 0x200, RZ ;  /* 0x000002000d0b7810 */ /* 0x040fe40007ffe0ff */
[C---:B------:R-:W-:Y:S02]  /*0a00*/  IADD3 R17, PT, PT, R13.reuse, 0x400, RZ ;  /* 0x000004000d117810 */ /* 0x040fe40007ffe0ff */
[C---:B------:R-:W-:Y:S01]  /*0a10*/  IADD3 R19, PT, PT, R13.reuse, 0x600, RZ ;  /* 0x000006000d137810 */ /* 0x040fe20007ffe0ff */
[----:B0-----:R-:W-:-:S04]  /*0a20*/  IMAD.WIDE.U32 R8, R13, 0x4, R6 ;  /* 0x000000040d087825 */ /* 0x001fc800078e0006 */
[--C-:B------:R-:W-:Y:S02]  /*0a30*/  IMAD.WIDE.U32 R10, R11, 0x4, R6.reuse ;  /* 0x000000040b0a7825 */ /* 0x100fe400078e0006 */
[----:B------:R-:W2:Y:S02]  /*0a40*/  LDG.E R8, desc[UR6][R8.64] ;  /* 0x0000000608087981 */ /* 0x000ea4000c1e1900 */
[--C-:B------:R-:W-:Y:S02]  /*0a50*/  IMAD.WIDE.U32 R12, R17, 0x4, R6.reuse ;  /* 0x00000004110c7825 */ /* 0x100fe400078e0006 */
[----:B------:R-:W3:Y:S02]  /*0a60*/  LDG.E R10, desc[UR6][R10.64] ;  /* 0x000000060a0a7981 */ /* 0x000ee4000c1e1900 */
[----:B------:R-:W-:Y:S02]  /*0a70*/  IMAD.WIDE.U32 R6, R19, 0x4, R6 ;  /* 0x0000000413067825 */ /* 0x000fe400078e0006 */
[----:B------:R-:W4:Y:S04]  /*0a80*/  LDG.E R12, desc[UR6][R12.64] ;  /* 0x000000060c0c7981 */ /* 0x000f28000c1e1900 */
[----:B------:R-:W4:Y:S01]  /*0a90*/  LDG.E R6, desc[UR6][R6.64] ;  /* 0x0000000606067981 */ /* 0x000f22000c1e1900 */
[----:B------:R-:W-:Y:S01]  /*0aa0*/  IADD3 R4, PT, PT, R4, 0x800, RZ ;  /* 0x0000080004047810 */ /* 0x000fe20007ffe0ff */
[----:B--2--5:R-:W-:-:S04]  /*0ab0*/  FADD R15, R15, R8 ;  /* 0x000000080f0f7221 */ /* 0x024fc80000000000 */
[----:B---3--:R-:W-:-:S04]  /*0ac0*/  FADD R15, R15, R10 ;  /* 0x0000000a0f0f7221 */ /* 0x008fc80000000000 */
[----:B----4-:R-:W-:-:S04]  /*0ad0*/  FADD R15, R15, R12 ;  /* 0x0000000c0f0f7221 */ /* 0x010fc80000000000 */
[----:B------:R-:W-:-:S07]  /*0ae0*/  FADD R15, R15, R6 ;  /* 0x000000060f0f7221 */ /* 0x000fce0000000000 */
.L_x_72:
[----:B------:R-:W-:Y:S05]  /*0af0*/  BSYNC.RECONVERGENT B2 ;  /* 0x0000000000027941 */ /* 0x000fea0003800200 */
.L_x_71:
[----:B------:R-:W-:Y:S05]  /*0b00*/  @!P1 BRA `(.L_x_64) ;  /* 0x0000000000289947 */ /* 0x000fea0003800000 */
[----:B------:R-:W1:Y:S01]  /*0b10*/  LDC.64 R6, c[0x0][0x380] ;  /* 0x0000e000ff067b82 */ /* 0x000e620000000a00 */
[----:B0-----:R-:W-:Y:S02]  /*0b20*/  LEA R9, R3, R4, 0xd ;  /* 0x0000000403097211 */ /* 0x001fe400078e68ff */
[----:B------:R-:W-:-:S07]  /*0b30*/  IADD3 R8, PT, PT, -R5, RZ, RZ ;  /* 0x000000ff05087210 */ /* 0x000fce0007ffe1ff */
.L_x_73:
[----:B-1----:R-:W-:-:S06]  /*0b40*/  IMAD.WIDE.U32 R4, R9, 0x4, R6 ;  /* 0x0000000409047825 */ /* 0x002fcc00078e0006 */
[----:B------:R-:W2:Y:S01]  /*0b50*/  LDG.E R4, desc[UR6][R4.64] ;  /* 0x0000000604047981 */ /* 0x000ea2000c1e1900 */
[----:B------:R-:W-:Y:S02]  /*0b60*/  IADD3 R8, PT, PT, R8, 0x1, RZ ;  /* 0x0000000108087810 */ /* 0x000fe40007ffe0ff */
[----:B------:R-:W-:Y:S02]  /*0b70*/  IADD3 R9, PT, PT, R9, 0x200, RZ ;  /* 0x0000020009097810 */ /* 0x000fe40007ffe0ff */
[----:B------:R-:W-:Y:S01]  /*0b80*/  ISETP.NE.AND P0, PT, R8, RZ, PT ;  /* 0x000000ff0800720c */ /* 0x000fe20003f05270 */
[----:B--2--5:R-:W-:-:S12]  /*0b90*/  FADD R15, R4, R15 ;  /* 0x0000000f040f7221 */ /* 0x024fd80000000000 */
[----:B------:R-:W-:Y:S05]  /*0ba0*/  @P0 BRA `(.L_x_73) ;  /* 0xfffffffc00e40947 */ /* 0x000fea000383ffff */
.L_x_64:
[----:B------:R-:W-:Y:S05]  /*0bb0*/  BSYNC.RECONVERGENT B1 ;  /* 0x0000000000017941 */ /* 0x000fea0003800200 */
.L_x_63:
[----:B------:R-:W-:-:S13]  /*0bc0*/  ISETP.GE.U32.AND P0, PT, R0, 0x200, PT ;  /* 0x000002000000780c */ /* 0x000fda0003f06070 */
[----:B------:R-:W-:Y:S05]  /*0bd0*/  @!P0 BRA `(.L_x_74) ;  /* 0x0000000000d08947 */ /* 0x000fea0003800000 */
[----:B0-----:R-:W0:Y:S01]  /*0be0*/  S2R R8, SR_LANEID ;  /* 0x0000000000087919 */ /* 0x001e220000000000 */
[----:B-----5:R-:W1:Y:S02]  /*0bf0*/  SHFL.DOWN PT, R0, R15, 0x1, 0x1f ;  /* 0x08201f000f007f89 */ /* 0x020e6400000e0000 */
[----:B-1----:R-:W-:Y:S01]  /*0c00*/  FADD R0, R0, R15 ;  /* 0x0000000f00007221 */ /* 0x002fe20000000000 */
[C---:B0-----:R-:W-:Y:S02]  /*0c10*/  ISETP.GT.AND P0, PT, R8.reuse, 0x1e, PT ;  /* 0x0000001e0800780c */ /* 0x041fe40003f04270 */
[C---:B------:R-:W-:Y:S02]  /*0c20*/  ISETP.NE.AND P1, PT, R8.reuse, RZ, PT ;  /* 0x000000ff0800720c */ /* 0x040fe40003f25270 */
[----:B------:R-:W-:Y:S02]  /*0c30*/  FSEL R0, R15, R0, P0 ;  /* 0x000000000f007208 */ /* 0x000fe40000000000 */
[----:B------:R-:W-:-:S03]  /*0c40*/  ISETP.GT.AND P0, PT, R8, 0x1d, PT ;  /* 0x0000001d0800780c */ /* 0x000fc60003f04270 */
[----:B------:R-:W0:Y:S06]  /*0c50*/  SHFL.DOWN PT, R5, R0, 0x2, 0x1f ;  /* 0x08401f0000057f89 */ /* 0x000e2c00000e0000 */
[----:B------:R-:W1:Y:S01]  /*0c60*/  @!P1 S2R R7, SR_CgaCtaId ;  /* 0x0000000000079919 */ /* 0x000e620000008800 */
[----:B------:R-:W-:Y:S02]  /*0c70*/  @!P1 MOV R6, 0x400 ;  /* 0x0000040000069802 */ /* 0x000fe40000000f00 */
[----:B------:R-:W-:-:S04]  /*0c80*/  @!P1 SHF.R.U32.HI R4, RZ, 0x3, R2 ;  /* 0x00000003ff049819 */ /* 0x000fc80000011602 */
[----:B------:R-:W-:Y:S01]  /*0c90*/  @!P1 LOP3.LUT R4, R4, 0x7c, RZ, 0xc0, !PT ;  /* 0x0000007c04049812 */ /* 0x000fe200078ec0ff */
[----:B0-----:R-:W-:Y:S01]  /*0ca0*/  @!P0 FADD R0, R0, R5 ;  /* 0x0000000500008221 */ /* 0x001fe20000000000 */
[----:B------:R-:W-:-:S04]  /*0cb0*/  ISETP.GT.AND P0, PT, R8, 0x1b, PT ;  /* 0x0000001b0800780c */ /* 0x000fc80003f04270 */
[----:B------:R-:W0:Y:S01]  /*0cc0*/  SHFL.DOWN PT, R5, R0, 0x4, 0x1f ;  /* 0x08801f0000057f89 */ /* 0x000e2200000e0000 */
[----:B-1----:R-:W-:-:S04]  /*0cd0*/  @!P1 LEA R7, R7, R6, 0x18 ;  /* 0x0000000607079211 */ /* 0x002fc800078ec0ff */
[----:B------:R-:W-:-:S04]  /*0ce0*/  @!P1 IADD3 R4, PT, PT, R4, R7, RZ ;  /* 0x0000000704049210 */ /* 0x000fc80007ffe0ff */
        /* <DEDUP_REMOVED lines=12> */
[----:B------:R-:W0:Y:S01]  /*0db0*/  S2UR UR5, SR_CgaCtaId ;  /* 0x00000000000579c3 */ /* 0x000e220000008800 */
[----:B------:R-:W-:Y:S02]  /*0dc0*/  UMOV UR4, 0x400 ;  /* 0x0000040000047882 */ /* 0x000fe40000000000 */
[----:B0-----:R-:W-:-:S09]  /*0dd0*/  ULEA UR4, UR5, UR4, 0x18 ;  /* 0x0000000405047291 */ /* 0x001fd2000f8ec0ff */
[----:B------:R-:W0:Y:S04]  /*0de0*/  LDS.128 R12, [UR4+0x10] ;  /* 0x00001004ff0c7984 */ /* 0x000e280008000c00 */
[----:B------:R-:W2:Y:S04]  /*0df0*/  LDS.128 R8, [UR4+0x20] ;  /* 0x00002004ff087984 */ /* 0x000ea80008000c00 */
[----:B-1----:R-:W1:Y:S04]  /*0e00*/  LDS.128 R4, [UR4+0x30] ;  /* 0x00003004ff047984 */ /* 0x002e680008000c00 */
[----:B------:R-:W3:Y:S01]  /*0e10*/  LDS.128 R16, [UR4+0x40] ;  /* 0x00004004ff107984 */ /* 0x000ee20008000c00 */
[----:B0-----:R-:W-:-:S04]  /*0e20*/  FADD R13, R20, R13 ;  /* 0x0000000d140d7221 */ /* 0x001fc80000000000 */
[----:B------:R-:W-:-:S04]  /*0e30*/  FADD R14, R13, R14 ;  /* 0x0000000e0d0e7221 */ /* 0x000fc80000000000 */
[----:B------:R-:W-:-:S04]  /*0e40*/  FADD R15, R14, R15 ;  /* 0x0000000f0e0f7221 */ /* 0x000fc80000000000 */
[----:B--2---:R-:W-:-:S04]  /*0e50*/  FADD R8, R15, R8 ;  /* 0x000000080f087221 */ /* 0x004fc80000000000 */
[----:B------:R-:W-:-:S04]  /*0e60*/  FADD R9, R8, R9 ;  /* 0x0000000908097221 */ /* 0x000fc80000000000 */
[----:B------:R-:W-:-:S04]  /*0e70*/  FADD R10, R9, R10 ;  /* 0x0000000a090a7221 */ /* 0x000fc80000000000 */
[----:B------:R-:W-:-:S04]  /*0e80*/  FADD R11, R10, R11 ;  /* 0x0000000b0a0b7221 */ /* 0x000fc80000000000 */
[----:B-1----:R-:W-:-:S04]  /*0e90*/  FADD R4, R11, R4 ;  /* 0x000000040b047221 */ /* 0x002fc80000000000 */
[----:B------:R-:W-:-:S04]  /*0ea0*/  FADD R5, R4, R5 ;  /* 0x0000000504057221 */ /* 0x000fc80000000000 */
[----:B------:R-:W-:-:S04]  /*0eb0*/  FADD R6, R5, R6 ;  /* 0x0000000605067221 */ /* 0x000fc80000000000 */
[----:B------:R-:W-:-:S04]  /*0ec0*/  FADD R7, R6, R7 ;  /* 0x0000000706077221 */ /* 0x000fc80000000000 */
[----:B---3--:R-:W-:-:S04]  /*0ed0*/  FADD R16, R7, R16 ;  /* 0x0000001007107221 */ /* 0x008fc80000000000 */
[----:B------:R-:W-:-:S04]  /*0ee0*/  FADD R17, R16, R17 ;  /* 0x0000001110117221 */ /* 0x000fc80000000000 */
[----:B------:R-:W-:-:S04]  /*0ef0*/  FADD R18, R17, R18 ;  /* 0x0000001211127221 */ /* 0x000fc80000000000 */
[----:B------:R-:W-:Y:S01]  /*0f00*/  FADD R20, R18, R19 ;  /* 0x0000001312147221 */ /* 0x000fe20000000000 */
[----:B------:R-:W-:Y:S06]  /*0f10*/  BRA `(.L_x_75) ;  /* 0x0000001800307947 */ /* 0x000fec0003800000 */
.L_x_74:
[----:B0-----:R-:W0:Y:S01]  /*0f20*/  S2R R8, SR_LANEID ;  /* 0x0000000000087919 */ /* 0x001e220000000000 */
[----:B------:R-:W-:-:S04]  /*0f30*/  LOP3.LUT R4, R2, 0x3e0, RZ, 0xc0, !PT ;  /* 0x000003e002047812 */ /* 0x000fc800078ec0ff */
[----:B------:R-:W-:Y:S02]  /*0f40*/  IADD3 R5, PT, PT, R4, 0x20, RZ ;  /* 0x0000002004057810 */ /* 0x000fe40007ffe0ff */
[----:B------:R-:W-:Y:S02]  /*0f50*/  LOP3.LUT R7, RZ, R4, RZ, 0x33, !PT ;  /* 0x00000004ff077212 */ /* 0x000fe400078e33ff */
[----:B------:R-:W-:Y:S02]  /*0f60*/  ISETP.GT.U32.AND P0, PT, R5, R0, PT ;  /* 0x000000000500720c */ /* 0x000fe40003f04070 */
[----:B------:R-:W-:-:S04]  /*0f70*/  IADD3 R7, PT, PT, R0, R7, RZ ;  /* 0x0000000700077210 */ /* 0x000fc80007ffe0ff */
[----:B------:R-:W-:-:S05]  /*0f80*/  SEL R7, R7, 0x1f, P0 ;  /* 0x0000001f07077807 */ /* 0x000fca0000000000 */
[----:B-----5:R-:W1:Y:S01]  /*0f90*/  SHFL.DOWN PT, R4, R15, 0x1, R7 ;  /* 0x082000000f047989 */ /* 0x020e6200000e0007 */
[C---:B0-----:R-:W-:Y:S02]  /*0fa0*/  ISETP.GE.AND P0, PT, R8.reuse, R7, PT ;  /* 0x000000070800720c */ /* 0x041fe40003f06270 */
[C---:B------:R-:W-:Y:S02]  /*0fb0*/  IADD3 R6, PT, PT, R8.reuse, 0x2, RZ ;  /* 0x0000000208067810 */ /* 0x040fe40007ffe0ff */
[----:B------:R-:W-:-:S09]  /*0fc0*/  ISETP.NE.AND P1, PT, R8, RZ, PT ;  /* 0x000000ff0800720c */ /* 0x000fd20003f25270 */
[----:B-1----:R-:W-:Y:S01]  /*0fd0*/  @!P0 FADD R15, R4, R15 ;  /* 0x0000000f040f8221 */ /* 0x002fe20000000000 */
[----:B------:R-:W-:Y:S02]  /*0fe0*/  ISETP.GT.AND P0, PT, R6, R7, PT ;  /* 0x000000070600720c */ /* 0x000fe40003f04270 */
[----:B------:R-:W-:Y:S01]  /*0ff0*/  IADD3 R6, PT, PT, R8, 0x4, RZ ;  /* 0x0000000408067810 */ /* 0x000fe20007ffe0ff */
        /* <DEDUP_REMOVED lines=9> */
[----:B------:R-:W-:-:S02]  /*1090*/  ISETP.GT.AND P0, PT, R6, R7, PT ;  /* 0x000000070600720c */ /* 0x000fc40003f04270 */
[----:B------:R-:W-:Y:S02]  /*10a0*/  IADD3 R6, PT, PT, R8, 0x10, RZ ;  /* 0x0000001008067810 */ /* 0x000fe40007ffe0ff */
[----:B------:R-:W1:Y:S09]  /*10b0*/  SHFL.DOWN PT, R4, R15, 0x8, R7 ;  /* 0x090000000f047989 */ /* 0x000e7200000e0007 */
[----:B-1----:R-:W-:Y:S01]  /*10c0*/  @!P0 FADD R15, R15, R4 ;  /* 0x000000040f0f8221 */ /* 0x002fe20000000000 */
[----:B------:R-:W-:-:S02]  /*10d0*/  ISETP.GT.AND P0, PT, R6, R7, PT ;  /* 0x000000070600720c */ /* 0x000fc40003f04270 */
[----:B------:R-:W-:Y:S02]  /*10e0*/  @!P1 MOV R6, 0x400 ;  /* 0x0000040000069802 */ /* 0x000fe40000000f00 */
[----:B------:R-:W1:Y:S02]  /*10f0*/  SHFL.DOWN PT, R4, R15, 0x10, R7 ;  /* 0x0a0000000f047989 */ /* 0x000e6400000e0007 */
[----:B0-----:R-:W-:-:S04]  /*1100*/  @!P1 LEA R6, R9, R6, 0x18 ;  /* 0x0000000609069211 */ /* 0x001fc800078ec0ff */
[----:B------:R-:W-:-:S03]  /*1110*/  @!P1 IADD3 R5, PT, PT, R5, R6, RZ ;  /* 0x0000000605059210 */ /* 0x000fc60007ffe0ff */
[----:B-1----:R-:W-:Y:S01]  /*1120*/  @!P0 FADD R15, R15, R4 ;  /* 0x000000040f0f8221 */ /* 0x002fe20000000000 */
[----:B------:R-:W-:-:S04]  /*1130*/  ISETP.NE.AND P0, PT, R2, RZ, PT ;  /* 0x000000ff0200720c */ /* 0x000fc80003f05270 */
[----:B------:R-:W-:-:S05]  /*1140*/  MOV R20, R15 ;  /* 0x0000000f00147202 */ /* 0x000fca0000000f00 */
[----:B------:R0:W-:Y:S01]  /*1150*/  @!P1 STS [R5+0x10], R20 ;  /* 0x0000101405009388 */ /* 0x0001e20000000800 */
[----:B------:R-:W-:Y:S06]  /*1160*/  BAR.SYNC.DEFER_BLOCKING 0x0 ;  /* 0x0000000000007b1d */ /* 0x000fec0000010000 */
[----:B------:R-:W-:Y:S05]  /*1170*/  @P0 BRA `(.L_x_75) ;  /* 0x0000001400980947 */ /* 0x000fea0003800000 */
[----:B------:R-:W1:Y:S01]  /*1180*/  S2UR UR5, SR_CgaCtaId ;  /* 0x00000000000579c3 */ /* 0x000e620000008800 */
[----:B------:R-:W-:Y:S01]  /*1190*/  UMOV UR4, 0x400 ;  /* 0x0000040000047882 */ /* 0x000fe20000000000 */
[C---:B------:R-:W-:Y:S02]  /*11a0*/  ISETP.GT.U32.AND P2, PT, R0.reuse, 0x20, PT ;  /* 0x000000200000780c */ /* 0x040fe40003f44070 */
[C---:B------:R-:W-:Y:S02]  /*11b0*/  ISETP.GT.U32.AND P3, PT, R0.reuse, 0x40, PT ;  /* 0x000000400000780c */ /* 0x040fe40003f64070 */
[C---:B------:R-:W-:Y:S02]  /*11c0*/  ISETP.GT.U32.AND P1, PT, R0.reuse, 0x60, PT ;  /* 0x000000600000780c */ /* 0x040fe40003f24070 */
[----:B------:R-:W-:Y:S01]  /*11d0*/  ISETP.GT.U32.AND P4, PT, R0, 0xc0, PT ;  /* 0x000000c00000780c */ /* 0x000fe20003f84070 */
[----:B-1----:R-:W-:-:S09]  /*11e0*/  ULEA UR4, UR5, UR4, 0x18 ;  /* 0x0000000405047291 */ /* 0x002fd2000f8ec0ff */
[----:B0-----:R-:W0:Y:S04]  /*11f0*/  LDS.128 R4, [UR4+0x10] ;  /* 0x00001004ff047984 */ /* 0x001e280008000c00 */
[----:B------:R-:W1:Y:S04]  /*1200*/  LDS.128 R8, [UR4+0x20] ;  /* 0x00002004ff087984 */ /* 0x000e680008000c00 */
[----:B------:R-:W2:Y:S04]  /*1210*/  LDS.128 R12, [UR4+0x30] ;  /* 0x00003004ff0c7984 */ /* 0x000ea80008000c00 */
[----:B------:R-:W3:Y:S01]  /*1220*/  LDS.128 R16, [UR4+0x40] ;  /* 0x00004004ff107984 */ /* 0x000ee20008000c00 */
[----:B0-----:R-:W-:Y:S01]  /*1230*/  @P2 FADD R20, R20, R5 ;  /* 0x0000000514142221 */ /* 0x001fe20000000000 */
[----:B------:R-:W-:-:S03]  /*1240*/  ISETP.GT.U32.AND P2, PT, R0, 0x80, PT ;  /* 0x000000800000780c */ /* 0x000fc60003f44070 */
[----:B------:R-:W-:Y:S01]  /*1250*/  @P3 FADD R20, R20, R6 ;  /* 0x0000000614143221 */ /* 0x000fe20000000000 */
[----:B------:R-:W-:-:S03]  /*1260*/  ISETP.GT.U32.AND P3, PT, R0, 0xa0, PT ;  /* 0x000000a00000780c */ /* 0x000fc60003f64070 */
[----:B------:R-:W-:Y:S01]  /*1270*/  @P1 FADD R20, R20, R7 ;  /* 0x0000000714141221 */ /* 0x000fe20000000000 */
[----:B------:R-:W-:-:S05]  /*1280*/  ISETP.GT.U32.AND P1, PT, R0, 0xe0, PT ;  /* 0x000000e00000780c */ /* 0x000fca0003f24070 */
[----:B-1----:R-:W-:Y:S01]  /*1290*/  @P2 FADD R20, R20, R8 ;  /* 0x0000000814142221 */ /* 0x002fe20000000000 */
[----:B------:R-:W-:-:S03]  /*12a0*/  ISETP.GT.U32.AND P2, PT, R0, 0x100, PT ;  /* 0x000001000000780c */ /* 0x000fc60003f44070 */
[----:B------:R-:W-:Y:S01]  /*12b0*/  @P3 FADD R20, R20, R9 ;  /* 0x0000000914143221 */ /* 0x000fe20000000000 */
[----:B------:R-:W-:-:S03]  /*12c0*/  ISETP.GT.U32.AND P3, PT, R0, 0x120, PT ;  /* 0x000001200000780c */ /* 0x000fc60003f64070 */
[----:B------:R-:W-:Y:S01]  /*12d0*/  @P4 FADD R20, R20, R10 ;  /* 0x0000000a14144221 */ /* 0x000fe20000000000 */
[----:B------:R-:W-:-:S03]  /*12e0*/  ISETP.GT.U32.AND P4, PT, R0, 0x140, PT ;  /* 0x000001400000780c */ /* 0x000fc60003f84070 */
[----:B------:R-:W-:Y:S01]  /*12f0*/  @P1 FADD R20, R20, R11 ;  /* 0x0000000b14141221 */ /* 0x000fe20000000000 */
[----:B------:R-:W-:-:S03]  /*1300*/  ISETP.GT.U32.AND P1, PT, R0, 0x160, PT ;  /* 0x000001600000780c */ /* 0x000fc60003f24070 */
[----:B--2---:R-:W-:Y:S01]  /*1310*/  @P2 FADD R20, R20, R12 ;  /* 0x0000000c14142221 */ /* 0x004fe20000000000 */
[----:B------:R-:W-:-:S03]  /*1320*/  ISETP.GT.U32.AND P2, PT, R0, 0x180, PT ;  /* 0x000001800000780c */ /* 0x000fc60003f44070 */
[----:B------:R-:W-:Y:S01]  /*1330*/  @P3 FADD R20, R20, R13 ;  /* 0x0000000d14143221 */ /* 0x000fe20000000000 */
[----:B------:R-:W-:-:S03]  /*1340*/  ISETP.GT.U32.AND P3, PT, R0, 0x1a0, PT ;  /* 0x000001a00000780c */ /* 0x000fc60003f64070 */
[----:B------:R-:W-:Y:S01]  /*1350*/  @P4 FADD R20, R20, R14 ;  /* 0x0000000e14144221 */ /* 0x000fe20000000000 */
[----:B------:R-:W-:-:S03]  /*1360*/  ISETP.GT.U32.AND P4, PT, R0, 0x1c0, PT ;  /* 0x000001c00000780c */ /* 0x000fc60003f84070 */
[----:B------:R-:W-:Y:S01]  /*1370*/  @P1 FADD R20, R20, R15 ;  /* 0x0000000f14141221 */ /* 0x000fe20000000000 */
[----:B------:R-:W-:-:S03]  /*1380*/  ISETP.GT.U32.AND P1, PT, R0, 0x1e0, PT ;  /* 0x000001e00000780c */ /* 0x000fc60003f24070 */
[----:B---3--:R-:W-:-:S04]  /*1390*/  @P2 FADD R20, R20, R16 ;  /* 0x0000001014142221 */ /* 0x008fc80000000000 */
[----:B------:R-:W-:-:S04]  /*13a0*/  @P3 FADD R20, R20, R17 ;  /* 0x0000001114143221 */ /* 0x000fc80000000000 */
[----:B------:R-:W-:-:S04]  /*13b0*/  @P4 FADD R20, R20, R18 ;  /* 0x0000001214144221 */ /* 0x000fc80000000000 */
[----:B------:R-:W-:Y:S01]  /*13c0*/  @P1 FADD R20, R20, R19 ;  /* 0x0000001314141221 */ /* 0x000fe20000000000 */
[----:B------:R-:W-:Y:S06]  /*13d0*/  BRA `(.L_x_75) ;  /* 0x0000001400007947 */ /* 0x000fec0003800000 */
.L_x_60:
[----:B------:R-:W0:Y:S01]  /*13e0*/  S2R R2, SR_TID.X ;  /* 0x0000000000027919 */ /* 0x000e220000002100 */
[----:B------:R-:W1:Y:S02]  /*13f0*/  LDCU.64 UR4, c[0x0][0x380] ;  /* 0x00007000ff0477ac */ /* 0x000e640008000a00 */
[----:B-1----:R-:W-:Y:S02]  /*1400*/  MOV R4, UR4 ;  /* 0x0000000400047c02 */ /* 0x002fe40008000f00 */
[----:B------:R-:W-:Y:S02]  /*1410*/  MOV R5, UR5 ;  /* 0x0000000500057c02 */ /* 0x000fe40008000f00 */
[----:B0-----:R-:W-:-:S05]  /*1420*/  LEA R9, R3, R2, 0xd ;  /* 0x0000000203097211 */ /* 0x001fca00078e68ff */
[----:B------:R-:W-:-:S05]  /*1430*/  IMAD.WIDE.U32 R8, R9, 0x4, R4 ;  /* 0x0000000409087825 */ /* 0x000fca00078e0004 */
        /* <DEDUP_REMOVED lines=16> */
[----:B------:R-:W-:Y:S01]  /*1540*/  ISETP.GE.U32.AND P0, PT, R0, R13, PT ;  /* 0x0000000d0000720c */ /* 0x000fe20003f06070 */
        /* <DEDUP_REMOVED lines=16> */
[----:B------:R-:W-:Y:S01]  /*1650*/  LEA R9, R3, R13, 0xd ;  /* 0x0000000d03097211 */ /* 0x000fe200078e68ff */
[----:B------:R-:W-:Y:S01]  /*1660*/  UMOV UR4, URZ ;  /* 0x000000ff00047c82 */ /* 0x000fe20008000000 */
[----:B------:R-:W-:Y:S02]  /*1670*/  IADD3 R8, PT, PT, R6, -0x2000, RZ ;  /* 0xffffe00006087810 */ /* 0x000fe40007ffe0ff */
[----:B------:R-:W-:Y:S02]  /*1680*/  LOP3.LUT R0, RZ, R2, RZ, 0x33, !PT ;  /* 0x00000002ff007212 */ /* 0x000fe400078e33ff */
[----:B------:R-:W-:Y:S02]  /*1690*/  ISETP.GT.U32.AND P0, PT, R9, R8, PT ;  /* 0x000000080900720c */ /* 0x000fe40003f04070 */
[----:B------:R-:W-:Y:S02]  /*16a0*/  IADD3 R10, PT, PT, -R13, R6, R0 ;  /* 0x000000060d0a7210 */ /* 0x000fe40007ffe100 */
[----:B------:R-:W-:-:S02]  /*16b0*/  IADD3 R7, PT, PT, R9, 0x1000, R2 ;  /* 0x0000100009077810 */ /* 0x000fc40007ffe002 */
[----:B------:R-:W-:Y:S01]  /*16c0*/  MOV R0, R9 ;  /* 0x0000000900007202 */ /* 0x000fe20000000f00 */
[----:B------:R-:W-:-:S06]  /*16d0*/  IMAD R2, R3, -0x2000, R10 ;  /* 0xffffe00003027824 */ /* 0x000fcc00078e020a */
[----:B------:R-:W-:Y:S05]  /*16e0*/  @P0 BRA `(.L_x_77) ;  /* 0x0000000000bc0947 */ /* 0x000fea0003800000 */
[----:B------:R-:W0:Y:S08]  /*16f0*/  LDC R6, c[0x0][0x3a8] ;  /* 0x0000ea00ff067b82 */ /* 0x000e300000000800 */
[----:B------:R-:W1:Y:S02]  /*1700*/  LDC.64 R4, c[0x0][0x380] ;  /* 0x0000e000ff047b82 */ /* 0x000e640000000a00 */
.L_x_78:
[----:B------:R-:W2:Y:S02]  /*1710*/  S2R R10, SR_TID.X ;  /* 0x00000000000a7919 */ /* 0x000ea40000002100 */
[----:B--2---:R-:W-:-:S05]  /*1720*/  IADD3 R11, PT, PT, R10, R9, RZ ;  /* 0x000000090a0b7210 */ /* 0x004fca0007ffe0ff */
[----:B-1----:R-:W-:-:S05]  /*1730*/  IMAD.WIDE.U32 R10, R11, 0x4, R4 ;  /* 0x000000040b0a7825 */ /* 0x002fca00078e0004 */
        /* <DEDUP_REMOVED lines=13> */
[----:B---3--:R-:W-:-:S02]  /*1810*/  FADD R14, R14, R15 ;  /* 0x0000000f0e0e7221 */ /* 0x008fc40000000000 */
[----:B------:R-:W2:Y:S01]  /*1820*/  LDG.E R15, desc[UR6][R10.64+0x7000] ;  /* 0x007000060a0f7981 */ /* 0x000ea2000c1e1900 */
[----:B----4-:R-:W-:-:S03]  /*1830*/  FADD R12, R16, R17 ;  /* 0x00000011100c7221 */ /* 0x010fc60000000000 */
[----:B------:R-:W3:Y:S04]  /*1840*/  LDG.E R17, desc[UR6][R10.64+0x5800] ;  /* 0x005800060a117981 */ /* 0x000ee8000c1e1900 */
[----:B------:R-:W2:Y:S01]  /*1850*/  LDG.E R16, desc[UR6][R10.64+0x6800] ;  /* 0x006800060a107981 */ /* 0x000ea2000c1e1900 */
[----:B------:R-:W-:-:S03]  /*1860*/  FADD R14, R23, R14 ;  /* 0x0000000e170e7221 */ /* 0x000fc60000000000 */
[----:B------:R-:W4:Y:S01]  /*1870*/  LDG.E R23, desc[UR6][R10.64+0x7800] ;  /* 0x007800060a177981 */ /* 0x000f22000c1e1900 */
[----:B-----5:R-:W-:-:S04]  /*1880*/  FADD R19, R19, R20 ;  /* 0x0000001413137221 */ /* 0x020fc80000000000 */
[----:B------:R-:W-:Y:S01]  /*1890*/  FADD R19, R12, R19 ;  /* 0x000000130c137221 */ /* 0x000fe20000000000 */
[----:B0-----:R-:W-:Y:S01]  /*18a0*/  IADD3 R12, PT, PT, -R9, R6, RZ ;  /* 0x00000006090c7210 */ /* 0x001fe20007ffe1ff */
[----:B------:R-:W-:-:S03]  /*18b0*/  FADD R21, R21, R22 ;  /* 0x0000001615157221 */ /* 0x000fc60000000000 */
[----:B------:R-:W-:Y:S01]  /*18c0*/  ISETP.GE.U32.AND P0, PT, R12, R13, PT ;  /* 0x0000000d0c00720c */ /* 0x000fe20003f06070 */
[----:B------:R-:W-:-:S04]  /*18d0*/  FADD R24, R24, R25 ;  /* 0x0000001918187221 */ /* 0x000fc80000000000 */
[----:B------:R-:W-:Y:S01]  /*18e0*/  FADD R21, R21, R24 ;  /* 0x0000001815157221 */ /* 0x000fe20000000000 */
[----:B------:R-:W-:Y:S01]  /*18f0*/  FADD R14, R14, R19 ;  /* 0x000000130e0e7221 */ /* 0x000fe20000000000 */
[----:B---3--:R-:W-:Y:S01]  /*1900*/  FADD R17, R17, R18 ;  /* 0x0000001211117221 */ /* 0x008fe20000000000 */
[----:B--2---:R-:W-:-:S04]  /*1910*/  FADD R16, R16, R15 ;  /* 0x0000000f10107221 */ /* 0x004fc80000000000 */
[----:B------:R-:W-:-:S04]  /*1920*/  FADD R16, R17, R16 ;  /* 0x0000001011107221 */ /* 0x000fc80000000000 */
[----:B------:R-:W-:-:S04]  /*1930*/  FADD R21, R21, R16 ;  /* 0x0000001015157221 */ /* 0x000fc80000000000 */
[----:B------:R-:W-:-:S04]  /*1940*/  FADD R14, R14, R21 ;  /* 0x000000150e0e7221 */ /* 0x000fc80000000000 */
[----:B----4-:R-:W-:Y:S01]  /*1950*/  FADD R23, R23, R14 ;  /* 0x0000000e17177221 */ /* 0x010fe20000000000 */
[----:B------:R-:W-:Y:S06]  /*1960*/  @!P0 BRA `(.L_x_76) ;  /* 0x0000000800d08947 */ /* 0x000fec0003800000 */
[C---:B------:R-:W-:Y:S01]  /*1970*/  IADD3 R9, PT, PT, R13.reuse, R9, RZ ;  /* 0x000000090d097210 */ /* 0x040fe20007ffe0ff */
[----:B------:R-:W-:Y:S01]  /*1980*/  UIADD3 UR4, UPT, UPT, UR4, 0x1, URZ ;  /* 0x0000000104047890 */ /* 0x000fe2000fffe0ff */
[----:B------:R-:W-:Y:S02]  /*1990*/  IADD3 R0, PT, PT, R13, R0, RZ ;  /* 0x000000000d007210 */ /* 0x000fe40007ffe0ff */
[----:B------:R-:W-:Y:S02]  /*19a0*/  ISETP.GT.U32.AND P0, PT, R9, R8, PT ;  /* 0x000000080900720c */ /* 0x000fe40003f04070 */
[C---:B------:R-:W-:Y:S02]  /*19b0*/  IADD3 R2, PT, PT, -R13.reuse, R2, RZ ;  /* 0x000000020d027210 */ /* 0x040fe40007ffe1ff */
[----:B------:R-:W-:-:S09]  /*19c0*/  IADD3 R7, PT, PT, R13, R7, RZ ;  /* 0x000000070d077210 */ /* 0x000fd20007ffe0ff */
[----:B------:R-:W-:Y:S05]  /*19d0*/  @!P0 BRA `(.L_x_78) ;  /* 0xfffffffc004c8947 */ /* 0x000fea000383ffff */
.L_x_77:
[----:B------:R-:W0:Y:S01]  /*19e0*/  S2R R16, SR_TID.X ;  /* 0x0000000000107919 */ /* 0x000e220000002100 */
[----:B------:R-:W-:Y:S01]  /*19f0*/  IADD3 R8, PT, PT, -R9, R6, RZ ;  /* 0x0000000609087210 */ /* 0x000fe20007ffe1ff */
[----:B------:R-:W-:Y:S03]  /*1a00*/  BSSY.RECONVERGENT B1, `(.L_x_76) ;  /* 0x00000aa000017945 */ /* 0x000fe60003800200 */
[----:B0-----:R-:W-:-:S04]  /*1a10*/  ISETP.GE.AND P0, PT, R16, R8, PT ;  /* 0x000000081000720c */ /* 0x001fc80003f06270 */
[----:B------:R-:W-:-:S13]  /*1a20*/  ISETP.GE.U32.OR P0, PT, R9, R6, P0 ;  /* 0x000000060900720c */ /* 0x000fda0000706470 */
[----:B------:R-:W-:Y:S05]  /*1a30*/  @P0 BRA `(.L_x_79) ;  /* 0x0000000800980947 */ /* 0x000fea0003800000 */
[----:B------:R-:W0:Y:S01]  /*1a40*/  LDC R10, c[0x0][0x3ac] ;  /* 0x0000eb00ff0a7b82 */ /* 0x000e220000000800 */
[----:B------:R-:W-:Y:S01]  /*1a50*/  LOP3.LUT R11, RZ, R16, RZ, 0x33, !PT ;  /* 0x00000010ff0b7212 */ /* 0x000fe200078e33ff */
[----:B------:R-:W-:Y:S06]  /*1a60*/  BSSY.RECONVERGENT B2, `(.L_x_80) ;  /* 0x0000056000027945 */ /* 0x000fec0003800200 */
[----:B------:R-:W1:Y:S01]  /*1a70*/  LDC R8, c[0x0][0x3ac] ;  /* 0x0000eb00ff087b82 */ /* 0x000e620000000800 */
[----:B0-----:R-:W-:-:S04]  /*1a80*/  SHF.L.U32 R10, R10, 0xd, RZ ;  /* 0x0000000d0a0a7819 */ /* 0x001fc800000006ff */
[----:B------:R-:W-:-:S04]  /*1a90*/  LEA R10, R3, R10, 0xd ;  /* 0x0000000a030a7211 */ /* 0x000fc800078e68ff */
[----:B------:R-:W-:Y:S01]  /*1aa0*/  IADD3 R6, PT, PT, -R10, R6, R11 ;  /* 0x000000060a067210 */ /* 0x000fe20007ffe10b */
[----:B-1----:R-:W-:-:S04]  /*1ab0*/  IMAD R11, R8, UR4, RZ ;  /* 0x00000004080b7c24 */ /* 0x002fc8000f8e02ff */
[----:B------:R-:W-:-:S05]  /*1ac0*/  IMAD R6, R11, -0x2000, R6 ;  /* 0xffffe0000b067824 */ /* 0x000fca00078e0206 */
[C---:B------:R-:W-:Y:S02]  /*1ad0*/  ISETP.GE.U32.AND P0, PT, R6.reuse, 0x1e00, PT ;  /* 0x00001e000600780c */ /* 0x040fe40003f06070 */
[----:B------:R-:W-:-:S04]  /*1ae0*/  LEA.HI R6, R6, 0x1, RZ, 0x17 ;  /* 0x0000000106067811 */ /* 0x000fc800078fb8ff */
[----:B------:R-:W-:-:S07]  /*1af0*/  LOP3.LUT R8, R6, 0xf, RZ, 0xc0, !PT ;  /* 0x0000000f06087812 */ /* 0x000fce00078ec0ff */
[----:B------:R-:W-:Y:S05]  /*1b00*/  @!P0 BRA `(.L_x_81) ;  /* 0x00000004002c8947 */ /* 0x000fea0003800000 */
[----:B------:R-:W-:Y:S01]  /*1b10*/  LEA.HI R10, R2, 0x1, RZ, 0x17 ;  /* 0x00000001020a7811 */ /* 0x000fe200078fb8ff */
[----:B------:R-:W-:Y:S01]  /*1b20*/  BSSY.RECONVERGENT B3, `(.L_x_82) ;  /* 0x0000048000037945 */ /* 0x000fe20003800200 */
[----:B------:R-:W-:Y:S02]  /*1b30*/  LOP3.LUT R11, R16, 0x1000, RZ, 0xfc, !PT ;  /* 0x00001000100b7812 */ /* 0x000fe400078efcff */
[----:B------:R-:W-:-:S04]  /*1b40*/  LOP3.LUT R10, R10, 0xfffff0, RZ, 0xc0, !PT ;  /* 0x00fffff00a0a7812 */ /* 0x000fc800078ec0ff */
[----:B------:R-:W-:-:S07]  /*1b50*/  IADD3 R13, PT, PT, -R10, RZ, RZ ;  /* 0x000000ff0a0d7210 */ /* 0x000fce0007ffe1ff */
.L_x_83:
[C---:B------:R-:W-:Y:S02]  /*1b60*/  IADD3 R15, PT, PT, R7.reuse, -0x1000, RZ ;  /* 0xfffff000070f7810 */ /* 0x040fe40007ffe0ff */
[----:B------:R-:W-:-:S03]  /*1b70*/  IADD3 R25, PT, PT, R7, -0xe00, RZ ;  /* 0xfffff20007197810 */ /* 0x000fc60007ffe0ff */
[----:B------:R-:W-:Y:S01]  /*1b80*/  IMAD.WIDE.U32 R14, R15, 0x4, R4 ;  /* 0x000000040f0e7825 */ /* 0x000fe200078e0004 */
[----:B------:R-:W-:-:S04]  /*1b90*/  IADD3 R21, PT, PT, R7, -0xc00, RZ ;  /* 0xfffff40007157810 */ /* 0x000fc80007ffe0ff */
[----:B------:R0:W2:Y:S01]  /*1ba0*/  LDG.E R22, desc[UR6][R14.64] ;  /* 0x000000060e167981 */ /* 0x0000a2000c1e1900 */
[----:B------:R-:W-:-:S04]  /*1bb0*/  IMAD.WIDE.U32 R24, R25, 0x4, R4 ;  /* 0x0000000419187825 */ /* 0x000fc800078e0004 */
[--C-:B------:R-:W-:Y:S01]  /*1bc0*/  IMAD.WIDE.U32 R20, R21, 0x4, R4.reuse ;  /* 0x0000000415147825 */ /* 0x100fe200078e0004 */
[----:B------:R-:W3:Y:S04]  /*1bd0*/  LDG.E R16, desc[UR6][R24.64] ;  /* 0x0000000618107981 */ /* 0x000ee8000c1e1900 */
[----:B------:R1:W4:Y:S01]  /*1be0*/  LDG.E R17, desc[UR6][R20.64] ;  /* 0x0000000614117981 */ /* 0x000322000c1e1900 */
[C---:B------:R-:W-:Y:S02]  /*1bf0*/  IADD3 R19, PT, PT, R7.reuse, -0xa00, RZ ;  /* 0xfffff60007137810 */ /* 0x040fe40007ffe0ff */
[C---:B------:R-:W-:Y:S02]  /*1c00*/  IADD3 R29, PT, PT, R7.reuse, -0x800, RZ ;  /* 0xfffff800071d7810 */ /* 0x040fe40007ffe0ff */
[----:B------:R-:W-:Y:S01]  /*1c10*/  IADD3 R27, PT, PT, R7, -0x600, RZ ;  /* 0xfffffa00071b7810 */ /* 0x000fe20007ffe0ff */
[----:B------:R-:W-:Y:S01]  /*1c20*/  IMAD.WIDE.U32 R18, R19, 0x4, R4 ;  /* 0x0000000413127825 */ /* 0x000fe200078e0004 */
[----:B------:R-:W-:-:S03]  /*1c30*/  IADD3 R12, PT, PT, R7, -0x400, RZ ;  /* 0xfffffc00070c7810 */ /* 0x000fc60007ffe0ff */
[--C-:B------:R-:W-:Y:S01]  /*1c40*/  IMAD.WIDE.U32 R28, R29, 0x4, R4.reuse ;  /* 0x000000041d1c7825 */ /* 0x100fe200078e0004 */
[----:B------:R-:W5:Y:S03]  /*1c50*/  LDG.E R10, desc[UR6][R18.64] ;  /* 0x00000006120a7981 */ /* 0x000f66000c1e1900 */
[----:B0-----:R-:W-:Y:S01]  /*1c60*/  IMAD.WIDE.U32 R14, R27, 0x4, R4 ;  /* 0x000000041b0e7825 */ /* 0x001fe200078e0004 */
[----:B------:R-:W-:-:S03]  /*1c70*/  IADD3 R27, PT, PT, R7, -0x200, RZ ;  /* 0xfffffe00071b7810 */ /* 0x000fc60007ffe0ff */
[--C-:B-1----:R-:W-:Y:S02]  /*1c80*/  IMAD.WIDE.U32 R20, R12, 0x4, R4.reuse ;  /* 0x000000040c147825 */ /* 0x102fe400078e0004 */
[----:B------:R0:W5:Y:S04]  /*1c90*/  LDG.E R12, desc[UR6][R14.64] ;  /* 0x000000060e0c7981 */ /* 0x000168000c1e1900 */
[----:B------:R1:W5:Y:S01]  /*1ca0*/  LDG.E R18, desc[UR6][R28.64] ;  /* 0x000000061c127981 */ /* 0x000362000c1e1900 */
[----:B------:R-:W-:-:S04]  /*1cb0*/  IMAD.WIDE.U32 R24, R7, 0x4, R4 ;  /* 0x0000000407187825 */ /* 0x000fc800078e0004 */
[----:B0-----:R-:W-:Y:S01]  /*1cc0*/  IMAD.WIDE.U32 R14, R27, 0x4, R4 ;  /* 0x000000041b0e7825 */ /* 0x001fe200078e0004 */
[----:B------:R-:W5:Y:S04]  /*1cd0*/  LDG.E R19, desc[UR6][R24.64] ;  /* 0x0000000618137981 */ /* 0x000f68000c1e1900 */
[----:B------:R0:W5:Y:S01]  /*1ce0*/  LDG.E R27, desc[UR6][R20.64] ;  /* 0x00000006141b7981 */ /* 0x000162000c1e1900 */
[----:B-1----:R-:W-:-:S03]  /*1cf0*/  IADD3 R29, PT, PT, R7, 0x200, RZ ;  /* 0x00000200071d7810 */ /* 0x002fc60007ffe0ff */
[----:B------:R1:W5:Y:S01]  /*1d00*/  LDG.E R26, desc[UR6][R14.64] ;  /* 0x000000060e1a7981 */ /* 0x000362000c1e1900 */
[----:B0-----:R-:W-:Y:S01]  /*1d10*/  IADD3 R21, PT, PT, R7, 0x400, RZ ;  /* 0x0000040007157810 */ /* 0x001fe20007ffe0ff */
[----:B------:R-:W-:Y:S01]  /*1d20*/  IMAD.WIDE.U32 R28, R29, 0x4, R4 ;  /* 0x000000041d1c7825 */ /* 0x000fe200078e0004 */
[----:B-1----:R-:W-:-:S05]  /*1d30*/  IADD3 R15, PT, PT, R7, 0x800, RZ ;  /* 0x00000800070f7810 */ /* 0x002fca0007ffe0ff */
[----:B------:R-:W5:Y:S01]  /*1d40*/  LDG.E R28, desc[UR6][R28.64] ;  /* 0x000000061c1c7981 */ /* 0x000f62000c1e1900 */
[----:B------:R-:W-:-:S06]  /*1d50*/  IMAD.WIDE.U32 R14, R15, 0x4, R4 ;  /* 0x000000040f0e7825 */ /* 0x000fcc00078e0004 */
[----:B------:R-:W5:Y:S01]  /*1d60*/  LDG.E R14, desc[UR6][R14.64] ;  /* 0x000000060e0e7981 */ /* 0x000f62000c1e1900 */
[----:B--2---:R-:W-:Y:S01]  /*1d70*/  FADD R25, R22, R23 ;  /* 0x0000001716197221 */ /* 0x004fe20000000000 */
[----:B------:R-:W-:Y:S01]  /*1d80*/  IMAD.WIDE.U32 R22, R21, 0x4, R4 ;  /* 0x0000000415167825 */ /* 0x000fe200078e0004 */
[----:B------:R-:W-:-:S03]  /*1d90*/  IADD3 R21, PT, PT, R7, 0x600, RZ ;  /* 0x0000060007157810 */ /* 0x000fc60007ffe0ff */
[----:B---3--:R-:W-:Y:S02]  /*1da0*/  FADD R16, R25, R16 ;  /* 0x0000001019107221 */ /* 0x008fe40000000000 */
[----:B------:R-:W-:Y:S01]  /*1db0*/  IMAD.WIDE.U32 R20, R21, 0x4, R4 ;  /* 0x0000000415147825 */ /* 0x000fe200078e0004 */
[----:B------:R-:W-:Y:S01]  /*1dc0*/  IADD3 R25, PT, PT, R7, 0xa00, RZ ;  /* 0x00000a0007197810 */ /* 0x000fe20007ffe0ff */
[----:B------:R-:W2:Y:S04]  /*1dd0*/  LDG.E R29, desc[UR6][R22.64] ;  /* 0x00000006161d7981 */ /* 0x000ea8000c1e1900 */
[----:B------:R4:W3:Y:S02]  /*1de0*/  LDG.E R20, desc[UR6][R20.64] ;  /* 0x0000000614147981 */ /* 0x0008e4000c1e1900 */
[----:B----4-:R-:W-:Y:S01]  /*1df0*/  FADD R21, R16, R17 ;  /* 0x0000001110157221 */ /* 0x010fe20000000000 */
[----:B------:R-:W-:Y:S01]  /*1e00*/  IMAD.WIDE.U32 R16, R25, 0x4, R4 ;  /* 0x0000000419107825 */ /* 0x000fe200078e0004 */
[----:B------:R-:W-:-:S05]  /*1e10*/  IADD3 R25, PT, PT, R7, 0xc00, RZ ;  /* 0x00000c0007197810 */ /* 0x000fca0007ffe0ff */
[--C-:B------:R-:W-:Y:S01]  /*1e20*/  IMAD.WIDE.U32 R22, R25, 0x4, R4.reuse ;  /* 0x0000000419167825 */ /* 0x100fe200078e0004 */
[----:B------:R-:W-:Y:S01]  /*1e30*/  IADD3 R25, PT, PT, R7, 0xe00, RZ ;  /* 0x00000e0007197810 */ /* 0x000fe20007ffe0ff */
[----:B------:R-:W4:Y:S04]  /*1e40*/  LDG.E R16, desc[UR6][R16.64] ;  /* 0x0000000610107981 */ /* 0x000f28000c1e1900 */
[----:B------:R-:W-:Y:S01]  /*1e50*/  IMAD.WIDE.U32 R24, R25, 0x4, R4 ;  /* 0x0000000419187825 */ /* 0x000fe200078e0004 */
[----:B------:R-:W4:Y:S05]  /*1e60*/  LDG.E R22, desc[UR6][R22.64] ;  /* 0x0000000616167981 */ /* 0x000f2a000c1e1900 */
[----:B------:R-:W4:Y:S01]  /*1e70*/  LDG.E R24, desc[UR6][R24.64] ;  /* 0x0000000618187981 */ /* 0x000f22000c1e1900 */
[----:B-----5:R-:W-:-:S04]  /*1e80*/  FADD R21, R21, R10 ;  /* 0x0000000a15157221 */ /* 0x020fc80000000000 */
[----:B------:R-:W-:-:S04]  /*1e90*/  FADD R21, R21, R18 ;  /* 0x0000001215157221 */ /* 0x000fc80000000000 */
[----:B------:R-:W-:-:S04]  /*1ea0*/  FADD R12, R21, R12 ;  /* 0x0000000c150c7221 */ /* 0x000fc80000000000 */
[----:B------:R-:W-:-:S04]  /*1eb0*/  FADD R27, R12, R27 ;  /* 0x0000001b0c1b7221 */ /* 0x000fc80000000000 */
[----:B------:R-:W-:-:S04]  /*1ec0*/  FADD R26, R27, R26 ;  /* 0x0000001a1b1a7221 */ /* 0x000fc80000000000 */
[----:B------:R-:W-:-:S04]  /*1ed0*/  FADD R19, R26, R19 ;  /* 0x000000131a137221 */ /* 0x000fc80000000000 */
[----:B------:R-:W-:Y:S01]  /*1ee0*/  FADD R28, R19, R28 ;  /* 0x0000001c131c7221 */ /* 0x000fe20000000000 */
[----:B------:R-:W-:-:S04]  /*1ef0*/  IADD3 R13, PT, PT, R13, 0x10, RZ ;  /* 0x000000100d0d7810 */ /* 0x000fc80007ffe0ff */
[----:B------:R-:W-:Y:S02]  /*1f00*/  ISETP.NE.AND P0, PT, R13, RZ, PT ;  /* 0x000000ff0d00720c */ /* 0x000fe40003f05270 */
[----:B------:R-:W-:Y:S02]  /*1f10*/  IADD3 R11, PT, PT, R11, 0x2000, RZ ;  /* 0x000020000b0b7810 */ /* 0x000fe40007ffe0ff */
[----:B------:R-:W-:Y:S01]  /*1f20*/  IADD3 R7, PT, PT, R7, 0x2000, RZ ;  /* 0x0000200007077810 */ /* 0x000fe20007ffe0ff */
[----:B--2---:R-:W-:-:S04]  /*1f30*/  FADD R29, R28, R29 ;  /* 0x0000001d1c1d7221 */ /* 0x004fc80000000000 */
[----:B---3--:R-:W-:-:S04]  /*1f40*/  FADD R29, R29, R20 ;  /* 0x000000141d1d7221 */ /* 0x008fc80000000000 */
[----:B------:R-:W-:-:S04]  /*1f50*/  FADD R29, R29, R14 ;  /* 0x0000000e1d1d7221 */ /* 0x000fc80000000000 */
[----:B----4-:R-:W-:-:S04]  /*1f60*/  FADD R29, R29, R16 ;  /* 0x000000101d1d7221 */ /* 0x010fc80000000000 */
[----:B------:R-:W-:-:S04]  /*1f70*/  FADD R29, R29, R22 ;  /* 0x000000161d1d7221 */ /* 0x000fc80000000000 */
[----:B------:R-:W-:Y:S01]  /*1f80*/  FADD R23, R29, R24 ;  /* 0x000000181d177221 */ /* 0x000fe20000000000 */
[----:B------:R-:W-:Y:S06]  /*1f90*/  @P0 BRA `(.L_x_83) ;  /* 0xfffffff800f00947 */ /* 0x000fec000383ffff */
[----:B------:R-:W-:Y:S05]  /*1fa0*/  BSYNC.RECONVERGENT B3 ;  /* 0x0000000000037941 */ /* 0x000fea0003800200 */
.L_x_82:
[----:B------:R-:W-:-:S07]  /*1fb0*/  IADD3 R16, PT, PT, R11, -0x1000, RZ ;  /* 0xfffff0000b107810 */ /* 0x000fce0007ffe0ff */
.L_x_81:
[----:B------:R-:W-:Y:S05]  /*1fc0*/  BSYNC.RECONVERGENT B2 ;  /* 0x0000000000027941 */ /* 0x000fea0003800200 */
.L_x_80:
[----:B------:R-:W-:-:S13]  /*1fd0*/  ISETP.NE.AND P0, PT, R8, RZ, PT ;  /* 0x000000ff0800720c */ /* 0x000fda0003f05270 */
[----:B------:R-:W-:Y:S05]  /*1fe0*/  @!P0 BRA `(.L_x_79) ;  /* 0x00000004002c8947 */ /* 0x000fea0003800000 */
[----:B------:R-:W-:Y:S01]  /*1ff0*/  ISETP.GE.U32.AND P0, PT, R8, 0x8, PT ;  /* 0x000000080800780c */ /* 0x000fe20003f06070 */
[----:B------:R-:W-:Y:S01]  /*2000*/  BSSY.RECONVERGENT B2, `(.L_x_84) ;  /* 0x0000025000027945 */ /* 0x000fe20003800200 */
[----:B------:R-:W-:-:S04]  /*2010*/  LOP3.LUT R22, R6, 0x7, RZ, 0xc0, !PT ;  /* 0x0000000706167812 */ /* 0x000fc800078ec0ff */
[----:B------:R-:W-:-:S07]  /*2020*/  ISETP.NE.AND P1, PT, R22, RZ, PT ;  /* 0x000000ff1600720c */ /* 0x000fce0003f25270 */
[----:B------:R-:W-:Y:S06]  /*2030*/  @!P0 BRA `(.L_x_85) ;  /* 0x0000000000848947 */ /* 0x000fec0003800000 */
[----:B------:R-:W-:-:S04]  /*2040*/  IADD3 R7, PT, PT, R16, R9, RZ ;  /* 0x0000000910077210 */ /* 0x000fc80007ffe0ff */
[C---:B------:R-:W-:Y:S01]  /*2050*/  IADD3 R21, PT, PT, R7.reuse, 0x200, RZ ;  /* 0x0000020007157810 */ /* 0x040fe20007ffe0ff */
[C---:B------:R-:W-:Y:S01]  /*2060*/  IMAD.WIDE.U32 R14, R7.reuse, 0x4, R4 ;  /* 0x00000004070e7825 */ /* 0x040fe200078e0004 */
[----:B------:R-:W-:-:S03]  /*2070*/  IADD3 R19, PT, PT, R7, 0x400, RZ ;  /* 0x0000040007137810 */ /* 0x000fc60007ffe0ff */
[--C-:B------:R-:W-:Y:S01]  /*2080*/  IMAD.WIDE.U32 R20, R21, 0x4, R4.reuse ;  /* 0x0000000415147825 */ /* 0x100fe200078e0004 */
[----:B------:R0:W2:Y:S01]  /*2090*/  LDG.E R8, desc[UR6][R14.64] ;  /* 0x000000060e087981 */ /* 0x0000a2000c1e1900 */
[----:B------:R-:W-:Y:S02]  /*20a0*/  IADD3 R11, PT, PT, R7, 0x600, RZ ;  /* 0x00000600070b7810 */ /* 0x000fe40007ffe0ff */
[--C-:B------:R-:W-:Y:S01]  /*20b0*/  IMAD.WIDE.U32 R18, R19, 0x4, R4.reuse ;  /* 0x0000000413127825 */ /* 0x100fe200078e0004 */
[----:B------:R1:W3:Y:S01]  /*20c0*/  LDG.E R17, desc[UR6][R20.64] ;  /* 0x0000000614117981 */ /* 0x0002e2000c1e1900 */
[----:B------:R-:W-:Y:S02]  /*20d0*/  IADD3 R13, PT, PT, R7, 0x800, RZ ;  /* 0x00000800070d7810 */ /* 0x000fe40007ffe0ff */
[--C-:B------:R-:W-:Y:S01]  /*20e0*/  IMAD.WIDE.U32 R10, R11, 0x4, R4.reuse ;  /* 0x000000040b0a7825 */ /* 0x100fe200078e0004 */
[----:B------:R-:W-:Y:S01]  /*20f0*/  IADD3 R25, PT, PT, R7, 0xa00, RZ ;  /* 0x00000a0007197810 */ /* 0x000fe20007ffe0ff */
[----:B------:R-:W4:Y:S02]  /*2100*/  LDG.E R18, desc[UR6][R18.64] ;  /* 0x0000000612127981 */ /* 0x000f24000c1e1900 */
[--C-:B------:R-:W-:Y:S01]  /*2110*/  IMAD.WIDE.U32 R12, R13, 0x4, R4.reuse ;  /* 0x000000040d0c7825 */ /* 0x100fe200078e0004 */
[----:B------:R-:W-:Y:S01]  /*2120*/  IADD3 R27, PT, PT, R7, 0xc00, RZ ;  /* 0x00000c00071b7810 */ /* 0x000fe20007ffe0ff */
[----:B------:R-:W5:Y:S02]  /*2130*/  LDG.E R10, desc[UR6][R10.64] ;  /* 0x000000060a0a7981 */ /* 0x000f64000c1e1900 */
[--C-:B0-----:R-:W-:Y:S01]  /*2140*/  IMAD.WIDE.U32 R14, R25, 0x4, R4.reuse ;  /* 0x00000004190e7825 */ /* 0x101fe200078e0004 */
[----:B------:R-:W-:Y:S01]  /*2150*/  IADD3 R25, PT, PT, R7, 0xe00, RZ ;  /* 0x00000e0007197810 */ /* 0x000fe20007ffe0ff */
[----:B------:R-:W5:Y:S02]  /*2160*/  LDG.E R12, desc[UR6][R12.64] ;  /* 0x000000060c0c7981 */ /* 0x000f64000c1e1900 */
[----:B-1----:R-:W-:-:S02]  /*2170*/  IMAD.WIDE.U32 R20, R27, 0x4, R4 ;  /* 0x000000041b147825 */ /* 0x002fc400078e0004 */
[----:B------:R-:W5:Y:S02]  /*2180*/  LDG.E R15, desc[UR6][R14.64] ;  /* 0x000000060e0f7981 */ /* 0x000f64000c1e1900 */
[----:B------:R-:W-:Y:S02]  /*2190*/  IMAD.WIDE.U32 R24, R25, 0x4, R4 ;  /* 0x0000000419187825 */ /* 0x000fe400078e0004 */
        /* <DEDUP_REMOVED lines=11> */
.L_x_85:
[----:B------:R-:W-:Y:S05]  /*2250*/  BSYNC.RECONVERGENT B2 ;  /* 0x0000000000027941 */ /* 0x000fea0003800200 */
.L_x_84:
[----:B------:R-:W-:Y:S05]  /*2260*/  @!P1 BRA `(.L_x_79) ;  /* 0x00000000008c9947 */ /* 0x000fea0003800000 */
[----:B------:R-:W-:Y:S01]  /*2270*/  ISETP.GE.U32.AND P0, PT, R22, 0x4, PT ;  /* 0x000000041600780c */ /* 0x000fe20003f06070 */
[----:B------:R-:W-:Y:S01]  /*2280*/  BSSY.RECONVERGENT B2, `(.L_x_86) ;  /* 0x0000014000027945 */ /* 0x000fe20003800200 */
[----:B------:R-:W-:-:S11]  /*2290*/  LOP3.LUT P1, RZ, R6, 0x3, RZ, 0xc0, !PT ;  /* 0x0000000306ff7812 */ /* 0x000fd6000782c0ff */
[----:B------:R-:W-:Y:S05]  /*22a0*/  @!P0 BRA `(.L_x_87) ;  /* 0x0000000000448947 */ /* 0x000fea0003800000 */
[----:B------:R-:W-:-:S04]  /*22b0*/  IADD3 R11, PT, PT, R16, R9, RZ ;  /* 0x00000009100b7210 */ /* 0x000fc80007ffe0ff */
[C---:B------:R-:W-:Y:S01]  /*22c0*/  IADD3 R9, PT, PT, R11.reuse, 0x200, RZ ;  /* 0x000002000b097810 */ /* 0x040fe20007ffe0ff */
[C---:B------:R-:W-:Y:S01]  /*22d0*/  IMAD.WIDE.U32 R6, R11.reuse, 0x4, R4 ;  /* 0x000000040b067825 */ /* 0x040fe200078e0004 */
[----:B------:R-:W-:-:S03]  /*22e0*/  IADD3 R13, PT, PT, R11, 0x400, RZ ;  /* 0x000004000b0d7810 */ /* 0x000fc60007ffe0ff */
[--C-:B------:R-:W-:Y:S01]  /*22f0*/  IMAD.WIDE.U32 R8, R9, 0x4, R4.reuse ;  /* 0x0000000409087825 */ /* 0x100fe200078e0004 */
[----:B------:R-:W-:Y:S01]  /*2300*/  IADD3 R15, PT, PT, R11, 0x600, RZ ;  /* 0x000006000b0f7810 */ /* 0x000fe20007ffe0ff */
[----:B------:R-:W2:Y:S02]  /*2310*/  LDG.E R6, desc[UR6][R6.64] ;  /* 0x0000000606067981 */ /* 0x000ea4000c1e1900 */
[--C-:B------:R-:W-:Y:S02]  /*2320*/  IMAD.WIDE.U32 R10, R13, 0x4, R4.reuse ;  /* 0x000000040d0a7825 */ /* 0x100fe400078e0004 */
[----:B------:R-:W3:Y:S02]  /*2330*/  LDG.E R8, desc[UR6][R8.64] ;  /* 0x0000000608087981 */ /* 0x000ee4000c1e1900 */
[----:B------:R-:W-:Y:S02]  /*2340*/  IMAD.WIDE.U32 R12, R15, 0x4, R4 ;  /* 0x000000040f0c7825 */ /* 0x000fe400078e0004 */
[----:B------:R-:W4:Y:S04]  /*2350*/  LDG.E R10, desc[UR6][R10.64] ;  /* 0x000000060a0a7981 */ /* 0x000f28000c1e1900 */
[----:B------:R-:W5:Y:S01]  /*2360*/  LDG.E R12, desc[UR6][R12.64] ;  /* 0x000000060c0c7981 */ /* 0x000f62000c1e1900 */
[----:B------:R-:W-:Y:S01]  /*2370*/  IADD3 R16, PT, PT, R16, 0x800, RZ ;  /* 0x0000080010107810 */ /* 0x000fe20007ffe0ff */
[----:B--2---:R-:W-:-:S04]  /*2380*/  FADD R23, R23, R6 ;  /* 0x0000000617177221 */ /* 0x004fc80000000000 */
[----:B---3--:R-:W-:-:S04]  /*2390*/  FADD R23, R23, R8 ;  /* 0x0000000817177221 */ /* 0x008fc80000000000 */
[----:B----4-:R-:W-:-:S04]  /*23a0*/  FADD R23, R23, R10 ;  /* 0x0000000a17177221 */ /* 0x010fc80000000000 */
[----:B-----5:R-:W-:-:S07]  /*23b0*/  FADD R23, R23, R12 ;  /* 0x0000000c17177221 */ /* 0x020fce0000000000 */
.L_x_87:
[----:B------:R-:W-:Y:S05]  /*23c0*/  BSYNC.RECONVERGENT B2 ;  /* 0x0000000000027941 */ /* 0x000fea0003800200 */
.L_x_86:
[----:B------:R-:W-:Y:S05]  /*23d0*/  @!P1 BRA `(.L_x_79) ;  /* 0x0000000000309947 */ /* 0x000fea0003800000 */
[----:B------:R-:W-:Y:S02]  /*23e0*/  LOP3.LUT R2, R2, 0xffff, RZ, 0xc0, !PT ;  /* 0x0000ffff02027812 */ /* 0x000fe400078ec0ff */
[----:B------:R-:W-:Y:S02]  /*23f0*/  IADD3 R9, PT, PT, R16, R0, RZ ;  /* 0x0000000010097210 */ /* 0x000fe40007ffe0ff */
[----:B------:R-:W-:-:S04]  /*2400*/  LEA.HI R2, R2, 0x1, RZ, 0x17 ;  /* 0x0000000102027811 */ /* 0x000fc800078fb8ff */
[----:B------:R-:W-:-:S04]  /*2410*/  LOP3.LUT R2, R2, 0x3, RZ, 0xc0, !PT ;  /* 0x0000000302027812 */ /* 0x000fc800078ec0ff */
[----:B------:R-:W-:-:S07]  /*2420*/  IADD3 R2, PT, PT, -R2, RZ, RZ ;  /* 0x000000ff02027210 */ /* 0x000fce0007ffe1ff */
.L_x_88:
[----:B------:R-:W-:-:S06]  /*2430*/  IMAD.WIDE.U32 R6, R9, 0x4, R4 ;  /* 0x0000000409067825 */ /* 0x000fcc00078e0004 */
[----:B------:R-:W2:Y:S01]  /*2440*/  LDG.E R6, desc[UR6][R6.64] ;  /* 0x0000000606067981 */ /* 0x000ea2000c1e1900 */
[----:B------:R-:W-:Y:S02]  /*2450*/  IADD3 R2, PT, PT, R2, 0x1, RZ ;  /* 0x0000000102027810 */ /* 0x000fe40007ffe0ff */
[----:B------:R-:W-:Y:S02]  /*2460*/  IADD3 R9, PT, PT, R9, 0x200, RZ ;  /* 0x0000020009097810 */ /* 0x000fe40007ffe0ff */
[----:B------:R-:W-:Y:S01]  /*2470*/  ISETP.NE.AND P0, PT, R2, RZ, PT ;  /* 0x000000ff0200720c */ /* 0x000fe20003f05270 */
[----:B--2---:R-:W-:-:S12]  /*2480*/  FADD R23, R6, R23 ;  /* 0x0000001706177221 */ /* 0x004fd80000000000 */
[----:B------:R-:W-:Y:S05]  /*2490*/  @P0 BRA `(.L_x_88) ;  /* 0xfffffffc00e40947 */ /* 0x000fea000383ffff */
.L_x_79:
[----:B------:R-:W-:Y:S05]  /*24a0*/  BSYNC.RECONVERGENT B1 ;  /* 0x0000000000017941 */ /* 0x000fea0003800200 */
.L_x_76:
        /* <DEDUP_REMOVED lines=33> */
[----:B------:R-:W1:Y:S04]  /*26c0*/  LDS.128 R8, [UR4+0x20] ;  /* 0x00002004ff087984 */ /* 0x000e680008000c00 */
[----:B--2---:R-:W2:Y:S04]  /*26d0*/  LDS.128 R4, [UR4+0x30] ;  /* 0x00003004ff047984 */ /* 0x004ea80008000c00 */
[----:B------:R-:W3:Y:S01]  /*26e0*/  LDS.128 R16, [UR4+0x40] ;  /* 0x00004004ff107984 */ /* 0x000ee20008000c00 */
[----:B0-----:R-:W-:-:S04]  /*26f0*/  FADD R13, R20, R13 ;  /* 0x0000000d140d7221 */ /* 0x001fc80000000000 */
[----:B------:R-:W-:-:S04]  /*2700*/  FADD R14, R13, R14 ;  /* 0x0000000e0d0e7221 */ /* 0x000fc80000000000 */
[----:B------:R-:W-:-:S04]  /*2710*/  FADD R15, R14, R15 ;  /* 0x0000000f0e0f7221 */ /* 0x000fc80000000000 */
[----:B-1----:R-:W-:-:S04]  /*2720*/  FADD R8, R15, R8 ;  /* 0x000000080f087221 */ /* 0x002fc80000000000 */
[----:B------:R-:W-:-:S04]  /*2730*/  FADD R9, R8, R9 ;  /* 0x0000000908097221 */ /* 0x000fc80000000000 */
[----:B------:R-:W-:-:S04]  /*2740*/  FADD R10, R9, R10 ;  /* 0x0000000a090a7221 */ /* 0x000fc80000000000 */
[----:B------:R-:W-:-:S04]  /*2750*/  FADD R11, R10, R11 ;  /* 0x0000000b0a0b7221 */ /* 0x000fc80000000000 */
[----:B--2---:R-:W-:-:S04]  /*2760*/  FADD R4, R11, R4 ;  /* 0x000000040b047221 */ /* 0x004fc80000000000 */
[----:B------:R-:W-:-:S04]  /*2770*/  FADD R5, R4, R5 ;  /* 0x0000000504057221 */ /* 0x000fc80000000000 */
[----:B------:R-:W-:-:S04]  /*2780*/  FADD R6, R5, R6 ;  /* 0x0000000605067221 */ /* 0x000fc80000000000 */
[----:B------:R-:W-:-:S04]  /*2790*/  FADD R7, R6, R7 ;  /* 0x0000000706077221 */ /* 0x000fc80000000000 */
[----:B---3--:R-:W-:-:S04]  /*27a0*/  FADD R16, R7, R16 ;  /* 0x0000001007107221 */ /* 0x008fc80000000000 */
[----:B------:R-:W-:-:S04]  /*27b0*/  FADD R17, R16, R17 ;  /* 0x0000001110117221 */ /* 0x000fc80000000000 */
[----:B------:R-:W-:-:S04]  /*27c0*/  FADD R18, R17, R18 ;  /* 0x0000001211127221 */ /* 0x000fc80000000000 */
[----:B------:R-:W-:-:S07]  /*27d0*/  FADD R20, R18, R19 ;  /* 0x0000001312147221 */ /* 0x000fce0000000000 */
.L_x_75:
[----:B------:R-:W-:Y:S05]  /*27e0*/  BSYNC.RECONVERGENT B0 ;  /* 0x0000000000007941 */ /* 0x000fea0003800200 */
.L_x_59:
[----:B------:R-:W-:Y:S05]  /*27f0*/  @P0 EXIT ;  /* 0x000000000000094d */ /* 0x000fea0003800000 */
[----:B012---:R-:W0:Y:S02]  /*2800*/  LDC.64 R4, c[0x0][0x388] ;  /* 0x0000e200ff047b82 */ /* 0x007e240000000a00 */
[----:B0-----:R-:W-:-:S05]  /*2810*/  IMAD.WIDE.U32 R2, R3, 0x4, R4 ;  /* 0x0000000403027825 */ /* 0x001fca00078e0004 */
[----:B------:R-:W-:Y:S01]  /*2820*/  STG.E desc[UR6][R2.64], R20 ;  /* 0x0000001402007986 */ /* 0x000fe2000c101906 */
[----:B------:R-:W-:Y:S05]  /*2830*/  EXIT ;  /* 0x000000000000794d */ /* 0x000fea0003800000 */
.L_x_89:
        /* <DEDUP_REMOVED lines=12> */
.L_x_1002:


//--------------------- .text._ZN3cub18CUB_300001_SM_10006detail6reduce28DeviceReduceSingleTileKernelINS2_10policy_hubIfjN4cuda3std3__44plusIfEEE10Policy1000EN6thrust24THRUST_300001_SM_1000_NS6detail15normal_iteratorINSD_10device_ptrIfEEEEPfjS9_ffNS7_10__identityEEEvT0_T1_T2_T3_T4_T6_ --------------------------
	.section	.text._ZN3cub18CUB_300001_SM_10006detail6reduce28DeviceReduceSingleTileKernelINS2_10policy_hubIfjN4cuda3std3__44plusIfEEE10Policy1000EN6thrust24THRUST_300001_SM_1000_NS6detail15normal_iteratorINSD_10device_ptrIfEEEEPfjS9_ffNS7_10__identityEEEvT0_T1_T2_T3_T4_T6_,"ax",@progbits
	.align	128
        .global         _ZN3cub18CUB_300001_SM_10006detail6reduce28DeviceReduceSingleTileKernelINS2_10policy_hubIfjN4cuda3std3__44plusIfEEE10Policy1000EN6thrust24THRUST_300001_SM_1000_NS6detail15normal_iteratorINSD_10device_ptrIfEEEEPfjS9_ffNS7_10__identityEEEvT0_T1_T2_T3_T4_T6_
        .type           _ZN3cub18CUB_300001_SM_10006detail6reduce28DeviceReduceSingleTileKernelINS2_10policy_hubIfjN4cuda3std3__44plusIfEEE10Policy1000EN6thrust24THRUST_300001_SM_1000_NS6detail15normal_iteratorINSD_10device_ptrIfEEEEPfjS9_ffNS7_10__identityEEEvT0_T1_T2_T3_T4_T6_,@function
        .size           _ZN3cub18CUB_300001_SM_10006detail6reduce28DeviceReduceSingleTileKernelINS2_10policy_hubIfjN4cuda3std3__44plusIfEEE10Policy1000EN6thrust24THRUST_300001_SM_1000_NS6detail15normal_iteratorINSD_10device_ptrIfEEEEPfjS9_ffNS7_10__identityEEEvT0_T1_T2_T3_T4_T6_,(.L_x_1003 - _ZN3cub18CUB_300001_SM_10006detail6reduce28DeviceReduceSingleTileKernelINS2_10policy_hubIfjN4cuda3std3__44plusIfEEE10Policy1000EN6thrust24THRUST_300001_SM_1000_NS6detail15normal_iteratorINSD_10device_ptrIfEEEEPfjS9_ffNS7_10__identityEEEvT0_T1_T2_T3_T4_T6_)
        .other          _ZN3cub18CUB_300001_SM_10006detail6reduce28DeviceReduceSingleTileKernelINS2_10policy_hubIfjN4cuda3std3__44plusIfEEE10Policy1000EN6thrust24THRUST_300001_SM_1000_NS6detail15normal_iteratorINSD_10device_ptrIfEEEEPfjS9_ffNS7_10__identityEEEvT0_T1_T2_T3_T4_T6_,@"STO_CUDA_ENTRY STV_DEFAULT"
_ZN3cub18CUB_300001_SM_10006detail6reduce28DeviceReduceSingleTileKernelINS2_10policy_hubIfjN4cuda3std3__44plusIfEEE10Policy1000EN6thrust24THRUST_300001_SM_1000_NS6detail15normal_iteratorINSD_10device_ptrIfEEEEPfjS9_ffNS7_10__identityEEEvT0_T1_T2_T3_T4_T6_:
.text._ZN3cub18CUB_300001_SM_10006detail6reduce28DeviceReduceSingleTileKernelINS2_10policy_hubIfjN4cuda3std3__44plusIfEEE10Policy1000EN6thrust24THRUST_300001_SM_1000_NS6detail15normal_iteratorINSD_10device_ptrIfEEEEPfjS9_ffNS7_10__identityEEEvT0_T1_T2_T3_T4_T6_:
[----:B------:R-:W-:Y:S01]  /*0000*/  LDC R1, c[0x0][0x37c] ;  /* 0x0000df00ff017b82 */ /* 0x000fe20000000800 */
[----:B------:R-:W0:Y:S01]  /*0010*/  LDCU UR4, c[0x0][0x390] ;  /* 0x00007200ff0477ac */ /* 0x000e220008000800 */
[----:B------:R-:W1:Y:S01]  /*0020*/  LDCU.64 UR6, c[0x0][0x358] ;  /* 0x00006b00ff0677ac */ /* 0x000e620008000a00 */
[----:B0-----:R-:W-:-:S04]  /*0030*/  MOV R4, UR4 ;  /* 0x0000000400047c02 */ /* 0x001fc80008000f00 */
[----:B------:R-:W-:-:S13]  /*0040*/  ISETP.NE.AND P0, PT, R4, RZ, PT ;  /* 0x000000ff0400720c */ /* 0x000fda0003f05270 */
        /* <DEDUP_REMOVED lines=8> */
.L_x_90:
[----:B------:R-:W-:Y:S01]  /*00d0*/  ISETP.GT.U32.AND P0, PT, R4, 0x1fff, PT ;  /* 0x00001fff0400780c */ /* 0x000fe20003f04070 */
[----:B------:R-:W-:-:S12]  /*00e0*/  BSSY.RECONVERGENT B0, `(.L_x_91) ;  /* 0x000022c000007945 */ /* 0x000fd80003800200 */
[----:B------:R-:W-:Y:S05]  /*00f0*/  @P0 BRA `(.L_x_92) ;  /* 0x0000001000000947 */ /* 0x000fea0003800000 */
[----:B------:R-:W0:Y:S01]  /*0100*/  S2R R5, SR_TID.X ;  /* 0x0000000000057919 */ /* 0x000e220000002100 */
[----:B------:R-:W-:Y:S01]  /*0110*/  BSSY.RECONVERGENT B1, `(.L_x_93) ;  /* 0x0000009000017945 */ /* 0x000fe20003800200 */
[----:B------:R-:W-:Y:S01]  /*0120*/  HFMA2 R0, -RZ, RZ, 0, 0 ;  /* 0x00000000ff007431 */ /* 0x000fe200000001ff */
[----:B0-----:R-:W-:Y:S02]  /*0130*/  ISETP.GE.U32.AND P0, PT, R5, R4, PT ;  /* 0x000000040500720c */ /* 0x001fe40003f06070 */
[----:B------:R-:W-:-:S11]  /*0140*/  MOV R7, R5 ;  /* 0x0000000500077202 */ /* 0x000fd60000000f00 */
[----:B------:R-:W-:Y:S05]  /*0150*/  @P0 BRA `(.L_x_94) ;  /* 0x0000000000100947 */ /* 0x000fea0003800000 */
[----:B------:R-:W0:Y:S02]  /*0160*/  LDC.64 R2, c[0x0][0x380] ;  /* 0x0000e000ff027b82 */ /* 0x000e240000000a00 */
[----:B0-----:R-:W-:-:S05]  /*0170*/  IMAD.WIDE.U32 R2, R5, 0x4, R2 ;  /* 0x0000000405027825 */ /* 0x001fca00078e0002 */
[----:B------:R0:W5:Y:S01]  /*0180*/  LDG.E R0, desc[UR6][R2.64] ;  /* 0x0000000602007981 */ /* 0x000162000c1e1900 */
[----:B------:R-:W-:-:S07]  /*0190*/  IADD3 R7, PT, PT, R5, 0x200, RZ ;  /* 0x0000020005077810 */ /* 0x000fce0007ffe0ff */
.L_x_94:
[----:B------:R-:W-:Y:S05]  /*01a0*/  BSYNC.RECONVERGENT B1 ;  /* 0x0000000000017941 */ /* 0x000fea0003800200 */
.L_x_93:
[----:B------:R-:W-:Y:S01]  /*01b0*/  ISETP.GE.U32.AND P0, PT, R7, R4, PT ;  /* 0x000000040700720c */ /* 0x000fe20003f06070 */
[----:B------:R-:W-:-:S12]  /*01c0*/  BSSY.RECONVERGENT B1, `(.L_x_95) ;  /* 0x0000070000017945 */ /* 0x000fd80003800200 */
[----:B------:R-:W-:Y:S05]  /*01d0*/  @P0 BRA `(.L_x_96) ;  /* 0x0000000400b80947 */ /* 0x000fea0003800000 */
[----:B0-----:R-:W-:Y:S01]  /*01e0*/  LOP3.LUT R3, RZ, R7, RZ, 0x33, !PT ;  /* 0x00000007ff037212 */ /* 0x001fe200078e33ff */
[----:B------:R-:W-:Y:S03]  /*01f0*/  BSSY.RECONVERGENT B2, `(.L_x_97) ;  /* 0x0000033000027945 */ /* 0x000fe60003800200 */
[----:B------:R-:W-:-:S04]  /*0200*/  IADD3 R3, PT, PT, R3, R4, RZ ;  /* 0x0000000403037210 */ /* 0x000fc80007ffe0ff */
        /* <DEDUP_REMOVED lines=9> */
[----:B------:R-:W-:-:S04]  /*02a0*/  IADD3 R2, P0, PT, R2, 0x4000, RZ ;  /* 0x0000400002027810 */ /* 0x000fc80007f1e0ff */
[----:B------:R-:W-:-:S09]  /*02b0*/  IADD3.X R3, PT, PT, RZ, R3, RZ, P0, !PT ;  /* 0x00000003ff037210 */ /* 0x000fd200007fe4ff */
.L_x_99:
        /* <DEDUP_REMOVED lines=19> */
[----:B0-----:R-:W-:-:S04]  /*03f0*/  IADD3 R2, P2, PT, R2, 0x8000, RZ ;  /* 0x0000800002027810 */ /* 0x001fc80007f5e0ff */
[----:B------:R-:W-:Y:S01]  /*0400*/  IADD3.X R3, PT, PT, RZ, R3, RZ, P2, !PT ;  /* 0x00000003ff037210 */ /* 0x000fe200017fe4ff */
        /* <DEDUP_REMOVED lines=17> */
.L_x_98:
[----:B------:R-:W-:Y:S05]  /*0520*/  BSYNC.RECONVERGENT B2 ;  /* 0x0000000000027941 */ /* 0x000fea0003800200 */
.L_x_97:
[----:B------:R-:W-:Y:S05]  /*0530*/  @!P1 BRA `(.L_x_96) ;  /* 0x0000000000e09947 */ /* 0x000fea0003800000 */
[----:B------:R-:W-:Y:S01]  /*0540*/  ISETP.GE.U32.AND P0, PT, R22, 0x8, PT ;  /* 0x000000081600780c */ /* 0x000fe20003f06070 */
[----:B------:R-:W-:Y:S01]  /*0550*/  BSSY.RECONVERGENT B2, `(.L_x_100) ;  /* 0x0000017000027945 */ /* 0x000fe20003800200 */
[----:B------:R-:W-:-:S04]  /*0560*/  LOP3.LUT R10, R6, 0x7, RZ, 0xc0, !PT ;  /* 0x00000007060a7812 */ /* 0x000fc800078ec0ff */
[----:B------:R-:W-:-:S07]  /*0570*/  ISETP.NE.AND P1, PT, R10, RZ, PT ;  /* 0x000000ff0a00720c */ /* 0x000fce0003f25270 */
[----:B------:R-:W-:Y:S06]  /*0580*/  @!P0 BRA `(.L_x_101) ;  /* 0x00000000004c8947 */ /* 0x000fec0003800000 */
[----:B------:R-:W0:Y:S02]  /*0590*/  LDC.64 R2, c[0x0][0x380] ;  /* 0x0000e000ff027b82 */ /* 0x000e240000000a00 */
[----:B0-----:R-:W-:-:S05]  /*05a0*/  IMAD.WIDE.U32 R2, R7, 0x4, R2 ;  /* 0x0000000407027825 */ /* 0x001fca00078e0002 */
        /* <DEDUP_REMOVED lines=17> */
.L_x_101:
[----:B------:R-:W-:Y:S05]  /*06c0*/  BSYNC.RECONVERGENT B2 ;  /* 0x0000000000027941 */ /* 0x000fea0003800200 */
.L_x_100:
        /* <DEDUP_REMOVED lines=17> */
.L_x_103:
[----:B------:R-:W-:Y:S05]  /*07e0*/  BSYNC.RECONVERGENT B2 ;  /* 0x0000000000027941 */ /* 0x000fea0003800200 */
.L_x_102:
[----:B------:R-:W-:Y:S05]  /*07f0*/  @!P1 BRA `(.L_x_96) ;  /* 0x0000000000309947 */ /* 0x000fea0003800000 */
[----:B------:R-:W0:Y:S01]  /*0800*/  LDC.64 R2, c[0x0][0x380] ;  /* 0x0000e000ff027b82 */ /* 0x000e220000000a00 */
[----:B------:R-:W-:Y:S01]  /*0810*/  IADD3 R6, PT, PT, -R6, RZ, RZ ;  /* 0x000000ff06067210 */ /* 0x000fe20007ffe1ff */
[----:B0-----:R-:W-:-:S05]  /*0820*/  IMAD.WIDE.U32 R2, R7, 0x4, R2 ;  /* 0x0000000407027825 */ /* 0x001fca00078e0002 */
[----:B------:R-:W-:-:S07]  /*0830*/  MOV R7, R3 ;  /* 0x0000000300077202 */ /* 0x000fce0000000f00 */
.L_x_104:
[----:B------:R-:W-:-:S06]  /*0840*/  MOV R3, R7 ;  /* 0x0000000700037202 */ /* 0x000fcc0000000f00 */
[----:B------:R0:W2:Y:S01]  /*0850*/  LDG.E R3, desc[UR6][R2.64] ;  /* 0x0000000602037981 */ /* 0x0000a2000c1e1900 */
[----:B------:R-:W-:-:S04]  /*0860*/  IADD3 R6, PT, PT, R6, 0x1, RZ ;  /* 0x0000000106067810 */ /* 0x000fc80007ffe0ff */
[----:B------:R-:W-:Y:S02]  /*0870*/  ISETP.NE.AND P0, PT, R6, RZ, PT ;  /* 0x000000ff0600720c */ /* 0x000fe40003f05270 */
[----:B0-----:R-:W-:-:S04]  /*0880*/  IADD3 R2, P1, PT, R2, 0x800, RZ ;  /* 0x0000080002027810 */ /* 0x001fc80007f3e0ff */
[----:B------:R-:W-:Y:S01]  /*0890*/  IADD3.X R7, PT, PT, RZ, R7, RZ, P1, !PT ;  /* 0x00000007ff077210 */ /* 0x000fe20000ffe4ff */
[----:B--2--5:R-:W-:-:S06]  /*08a0*/  FADD R0, R3, R0 ;  /* 0x0000000003007221 */ /* 0x024fcc0000000000 */
[----:B------:R-:W-:Y:S05]  /*08b0*/  @P0 BRA `(.L_x_104) ;  /* 0xfffffffc00e00947 */ /* 0x000fea000383ffff */
.L_x_96:
[----:B------:R-:W-:Y:S05]  /*08c0*/  BSYNC.RECONVERGENT B1 ;  /* 0x0000000000017941 */ /* 0x000fea0003800200 */
.L_x_95:
[----:B------:R-:W-:Y:S02]  /*08d0*/  ISETP.GE.U32.AND P0, PT, R4, 0x200, PT ;  /* 0x000002000400780c */ /* 0x000fe40003f06070 */
[----:B-----5:R-:W-:-:S11]  /*08e0*/  MOV R9, R0 ;  /* 0x0000000000097202 */ /* 0x020fd60000000f00 */
[----:B------:R-:W-:Y:S05]  /*08f0*/  @!P0 BRA `(.L_x_105) ;  /* 0x0000000000d08947 */ /* 0x000fea0003800000 */
[----:B------:R-:W1:Y:S01]  /*0900*/  S2R R6, SR_LANEID ;  /* 0x0000000000067919 */ /* 0x000e620000000000 */
        /* <DEDUP_REMOVED lines=33> */
[----:B------:R-:W3:Y:S04]  /*0b20*/  LDS.128 R8, [UR4+0x30] ;  /* 0x00003004ff087984 */ /* 0x000ee80008000c00 */
[----:B------:R-:W4:Y:S01]  /*0b30*/  LDS.128 R16, [UR4+0x40] ;  /* 0x00004004ff107984 */ /* 0x000f220008000c00 */
[----:B0-----:R-:W-:-:S04]  /*0b40*/  FADD R5, R0, R5 ;  /* 0x0000000500057221 */ /* 0x001fc80000000000 */
        /* <DEDUP_REMOVED lines=9> */
[----:B------:R-:W-:-:S04]  /*0be0*/  FADD R11, R10, R11 ;  /* 0x0000000b0a0b7221 */ /* 0x000fc80000000000 */
[----:B----4-:R-:W-:-:S04]  /*0bf0*/  FADD R16, R11, R16 ;  /* 0x000000100b107221 */ /* 0x010fc80000000000 */
[----:B------:R-:W-:-:S04]  /*0c00*/  FADD R17, R16, R17 ;  /* 0x0000001110117221 */ /* 0x000fc80000000000 */
[----:B------:R-:W-:-:S04]  /*0c10*/  FADD R18, R17, R18 ;  /* 0x0000001211127221 */ /* 0x000fc80000000000 */
[----:B------:R-:W-:Y:S01]  /*0c20*/  FADD R0, R18, R19 ;  /* 0x0000001312007221 */ /* 0x000fe20000000000 */
[----:B------:R-:W-:Y:S06]  /*0c30*/  BRA `(.L_x_106) ;  /* 0x0000001400d87947 */ /* 0x000fec0003800000 */
.L_x_105:
[----:B------:R-:W1:Y:S01]  /*0c40*/  S2R R6, SR_LANEID ;  /* 0x0000000000067919 */ /* 0x000e620000000000 */
[----:B------:R-:W-:-:S04]  /*0c50*/  LOP3.LUT R0, R5, 0x3e0, RZ, 0xc0, !PT ;  /* 0x000003e005007812 */ /* 0x000fc800078ec0ff */
[----:B0-----:R-:W-:Y:S02]  /*0c60*/  IADD3 R3, PT, PT, R0, 0x20, RZ ;  /* 0x0000002000037810 */ /* 0x001fe40007ffe0ff */
[----:B------:R-:W-:Y:S02]  /*0c70*/  LOP3.LUT R7, RZ, R0, RZ, 0x33, !PT ;  /* 0x00000000ff077212 */ /* 0x000fe400078e33ff */
[-C--:B------:R-:W-:Y:S02]  /*0c80*/  ISETP.GT.U32.AND P0, PT, R3, R4.reuse, PT ;  /* 0x000000040300720c */ /* 0x080fe40003f04070 */
[----:B------:R-:W-:-:S04]  /*0c90*/  IADD3 R7, PT, PT, R7, R4, RZ ;  /* 0x0000000407077210 */ /* 0x000fc80007ffe0ff */
[----:B------:R-:W-:-:S05]  /*0ca0*/  SEL R7, R7, 0x1f, P0 ;  /* 0x0000001f07077807 */ /* 0x000fca0000000000 */
[----:B------:R-:W0:Y:S01]  /*0cb0*/  SHFL.DOWN PT, R0, R9, 0x1, R7 ;  /* 0x0820000009007989 */ /* 0x000e2200000e0007 */
[C---:B-1----:R-:W-:Y:S02]  /*0cc0*/  ISETP.GE.AND P0, PT, R6.reuse, R7, PT ;  /* 0x000000070600720c */ /* 0x042fe40003f06270 */
[C---:B------:R-:W-:Y:S02]  /*0cd0*/  IADD3 R2, PT, PT, R6.reuse, 0x2, RZ ;  /* 0x0000000206027810 */ /* 0x040fe40007ffe0ff */
[----:B------:R-:W-:-:S09]  /*0ce0*/  ISETP.NE.AND P1, PT, R6, RZ, PT ;  /* 0x000000ff0600720c */ /* 0x000fd20003f25270 */
[----:B0-----:R-:W-:Y:S01]  /*0cf0*/  @!P0 FADD R9, R0, R9 ;  /* 0x0000000900098221 */ /* 0x001fe20000000000 */
[-C--:B------:R-:W-:Y:S02]  /*0d00*/  ISETP.GT.AND P0, PT, R2, R7.reuse, PT ;  /* 0x000000070200720c */ /* 0x080fe40003f04270 */
[----:B------:R-:W-:Y:S01]  /*0d10*/  IADD3 R2, PT, PT, R6, 0x4, RZ ;  /* 0x0000000406027810 */ /* 0x000fe20007ffe0ff */
[----:B------:R-:W0:Y:S01]  /*0d20*/  @!P1 S2R R8, SR_CgaCtaId ;  /* 0x0000000000089919 */ /* 0x000e220000008800 */
[----:B------:R-:W-:Y:S01]  /*0d30*/  @!P1 MOV R3, 0x400 ;  /* 0x0000040000039802 */ /* 0x000fe20000000f00 */
[----:B------:R-:W1:Y:S08]  /*0d40*/  SHFL.DOWN PT, R0, R9, 0x2, R7 ;  /* 0x0840000009007989 */ /* 0x000e7000000e0007 */
[----:B-1----:R-:W-:Y:S01]  /*0d50*/  @!P0 FADD R9, R9, R0 ;  /* 0x0000000009098221 */ /* 0x002fe20000000000 */
[----:B------:R-:W-:-:S02]  /*0d60*/  ISETP.GT.AND P0, PT, R2, R7, PT ;  /* 0x000000070200720c */ /* 0x000fc40003f04270 */
[----:B------:R-:W-:Y:S02]  /*0d70*/  IADD3 R2, PT, PT, R6, 0x8, RZ ;  /* 0x0000000806027810 */ /* 0x000fe40007ffe0ff */
[----:B------:R-:W1:Y:S01]  /*0d80*/  SHFL.DOWN PT, R0, R9, 0x4, R7 ;  /* 0x0880000009007989 */ /* 0x000e6200000e0007 */
[----:B0-----:R-:W-:-:S08]  /*0d90*/  @!P1 LEA R3, R8, R3, 0x18 ;  /* 0x0000000308039211 */ /* 0x001fd000078ec0ff */
[----:B-1----:R-:W-:Y:S01]  /*0da0*/  @!P0 FADD R9, R9, R0 ;  /* 0x0000000009098221 */ /* 0x002fe20000000000 */
[-C--:B------:R-:W-:Y:S02]  /*0db0*/  ISETP.GT.AND P0, PT, R2, R7.reuse, PT ;  /* 0x000000070200720c */ /* 0x080fe40003f04270 */
[----:B------:R-:W-:Y:S02]  /*0dc0*/  IADD3 R2, PT, PT, R6, 0x10, RZ ;  /* 0x0000001006027810 */ /* 0x000fe40007ffe0ff */
[----:B------:R-:W0:Y:S09]  /*0dd0*/  SHFL.DOWN PT, R0, R9, 0x8, R7 ;  /* 0x0900000009007989 */ /* 0x000e3200000e0007 */
[----:B0-----:R-:W-:Y:S01]  /*0de0*/  @!P0 FADD R9, R9, R0 ;  /* 0x0000000009098221 */ /* 0x001fe20000000000 */
[----:B------:R-:W-:-:S02]  /*0df0*/  ISETP.GT.AND P0, PT, R2, R7, PT ;  /* 0x000000070200720c */ /* 0x000fc40003f04270 */
[----:B------:R-:W-:Y:S02]  /*0e00*/  @!P1 SHF.R.U32.HI R2, RZ, 0x3, R5 ;  /* 0x00000003ff029819 */ /* 0x000fe40000011605 */
[----:B------:R-:W0:Y:S02]  /*0e10*/  SHFL.DOWN PT, R0, R9, 0x10, R7 ;  /* 0x0a00000009007989 */ /* 0x000e2400000e0007 */
[----:B------:R-:W-:-:S04]  /*0e20*/  @!P1 LOP3.LUT R2, R2, 0x7c, RZ, 0xc0, !PT ;  /* 0x0000007c02029812 */ /* 0x000fc800078ec0ff */
[----:B------:R-:W-:-:S03]  /*0e30*/  @!P1 IADD3 R3, PT, PT, R2, R3, RZ ;  /* 0x0000000302039210 */ /* 0x000fc60007ffe0ff */
[----:B0-----:R-:W-:Y:S01]  /*0e40*/  @!P0 FADD R9, R9, R0 ;  /* 0x0000000009098221 */ /* 0x001fe20000000000 */
        /* <DEDUP_REMOVED lines=12> */
[----:B------:R-:W0:Y:S04]  /*0f10*/  LDS.128 R20, [UR4+0x10] ;  /* 0x00001004ff147984 */ /* 0x000e280008000c00 */
        /* <DEDUP_REMOVED lines=30> */
.L_x_92:
[----:B------:R-:W0:Y:S01]  /*1100*/  S2R R0, SR_TID.X ;  /* 0x0000000000007919 */ /* 0x000e220000002100 */
[----:B------:R-:W1:Y:S02]  /*1110*/  LDCU.64 UR4, c[0x0][0x380] ;  /* 0x00007000ff0477ac */ /* 0x000e640008000a00 */
[----:B-1----:R-:W-:Y:S02]  /*1120*/  MOV R12, UR4 ;  /* 0x00000004000c7c02 */ /* 0x002fe40008000f00 */
[----:B------:R-:W-:-:S03]  /*1130*/  MOV R13, UR5 ;  /* 0x00000005000d7c02 */ /* 0x000fc60008000f00 */
        /* <DEDUP_REMOVED lines=17> */
[----:B------:R-:W-:Y:S01]  /*1250*/  UMOV UR4, 0x2000 ;  /* 0x0000200000047882 */ /* 0x000fe20000000000 */
[----:B--2---:R-:W-:Y:S01]  /*1260*/  FADD R20, R20, R21 ;  /* 0x0000001514147221 */ /* 0x004fe20000000000 */
[----:B------:R-:W-:-:S04]  /*1270*/  IADD3 R21, PT, PT, R4, -0x2000, RZ ;  /* 0xffffe00004157810 */ /* 0x000fc80007ffe0ff */
[----:B------:R-:W-:Y:S01]  /*1280*/  ISETP.GE.U32.AND P0, PT, R21, 0x2000, PT ;  /* 0x000020001500780c */ /* 0x000fe20003f06070 */
[----:B---3--:R-:W-:Y:S01]  /*1290*/  FADD R6, R6, R7 ;  /* 0x0000000706067221 */ /* 0x008fe20000000000 */
[----:B----4-:R-:W-:-:S04]  /*12a0*/  FADD R9, R8, R9 ;  /* 0x0000000908097221 */ /* 0x010fc80000000000 */
[----:B------:R-:W-:Y:S01]  /*12b0*/  FADD R6, R6, R9 ;  /* 0x0000000906067221 */ /* 0x000fe20000000000 */
[----:B-----5:R-:W-:Y:S01]  /*12c0*/  FADD R10, R10, R11 ;  /* 0x0000000b0a0a7221 */ /* 0x020fe20000000000 */
[----:B------:R-:W-:-:S04]  /*12d0*/  FADD R15, R14, R15 ;  /* 0x0000000f0e0f7221 */ /* 0x000fc80000000000 */
[----:B------:R-:W-:Y:S01]  /*12e0*/  FADD R15, R10, R15 ;  /* 0x0000000f0a0f7221 */ /* 0x000fe20000000000 */
[----:B------:R-:W-:Y:S01]  /*12f0*/  FADD R16, R16, R17 ;  /* 0x0000001110107221 */ /* 0x000fe20000000000 */
[----:B------:R-:W-:-:S04]  /*1300*/  FADD R19, R18, R19 ;  /* 0x0000001312137221 */ /* 0x000fc80000000000 */
[----:B------:R-:W-:Y:S01]  /*1310*/  FADD R16, R16, R19 ;  /* 0x0000001310107221 */ /* 0x000fe20000000000 */
[----:B------:R-:W-:-:S04]  /*1320*/  FADD R5, R5, R22 ;  /* 0x0000001605057221 */ /* 0x000fc80000000000 */
[----:B------:R-:W-:Y:S01]  /*1330*/  FADD R5, R20, R5 ;  /* 0x0000000514057221 */ /* 0x000fe20000000000 */
[----:B------:R-:W-:-:S03]  /*1340*/  FADD R6, R6, R15 ;  /* 0x0000000f06067221 */ /* 0x000fc60000000000 */
[----:B------:R-:W-:-:S04]  /*1350*/  FADD R5, R16, R5 ;  /* 0x0000000510057221 */ /* 0x000fc80000000000 */
[----:B------:R-:W-:Y:S01]  /*1360*/  FADD R5, R6, R5 ;  /* 0x0000000506057221 */ /* 0x000fe20000000000 */
[----:B------:R-:W-:Y:S06]  /*1370*/  @!P0 BRA `(.L_x_107) ;  /* 0x0000000000ac8947 */ /* 0x000fec0003800000 */
[----:B------:R-:W0:Y:S01]  /*1380*/  LDC R4, c[0x0][0x390] ;  /* 0x0000e400ff047b82 */ /* 0x000e220000000800 */
[----:B------:R-:W-:-:S07]  /*1390*/  UMOV UR4, 0x2000 ;  /* 0x0000200000047882 */ /* 0x000fce0000000000 */
[----:B------:R-:W1:Y:S02]  /*13a0*/  LDC.64 R12, c[0x0][0x380] ;  /* 0x0000e000ff0c7b82 */ /* 0x000e640000000a00 */
.L_x_109:
[----:B------:R-:W-:-:S05]  /*13b0*/  IADD3 R3, PT, PT, R0, UR4, RZ ;  /* 0x0000000400037c10 */ /* 0x000fca000fffe0ff */
        /* <DEDUP_REMOVED lines=17> */
[----:B0-----:R-:W-:-:S04]  /*14d0*/  IADD3 R2, PT, PT, R4, -UR4, RZ ;  /* 0x8000000404027c10 */ /* 0x001fc8000fffe0ff */
[----:B------:R-:W-:Y:S01]  /*14e0*/  ISETP.GE.U32.AND P0, PT, R2, 0x2000, PT ;  /* 0x000020000200780c */ /* 0x000fe20003f06070 */
        /* <DEDUP_REMOVED lines=17> */
[----:B------:R-:W-:-:S06]  /*1600*/  UIADD3 UR4, UPT, UPT, UR4, 0x2000, URZ ;  /* 0x0000200004047890 */ /* 0x000fcc000fffe0ff */
[----:B------:R-:W-:-:S13]  /*1610*/  ISETP.LT.U32.AND P0, PT, R21, UR4, PT ;  /* 0x0000000415007c0c */ /* 0x000fda000bf01070 */
[----:B------:R-:W-:Y:S05]  /*1620*/  @!P0 BRA `(.L_x_109) ;  /* 0xfffffffc00608947 */ /* 0x000fea000383ffff */
.L_x_107:
[----:B------:R-:W-:Y:S01]  /*1630*/  IADD3 R3, PT, PT, R4, -UR4, RZ ;  /* 0x8000000404037c10 */ /* 0x000fe2000fffe0ff */
[----:B------:R-:W-:Y:S03]  /*1640*/  BSSY.RECONVERGENT B1, `(.L_x_108) ;  /* 0x00000a3000017945 */ /* 0x000fe60003800200 */
[----:B------:R-:W-:-:S04]  /*1650*/  ISETP.GE.AND P0, PT, R0, R3, PT ;  /* 0x000000030000720c */ /* 0x000fc80003f06270 */
[----:B------:R-:W-:-:S13]  /*1660*/  ISETP.LE.U32.OR P0, PT, R4, UR4, P0 ;  /* 0x0000000404007c0c */ /* 0x000fda0008703470 */
[----:B------:R-:W-:Y:S05]  /*1670*/  @P0 BRA `(.L_x_110) ;  /* 0x00000008007c0947 */ /* 0x000fea0003800000 */
[-C--:B------:R-:W-:Y:S01]  /*1680*/  LOP3.LUT R3, RZ, R0.reuse, RZ, 0x33, !PT ;  /* 0x00000000ff037212 */ /* 0x080fe200078e33ff */
[----:B------:R-:W-:Y:S01]  /*1690*/  BSSY.RECONVERGENT B2, `(.L_x_111) ;  /* 0x0000052000027945 */ /* 0x000fe20003800200 */
[----:B------:R-:W-:Y:S02]  /*16a0*/  MOV R6, R0 ;  /* 0x0000000000067202 */ /* 0x000fe40000000f00 */
[----:B------:R-:W-:-:S04]  /*16b0*/  IADD3 R3, PT, PT, R4, -UR4, R3 ;  /* 0x8000000404037c10 */ /* 0x000fc8000fffe003 */
[C---:B------:R-:W-:Y:S02]  /*16c0*/  ISETP.GE.U32.AND P0, PT, R3.reuse, 0x1e00, PT ;  /* 0x00001e000300780c */ /* 0x040fe40003f06070 */
[----:B------:R-:W-:-:S04]  /*16d0*/  LEA.HI R3, R3, 0x1, RZ, 0x17 ;  /* 0x0000000103037811 */ /* 0x000fc800078fb8ff */
[----:B------:R-:W-:-:S07]  /*16e0*/  LOP3.LUT R4, R3, 0xf, RZ, 0xc0, !PT ;  /* 0x0000000f03047812 */ /* 0x000fce00078ec0ff */
[----:B------:R-:W-:Y:S05]  /*16f0*/  @!P0 BRA `(.L_x_112) ;  /* 0x00000004002c8947 */ /* 0x000fea0003800000 */
[----:B------:R-:W-:Y:S01]  /*1700*/  LOP3.LUT R7, R3, 0xfffff0, RZ, 0xc0, !PT ;  /* 0x00fffff003077812 */ /* 0x000fe200078ec0ff */
[----:B------:R-:W-:Y:S01]  /*1710*/  BSSY.RECONVERGENT B3, `(.L_x_113) ;  /* 0x0000048000037945 */ /* 0x000fe20003800200 */
[C---:B------:R-:W-:Y:S02]  /*1720*/  LOP3.LUT R6, R0.reuse, 0x1000, RZ, 0xfc, !PT ;  /* 0x0000100000067812 */ /* 0x040fe400078efcff */
[----:B------:R-:W-:Y:S02]  /*1730*/  IADD3 R2, PT, PT, R0, UR4, RZ ;  /* 0x0000000400027c10 */ /* 0x000fe4000fffe0ff */
[----:B------:R-:W-:-:S07]  /*1740*/  IADD3 R7, PT, PT, -R7, RZ, RZ ;  /* 0x000000ff07077210 */ /* 0x000fce0007ffe1ff */
.L_x_114:
[C---:B------:R-:W-:Y:S01]  /*1750*/  IADD3 R19, PT, PT, R2.reuse, 0x200, RZ ;  /* 0x0000020002137810 */ /* 0x040fe20007ffe0ff */
[C---:B------:R-:W-:Y:S01]  /*1760*/  IMAD.WIDE.U32 R14, R2.reuse, 0x4, R12 ;  /* 0x00000004020e7825 */ /* 0x040fe200078e000c */
[----:B------:R-:W-:-:S03]  /*1770*/  IADD3 R11, PT, PT, R2, 0x400, RZ ;  /* 0x00000400020b7810 */ /* 0x000fc60007ffe0ff */
[--C-:B------:R-:W-:Y:S01]  /*1780*/  IMAD.WIDE.U32 R18, R19, 0x4, R12.reuse ;  /* 0x0000000413127825 */ /* 0x100fe200078e000c */
[----:B------:R0:W2:Y:S01]  /*1790*/  LDG.E R8, desc[UR6][R14.64] ;  /* 0x000000060e087981 */ /* 0x0000a2000c1e1900 */
[C---:B------:R-:W-:Y:S02]  /*17a0*/  IADD3 R21, PT, PT, R2.reuse, 0x600, RZ ;  /* 0x0000060002157810 */ /* 0x040fe40007ffe0ff */
[--C-:B------:R-:W-:Y:S01]  /*17b0*/  IMAD.WIDE.U32 R10, R11, 0x4, R12.reuse ;  /* 0x000000040b0a7825 */ /* 0x100fe200078e000c */
[----:B------:R1:W3:Y:S01]  /*17c0*/  LDG.E R9, desc[UR6][R18.64] ;  /* 0x0000000612097981 */ /* 0x0002e2000c1e1900 */
[C---:B------:R-:W-:Y:S02]  /*17d0*/  IADD3 R17, PT, PT, R2.reuse, 0x800, RZ ;  /* 0x0000080002117810 */ /* 0x040fe40007ffe0ff */
[--C-:B------:R-:W-:Y:S02]  /*17e0*/  IMAD.WIDE.U32 R20, R21, 0x4, R12.reuse ;  /* 0x0000000415147825 */ /* 0x100fe400078e000c */
[----:B------:R4:W5:Y:S01]  /*17f0*/  LDG.E R10, desc[UR6][R10.64] ;  /* 0x000000060a0a7981 */ /* 0x000962000c1e1900 */
[----:B------:R-:W-:Y:S01]  /*1800*/  IADD3 R29, PT, PT, R2, 0xa00, RZ ;  /* 0x00000a00021d7810 */ /* 0x000fe20007ffe0ff */
[----:B------:R-:W-:-:S02]  /*1810*/  IMAD.WIDE.U32 R16, R17, 0x4, R12 ;  /* 0x0000000411107825 */ /* 0x000fc400078e000c */
[----:B------:R4:W5:Y:S01]  /*1820*/  LDG.E R27, desc[UR6][R20.64] ;  /* 0x00000006141b7981 */ /* 0x000962000c1e1900 */
[C---:B------:R-:W-:Y:S01]  /*1830*/  IADD3 R23, PT, PT, R2.reuse, 0xc00, RZ ;  /* 0x00000c0002177810 */ /* 0x040fe20007ffe0ff */
[--C-:B------:R-:W-:Y:S02]  /*1840*/  IMAD.WIDE.U32 R28, R29, 0x4, R12.reuse ;  /* 0x000000041d1c7825 */ /* 0x100fe400078e000c */
[----:B------:R-:W5:Y:S01]  /*1850*/  LDG.E R26, desc[UR6][R16.64] ;  /* 0x00000006101a7981 */ /* 0x000f62000c1e1900 */
[C---:B------:R-:W-:Y:S01]  /*1860*/  IADD3 R22, PT, PT, R2.reuse, 0xe00, RZ ;  /* 0x00000e0002167810 */ /* 0x040fe20007ffe0ff */
[--C-:B0-----:R-:W-:Y:S02]  /*1870*/  IMAD.WIDE.U32 R14, R23, 0x4, R12.reuse ;  /* 0x00000004170e7825 */ /* 0x101fe400078e000c */
[----:B------:R0:W5:Y:S01]  /*1880*/  LDG.E R25, desc[UR6][R28.64] ;  /* 0x000000061c197981 */ /* 0x000162000c1e1900 */
[----:B------:R-:W-:Y:S01]  /*1890*/  IADD3 R23, PT, PT, R2, 0x1000, RZ ;  /* 0x0000100002177810 */ /* 0x000fe20007ffe0ff */
[----:B-1----:R-:W-:-:S02]  /*18a0*/  IMAD.WIDE.U32 R18, R22, 0x4, R12 ;  /* 0x0000000416127825 */ /* 0x002fc400078e000c */
[----:B------:R1:W5:Y:S01]  /*18b0*/  LDG.E R24, desc[UR6][R14.64] ;  /* 0x000000060e187981 */ /* 0x000362000c1e1900 */
[C---:B----4-:R-:W-:Y:S01]  /*18c0*/  IADD3 R11, PT, PT, R2.reuse, 0x1200, RZ ;  /* 0x00001200020b7810 */ /* 0x050fe20007ffe0ff */
[--C-:B------:R-:W-:Y:S02]  /*18d0*/  IMAD.WIDE.U32 R20, R23, 0x4, R12.reuse ;  /* 0x0000000417147825 */ /* 0x100fe400078e000c */
[----:B------:R4:W5:Y:S01]  /*18e0*/  LDG.E R23, desc[UR6][R18.64] ;  /* 0x0000000612177981 */ /* 0x000962000c1e1900 */
[C---:B0-----:R-:W-:Y:S01]  /*18f0*/  IADD3 R29, PT, PT, R2.reuse, 0x1400, RZ ;  /* 0x00001400021d7810 */ /* 0x041fe20007ffe0ff */
[--C-:B------:R-:W-:Y:S02]  /*1900*/  IMAD.WIDE.U32 R16, R11, 0x4, R12.reuse ;  /* 0x000000040b107825 */ /* 0x100fe400078e000c */
[----:B------:R-:W5:Y:S01]  /*1910*/  LDG.E R22, desc[UR6][R20.64] ;  /* 0x0000000614167981 */ /* 0x000f62000c1e1900 */
[----:B-1----:R-:W-:Y:S01]  /*1920*/  IADD3 R15, PT, PT, R2, 0x1600, RZ ;  /* 0x00001600020f7810 */ /* 0x002fe20007ffe0ff */
[----:B------:R-:W-:-:S02]  /*1930*/  IMAD.WIDE.U32 R28, R29, 0x4, R12 ;  /* 0x000000041d1c7825 */ /* 0x000fc400078e000c */
[----:B------:R0:W5:Y:S01]  /*1940*/  LDG.E R11, desc[UR6][R16.64] ;  /* 0x00000006100b7981 */ /* 0x000162000c1e1900 */
[C---:B----4-:R-:W-:Y:S01]  /*1950*/  IADD3 R19, PT, PT, R2.reuse, 0x1800, RZ ;  /* 0x0000180002137810 */ /* 0x050fe20007ffe0ff */
[--C-:B------:R-:W-:Y:S02]  /*1960*/  IMAD.WIDE.U32 R14, R15, 0x4, R12.reuse ;  /* 0x000000040f0e7825 */ /* 0x100fe400078e000c */
[----:B------:R-:W4:Y:S02]  /*1970*/  LDG.E R28, desc[UR6][R28.64] ;  /* 0x000000061c1c7981 */ /* 0x000f24000c1e1900 */
[----:B------:R-:W-:Y:S01]  /*1980*/  IMAD.WIDE.U32 R18, R19, 0x4, R12 ;  /* 0x0000000413127825 */ /* 0x000fe200078e000c */
[C---:B0-----:R-:W-:Y:S02]  /*1990*/  IADD3 R17, PT, PT, R2.reuse, 0x1a00, RZ ;  /* 0x00001a0002117810 */ /* 0x041fe40007ffe0ff */
[----:B------:R-:W-:-:S03]  /*19a0*/  IADD3 R21, PT, PT, R2, 0x1c00, RZ ;  /* 0x00001c0002157810 */ /* 0x000fc60007ffe0ff */
[----:B------:R-:W4:Y:S04]  /*19b0*/  LDG.E R18, desc[UR6][R18.64] ;  /* 0x0000000612127981 */ /* 0x000f28000c1e1900 */
[----:B------:R0:W4:Y:S01]  /*19c0*/  LDG.E R29, desc[UR6][R14.64] ;  /* 0x000000060e1d7981 */ /* 0x000122000c1e1900 */
[----:B------:R-:W-:Y:S01]  /*19d0*/  IADD3 R20, PT, PT, R2, 0x1e00, RZ ;  /* 0x00001e0002147810 */ /* 0x000fe20007ffe0ff */
[----:B0-----:R-:W-:-:S04]  /*19e0*/  IMAD.WIDE.U32 R14, R17, 0x4, R12 ;  /* 0x00000004110e7825 */ /* 0x001fc800078e000c */
[--C-:B------:R-:W-:Y:S02]  /*19f0*/  IMAD.WIDE.U32 R16, R21, 0x4, R12.reuse ;  /* 0x0000000415107825 */ /* 0x100fe400078e000c */
[----:B------:R-:W4:Y:S02]  /*1a00*/  LDG.E R14, desc[UR6][R14.64] ;  /* 0x000000060e0e7981 */ /* 0x000f24000c1e1900 */
[----:B------:R-:W-:Y:S02]  /*1a10*/  IMAD.WIDE.U32 R20, R20, 0x4, R12 ;  /* 0x0000000414147825 */ /* 0x000fe400078e000c */
[----:B------:R-:W4:Y:S04]  /*1a20*/  LDG.E R16, desc[UR6][R16.64] ;  /* 0x0000000610107981 */ /* 0x000f28000c1e1900 */
[----:B------:R-:W4:Y:S01]  /*1a30*/  LDG.E R20, desc[UR6][R20.64] ;  /* 0x0000000614147981 */ /* 0x000f22000c1e1900 */
[----:B------:R-:W-:-:S04]  /*1a40*/  IADD3 R7, PT, PT, R7, 0x10, RZ ;  /* 0x0000001007077810 */ /* 0x000fc80007ffe0ff */
[----:B------:R-:W-:Y:S02]  /*1a50*/  ISETP.NE.AND P0, PT, R7, RZ, PT ;  /* 0x000000ff0700720c */ /* 0x000fe40003f05270 */
[----:B------:R-:W-:Y:S02]  /*1a60*/  IADD3 R6, PT, PT, R6, 0x2000, RZ ;  /* 0x0000200006067810 */ /* 0x000fe40007ffe0ff */
[----:B------:R-:W-:Y:S01]  /*1a70*/  IADD3 R2, PT, PT, R2, 0x2000, RZ ;  /* 0x0000200002027810 */ /* 0x000fe20007ffe0ff */
[----:B--2---:R-:W-:-:S04]  /*1a80*/  FADD R8, R8, R5 ;  /* 0x0000000508087221 */ /* 0x004fc80000000000 */
[----:B---3--:R-:W-:-:S04]  /*1a90*/  FADD R9, R8, R9 ;  /* 0x0000000908097221 */ /* 0x008fc80000000000 */
        /* <DEDUP_REMOVED lines=8> */
[----:B----4-:R-:W-:-:S04]  /*1b20*/  FADD R28, R11, R28 ;  /* 0x0000001c0b1c7221 */ /* 0x010fc80000000000 */
[----:B------:R-:W-:-:S04]  /*1b30*/  FADD R29, R28, R29 ;  /* 0x0000001d1c1d7221 */ /* 0x000fc80000000000 */
[----:B------:R-:W-:-:S04]  /*1b40*/  FADD R29, R29, R18 ;  /* 0x000000121d1d7221 */ /* 0x000fc80000000000 */
[----:B------:R-:W-:-:S04]  /*1b50*/  FADD R29, R29, R14 ;  /* 0x0000000e1d1d7221 */ /* 0x000fc80000000000 */
[----:B------:R-:W-:-:S04]  /*1b60*/  FADD R29, R29, R16 ;  /* 0x000000101d1d7221 */ /* 0x000fc80000000000 */
[----:B------:R-:W-:Y:S01]  /*1b70*/  FADD R5, R29, R20 ;  /* 0x000000141d057221 */ /* 0x000fe20000000000 */
[----:B------:R-:W-:Y:S06]  /*1b80*/  @P0 BRA `(.L_x_114) ;  /* 0xfffffff800f00947 */ /* 0x000fec000383ffff */
[----:B------:R-:W-:Y:S05]  /*1b90*/  BSYNC.RECONVERGENT B3 ;  /* 0x0000000000037941 */ /* 0x000fea0003800200 */
.L_x_113:
[----:B------:R-:W-:-:S07]  /*1ba0*/  IADD3 R6, PT, PT, R6, -0x1000, RZ ;  /* 0xfffff00006067810 */ /* 0x000fce0007ffe0ff */
.L_x_112:
[----:B------:R-:W-:Y:S05]  /*1bb0*/  BSYNC.RECONVERGENT B2 ;  /* 0x0000000000027941 */ /* 0x000fea0003800200 */
.L_x_111:
[----:B------:R-:W-:-:S13]  /*1bc0*/  ISETP.NE.AND P0, PT, R4, RZ, PT ;  /* 0x000000ff0400720c */ /* 0x000fda0003f05270 */
[----:B------:R-:W-:Y:S05]  /*1bd0*/  @!P0 BRA `(.L_x_110) ;  /* 0x0000000400248947 */ /* 0x000fea0003800000 */
[----:B------:R-:W-:Y:S01]  /*1be0*/  ISETP.GE.U32.AND P0, PT, R4, 0x8, PT ;  /* 0x000000080400780c */ /* 0x000fe20003f06070 */
[----:B------:R-:W-:Y:S01]  /*1bf0*/  BSSY.RECONVERGENT B2, `(.L_x_115) ;  /* 0x0000025000027945 */ /* 0x000fe20003800200 */
[----:B------:R-:W-:-:S04]  /*1c00*/  LOP3.LUT R22, R3, 0x7, RZ, 0xc0, !PT ;  /* 0x0000000703167812 */ /* 0x000fc800078ec0ff */
[----:B------:R-:W-:-:S07]  /*1c10*/  ISETP.NE.AND P1, PT, R22, RZ, PT ;  /* 0x000000ff1600720c */ /* 0x000fce0003f25270 */
[----:B------:R-:W-:Y:S06]  /*1c20*/  @!P0 BRA `(.L_x_116) ;  /* 0x0000000000848947 */ /* 0x000fec0003800000 */
[----:B------:R-:W-:-:S04]  /*1c30*/  IADD3 R7, PT, PT, R6, UR4, RZ ;  /* 0x0000000406077c10 */ /* 0x000fc8000fffe0ff */
        /* <DEDUP_REMOVED lines=32> */
.L_x_116:
[----:B------:R-:W-:Y:S05]  /*1e40*/  BSYNC.RECONVERGENT B2 ;  /* 0x0000000000027941 */ /* 0x000fea0003800200 */
.L_x_115:
        /* <DEDUP_REMOVED lines=23> */
.L_x_118:
[----:B------:R-:W-:Y:S05]  /*1fc0*/  BSYNC.RECONVERGENT B2 ;  /* 0x0000000000027941 */ /* 0x000fea0003800200 */
.L_x_117:
[----:B------:R-:W-:Y:S05]  /*1fd0*/  @!P1 BRA `(.L_x_110) ;  /* 0x0000000000249947 */ /* 0x000fea0003800000 */
[----:B------:R-:W-:Y:S02]  /*1fe0*/  IADD3 R7, PT, PT, R6, UR4, RZ ;  /* 0x0000000406077c10 */ /* 0x000fe4000fffe0ff */
[----:B------:R-:W-:-:S07]  /*1ff0*/  IADD3 R4, PT, PT, -R4, RZ, RZ ;  /* 0x000000ff04047210 */ /* 0x000fce0007ffe1ff */
.L_x_119:
[----:B------:R-:W-:-:S06]  /*2000*/  IMAD.WIDE.U32 R2, R7, 0x4, R12 ;  /* 0x0000000407027825 */ /* 0x000fcc00078e000c */
[----:B------:R-:W2:Y:S01]  /*2010*/  LDG.E R2, desc[UR6][R2.64] ;  /* 0x0000000602027981 */ /* 0x000ea2000c1e1900 */
[----:B------:R-:W-:Y:S02]  /*2020*/  IADD3 R4, PT, PT, R4, 0x1, RZ ;  /* 0x0000000104047810 */ /* 0x000fe40007ffe0ff */
[----:B------:R-:W-:Y:S02]  /*2030*/  IADD3 R7, PT, PT, R7, 0x200, RZ ;  /* 0x0000020007077810 */ /* 0x000fe40007ffe0ff */
[----:B------:R-:W-:Y:S01]  /*2040*/  ISETP.NE.AND P0, PT, R4, RZ, PT ;  /* 0x000000ff0400720c */ /* 0x000fe20003f05270 */
[----:B--2---:R-:W-:-:S12]  /*2050*/  FADD R5, R2, R5 ;  /* 0x0000000502057221 */ /* 0x004fd80000000000 */
[----:B------:R-:W-:Y:S05]  /*2060*/  @P0 BRA `(.L_x_119) ;  /* 0xfffffffc00e40947 */ /* 0x000fea000383ffff */
.L_x_110:
[----:B------:R-:W-:Y:S05]  /*2070*/  BSYNC.RECONVERGENT B1 ;  /* 0x0000000000017941 */ /* 0x000fea0003800200 */
.L_x_108:
[----:B------:R-:W0:Y:S01]  /*2080*/  S2R R6, SR_LANEID ;  /* 0x0000000000067919 */ /* 0x000e220000000000 */
        /* <DEDUP_REMOVED lines=32> */
[----:B------:R-:W3:Y:S04]  /*2290*/  LDS.128 R8, [UR4+0x30] ;  /* 0x00003004ff087984 */ /* 0x000ee80008000c00 */
[----:B------:R-:W4:Y:S01]  /*22a0*/  LDS.128 R16, [UR4+0x40] ;  /* 0x00004004ff107984 */ /* 0x000f220008000c00 */
[----:B0-----:R-:W-:-:S04]  /*22b0*/  FADD R5, R0, R5 ;  /* 0x0000000500057221 */ /* 0x001fc80000000000 */
        /* <DEDUP_REMOVED lines=13> */
[----:B------:R-:W-:-:S07]  /*2390*/  FADD R0, R18, R19 ;  /* 0x0000001312007221 */ /* 0x000fce0000000000 */
.L_x_106:
[----:B------:R-:W-:Y:S05]  /*23a0*/  BSYNC.RECONVERGENT B0 ;  /* 0x0000000000007941 */ /* 0x000fea0003800200 */
.L_x_91:
[----:B------:R-:W-:Y:S05]  /*23b0*/  @P0 EXIT ;  /* 0x000000000000094d */ /* 0x000fea0003800000 */
[----:B012---:R-:W0:Y:S01]  /*23c0*/  LDC.64 R2, c[0x0][0x388] ;  /* 0x0000e200ff027b82 */ /* 0x007e220000000a00 */
[----:B------:R-:W1:Y:S02]  /*23d0*/  LDCU UR4, c[0x0][0x398] ;  /* 0x00007300ff0477ac */ /* 0x000e640008000800 */
[----:B-1----:R-:W-:-:S05]  /*23e0*/  FADD R5, R0, UR4 ;  /* 0x0000000400057e21 */ /* 0x002fca0008000000 */
[----:B0-----:R-:W-:Y:S01]  /*23f0*/  STG.E desc[UR6][R2.64], R5 ;  /* 0x0000000502007986 */ /* 0x001fe2000c101906 */
[----:B------:R-:W-:Y:S05]  /*2400*/  EXIT ;  /* 0x000000000000794d */ /* 0x000fea0003800000 */
.L_x_120:
        /* <DEDUP_REMOVED lines=15> */
.L_x_1003:


//--------------------- .text._ZN3cub18CUB_300001_SM_10006detail6reduce28DeviceReduceSingleTileKernelINS2_10policy_hubIfyN4cuda3__47maximumIfEEE10Policy1000EPfSB_iS8_ffNS5_3std3__410__identityEEEvT0_T1_T2_T3_T4_T6_ --------------------------
	.section	.text._ZN3cub18CUB_300001_SM_10006detail6reduce28DeviceReduceSingleTileKernelINS2_10policy_hubIfyN4cuda3__47maximumIfEEE10Policy1000EPfSB_iS8_ffNS5_3std3__410__identityEEEvT0_T1_T2_T3_T4_T6_,"ax",@progbits
	.align	128
        .global         _ZN3cub18CUB_300001_SM_10006detail6reduce28DeviceReduceSingleTileKernelINS2_10policy_hubIfyN4cuda3__47maximumIfEEE10Policy1000EPfSB_iS8_ffNS5_3std3__410__identityEEEvT0_T1_T2_T3_T4_T6_
        .type           _ZN3cub18CUB_300001_SM_10006detail6reduce28DeviceReduceSingleTileKernelINS2_10policy_hubIfyN4cuda3__47maximumIfEEE10Policy1000EPfSB_iS8_ffNS5_3std3__410__identityEEEvT0_T1_T2_T3_T4_T6_,@function
        .size           _ZN3cub18CUB_300001_SM_10006detail6reduce28DeviceReduceSingleTileKernelINS2_10policy_hubIfyN4cuda3__47maximumIfEEE10Policy1000EPfSB_iS8_ffNS5_3std3__410__identityEEEvT0_T1_T2_T3_T4_T6_,(.L_x_1004 - _ZN3cub18CUB_300001_SM_10006detail6reduce28DeviceReduceSingleTileKernelINS2_10policy_hubIfyN4cuda3__47maximumIfEEE10Policy1000EPfSB_iS8_ffNS5_3std3__410__identityEEEvT0_T1_T2_T3_T4_T6_)
        .other          _ZN3cub18CUB_300001_SM_10006detail6reduce28DeviceReduceSingleTileKernelINS2_10policy_hubIfyN4cuda3__47maximumIfEEE10Policy1000EPfSB_iS8_ffNS5_3std3__410__identityEEEvT0_T1_T2_T3_T4_T6_,@"STO_CUDA_ENTRY STV_DEFAULT"
_ZN3cub18CUB_300001_SM_10006detail6reduce28DeviceReduceSingleTileKernelINS2_10policy_hubIfyN4cuda3__47maximumIfEEE10Policy1000EPfSB_iS8_ffNS5_3std3__410__identityEEEvT0_T1_T2_T3_T4_T6_:
.text._ZN3cub18CUB_300001_SM_10006detail6reduce28DeviceReduceSingleTileKernelINS2_10policy_hubIfyN4cuda3__47maximumIfEEE10Policy1000EPfSB_iS8_ffNS5_3std3__410__identityEEEvT0_T1_T2_T3_T4_T6_:
[----:B------:R-:W-:Y:S01]  /*0000*/  LDC R1, c[0x0][0x37c] ;  /* 0x0000df00ff017b82 */ /* 0x000fe20000000800 */
[----:B------:R-:W0:Y:S01]  /*0010*/  LDCU UR4, c[0x0][0x390] ;  /* 0x00007200ff0477ac */ /* 0x000e220008000800 */
[----:B------:R-:W1:Y:S01]  /*0020*/  LDCU.64 UR6, c[0x0][0x358] ;  /* 0x00006b00ff0677ac */ /* 0x000e620008000a00 */
[----:B0-----:R-:W-:-:S05]  /*0030*/  IMAD.U32 R20, RZ, RZ, UR4 ;  /* 0x00000004ff147e24 */ /* 0x001fca000f8e00ff */
        /* <DEDUP_REMOVED lines=9> */
.L_x_121:
[----:B------:R-:W0:Y:S01]  /*00d0*/  LDCU UR4, c[0x0][0x380] ;  /* 0x00007000ff0477ac */ /* 0x000e220008000800 */
[----:B------:R-:W-:Y:S01]  /*00e0*/  BSSY.RECONVERGENT B0, `(.L_x_122) ;  /* 0x00004c0000007945 */ /* 0x000fe20003800200 */
[----:B0-----:R-:W-:-:S09]  /*00f0*/  ULOP3.LUT UP0, URZ, UR4, 0xf, URZ, 0xc0, !UPT ;  /* 0x0000000f04ff7892 */ /* 0x001fd2000f80c0ff */
[----:B------:R-:W-:Y:S05]  /*0100*/  BRA.U UP0, `(.L_x_123) ;  /* 0x00000025004c7547 */ /* 0x000fea000b800000 */
[----:B------:R-:W-:-:S13]  /*0110*/  ISETP.GT.AND P0, PT, R20, 0xfff, PT ;  /* 0x00000fff1400780c */ /* 0x000fda0003f04270 */
[----:B------:R-:W-:Y:S05]  /*0120*/  @P0 BRA `(.L_x_124) ;  /* 0x00000010007c0947 */ /* 0x000fea0003800000 */
[----:B------:R-:W0:Y:S01]  /*0130*/  S2R R7, SR_TID.X ;  /* 0x0000000000077919 */ /* 0x000e220000002100 */
[----:B------:R-:W-:Y:S01]  /*0140*/  BSSY.RECONVERGENT B1, `(.L_x_125) ;  /* 0x0000009000017945 */ /* 0x000fe20003800200 */
[----:B------:R-:W-:Y:S01]  /*0150*/  IMAD.MOV.U32 R0, RZ, RZ, RZ ;  /* 0x000000ffff007224 */ /* 0x000fe200078e00ff */
[----:B0-----:R-:W-:Y:S01]  /*0160*/  ISETP.GE.AND P0, PT, R7, R20, PT ;  /* 0x000000140700720c */ /* 0x001fe20003f06270 */
[----:B------:R-:W-:-:S12]  /*0170*/  IMAD.MOV.U32 R9, RZ, RZ, R7 ;  /* 0x000000ffff097224 */ /* 0x000fd800078e0007 */
[----:B------:R-:W-:Y:S05]  /*0180*/  @P0 BRA `(.L_x_126) ;  /* 0x0000000000100947 */ /* 0x000fea0003800000 */
[----:B------:R-:W0:Y:S02]  /*0190*/  LDC.64 R2, c[0x0][0x380] ;  /* 0x0000e000ff027b82 */ /* 0x000e240000000a00 */
[----:B0-----:R-:W-:-:S05]  /*01a0*/  IMAD.WIDE.U32 R2, R7, 0x4, R2 ;  /* 0x0000000407027825 */ /* 0x001fca00078e0002 */
[----:B------:R0:W5:Y:S01]  /*01b0*/  LDG.E.CONSTANT R0, desc[UR6][R2.64] ;  /* 0x0000000602007981 */ /* 0x000162000c1e9900 */
[----:B------:R-:W-:-:S07]  /*01c0*/  VIADD R9, R7, 0x100 ;  /* 0x0000010007097836 */ /* 0x000fce0000000000 */
.L_x_126:
[----:B------:R-:W-:Y:S05]  /*01d0*/  BSYNC.RECONVERGENT B1 ;  /* 0x0000000000017941 */ /* 0x000fea0003800200 */
.L_x_125:
[----:B------:R-:W-:Y:S01]  /*01e0*/  ISETP.GE.AND P0, PT, R9, R20, PT ;  /* 0x000000140900720c */ /* 0x000fe20003f06270 */
[----:B------:R-:W-:-:S12]  /*01f0*/  BSSY.RECONVERGENT B1, `(.L_x_127) ;  /* 0x0000091000017945 */ /* 0x000fd80003800200 */
[----:B------:R-:W-:Y:S05]  /*0200*/  @P0 BRA `(.L_x_128) ;  /* 0x00000008003c0947 */ /* 0x000fea0003800000 */
[----:B0-----:R-:W-:Y:S01]  /*0210*/  LOP3.LUT R3, RZ, R9, RZ, 0x33, !PT ;  /* 0x00000009ff037212 */ /* 0x001fe200078e33ff */
[----:B------:R-:W-:Y:S04]  /*0220*/  BSSY.RECONVERGENT B2, `(.L_x_129) ;  /* 0x0000016000027945 */ /* 0x000fe80003800200 */
[----:B------:R-:W-:-:S05]  /*0230*/  IMAD.IADD R4, R3, 0x1, R20 ;  /* 0x0000000103047824 */ /* 0x000fca00078e0214 */
[C---:B------:R-:W-:Y:S02]  /*0240*/  LOP3.LUT R2, R4.reuse, 0x300, RZ, 0xc0, !PT ;  /* 0x0000030004027812 */ /* 0x040fe400078ec0ff */
[----:B------:R-:W-:Y:S02]  /*0250*/  ISETP.GE.U32.AND P0, PT, R4, 0x300, PT ;  /* 0x000003000400780c */ /* 0x000fe40003f06070 */
[----:B------:R-:W-:-:S13]  /*0260*/  ISETP.NE.AND P1, PT, R2, 0x300, PT ;  /* 0x000003000200780c */ /* 0x000fda0003f25270 */
[----:B------:R-:W-:Y:S05]  /*0270*/  @!P1 BRA `(.L_x_130) ;  /* 0x0000000000409947 */ /* 0x000fea0003800000 */
[----:B------:R-:W0:Y:S01]  /*0280*/  LDC.64 R2, c[0x0][0x380] ;  /* 0x0000e000ff027b82 */ /* 0x000e220000000a00 */
[----:B------:R-:W-:-:S04]  /*0290*/  LEA.HI R4, R4, 0x1, RZ, 0x18 ;  /* 0x0000000104047811 */ /* 0x000fc800078fc0ff */
[----:B------:R-:W-:-:S05]  /*02a0*/  LOP3.LUT R4, R4, 0x3, RZ, 0xc0, !PT ;  /* 0x0000000304047812 */ /* 0x000fca00078ec0ff */
[----:B------:R-:W-:Y:S02]  /*02b0*/  IMAD.MOV R4, RZ, RZ, -R4 ;  /* 0x000000ffff047224 */ /* 0x000fe400078e0a04 */
[----:B0-----:R-:W-:-:S04]  /*02c0*/  IMAD.WIDE.U32 R2, R9, 0x4, R2 ;  /* 0x0000000409027825 */ /* 0x001fc800078e0002 */
[----:B------:R-:W-:-:S07]  /*02d0*/  IMAD.MOV.U32 R5, RZ, RZ, R3 ;  /* 0x000000ffff057224 */ /* 0x000fce00078e0003 */
.L_x_131:
[----:B------:R-:W-:-:S06]  /*02e0*/  IMAD.MOV.U32 R3, RZ, RZ, R5 ;  /* 0x000000ffff037224 */ /* 0x000fcc00078e0005 */
[----:B------:R0:W2:Y:S01]  /*02f0*/  LDG.E.CONSTANT R3, desc[UR6][R2.64] ;  /* 0x0000000602037981 */ /* 0x0000a2000c1e9900 */
[----:B------:R-:W-:Y:S02]  /*0300*/  VIADD R4, R4, 0x1 ;  /* 0x0000000104047836 */ /* 0x000fe40000000000 */
[----:B------:R-:W-:-:S03]  /*0310*/  VIADD R9, R9, 0x100 ;  /* 0x0000010009097836 */ /* 0x000fc60000000000 */
[----:B------:R-:W-:Y:S02]  /*0320*/  ISETP.NE.AND P2, PT, R4, RZ, PT ;  /* 0x000000ff0400720c */ /* 0x000fe40003f45270 */
[----:B0-----:R-:W-:-:S05]  /*0330*/  IADD3 R2, P3, PT, R2, 0x400, RZ ;  /* 0x0000040002027810 */ /* 0x001fca0007f7e0ff */
[----:B------:R-:W-:Y:S01]  /*0340*/  IMAD.X R5, RZ, RZ, R5, P3 ;  /* 0x000000ffff057224 */ /* 0x000fe200018e0605 */
[----:B--2--5:R-:W-:-:S04]  /*0350*/  FSETP.GEU.AND P1, PT, R0, R3, PT ;  /* 0x000000030000720b */ /* 0x024fc80003f2e000 */
[----:B------:R-:W-:Y:S01]  /*0360*/  FSEL R0, R3, R0, !P1 ;  /* 0x0000000003007208 */ /* 0x000fe20004800000 */
[----:B------:R-:W-:Y:S08]  /*0370*/  @P2 BRA `(.L_x_131) ;  /* 0xfffffffc00d82947 */ /* 0x000ff0000383ffff */
.L_x_130:
[----:B------:R-:W-:Y:S05]  /*0380*/  BSYNC.RECONVERGENT B2 ;  /* 0x0000000000027941 */ /* 0x000fea0003800200 */
.L_x_129:
[----:B------:R-:W-:Y:S05]  /*0390*/  @!P0 BRA `(.L_x_128) ;  /* 0x0000000400d88947 */ /* 0x000fea0003800000 */
[----:B------:R-:W-:Y:S01]  /*03a0*/  IMAD.IADD R2, R20, 0x1, -R9 ;  /* 0x0000000114027824 */ /* 0x000fe200078e0a09 */
[----:B------:R-:W-:Y:S01]  /*03b0*/  BSSY.RECONVERGENT B2, `(.L_x_132) ;  /* 0x0000041000027945 */ /* 0x000fe20003800200 */
[----:B------:R-:W-:-:S03]  /*03c0*/  PLOP3.LUT P0, PT, PT, PT, PT, 0x80, 0x8 ;  /* 0x000000000008781c */ /* 0x000fc60003f0f070 */
[----:B------:R-:W-:-:S13]  /*03d0*/  ISETP.GT.AND P1, PT, R2, 0xc00, PT ;  /* 0x00000c000200780c */ /* 0x000fda0003f24270 */
[----:B------:R-:W-:Y:S05]  /*03e0*/  @!P1 BRA `(.L_x_133) ;  /* 0x0000000000f49947 */ /* 0x000fea0003800000 */
[----:B------:R-:W-:Y:S01]  /*03f0*/  PLOP3.LUT P0, PT, PT, PT, PT, 0x8, 0x80 ;  /* 0x000000000080781c */ /* 0x000fe20003f0e170 */
[----:B------:R-:W-:-:S12]  /*0400*/  VIADD R6, R20, 0xfffff400 ;  /* 0xfffff40014067836 */ /* 0x000fd80000000000 */
.L_x_134:
[----:B------:R-:W0:Y:S02]  /*0410*/  LDC.64 R2, c[0x0][0x380] ;  /* 0x0000e000ff027b82 */ /* 0x000e240000000a00 */
[----:B0-----:R-:W-:-:S05]  /*0420*/  IMAD.WIDE R22, R9, 0x4, R2 ;  /* 0x0000000409167825 */ /* 0x001fca00078e0202 */
[----:B------:R-:W2:Y:S04]  /*0430*/  LDG.E.CONSTANT R11, desc[UR6][R22.64] ;  /* 0x00000006160b7981 */ /* 0x000ea8000c1e9900 */
[----:B------:R-:W3:Y:S04]  /*0440*/  LDG.E.CONSTANT R8, desc[UR6][R22.64+0x400] ;  /* 0x0004000616087981 */ /* 0x000ee8000c1e9900 */
[----:B------:R-:W4:Y:S01]  /*0450*/  LDG.E.CONSTANT R10, desc[UR6][R22.64+0x800] ;  /* 0x00080006160a7981 */ /* 0x000f22000c1e9900 */
[----:B------:R-:W-:-:S03]  /*0460*/  VIADD R27, R9, 0x400 ;  /* 0x00000400091b7836 */ /* 0x000fc60000000000 */
[----:B------:R0:W4:Y:S01]  /*0470*/  LDG.E.CONSTANT R15, desc[UR6][R22.64+0xc00] ;  /* 0x000c0006160f7981 */ /* 0x000122000c1e9900 */
[----:B------:R-:W-:-:S05]  /*0480*/  IMAD.WIDE R26, R27, 0x4, R2 ;  /* 0x000000041b1a7825 */ /* 0x000fca00078e0202 */
[----:B------:R-:W4:Y:S04]  /*0490*/  LDG.E.CONSTANT R14, desc[UR6][R26.64] ;  /* 0x000000061a0e7981 */ /* 0x000f28000c1e9900 */
[----:B------:R-:W4:Y:S04]  /*04a0*/  LDG.E.CONSTANT R13, desc[UR6][R26.64+0x400] ;  /* 0x000400061a0d7981 */ /* 0x000f28000c1e9900 */
[----:B------:R-:W4:Y:S01]  /*04b0*/  LDG.E.CONSTANT R12, desc[UR6][R26.64+0x800] ;  /* 0x000800061a0c7981 */ /* 0x000f22000c1e9900 */
[----:B------:R-:W-:-:S03]  /*04c0*/  VIADD R5, R9, 0x800 ;  /* 0x0000080009057836 */ /* 0x000fc60000000000 */
[----:B------:R-:W4:Y:S01]  /*04d0*/  LDG.E.CONSTANT R19, desc[UR6][R26.64+0xc00] ;  /* 0x000c00061a137981 */ /* 0x000f22000c1e9900 */
[----:B------:R-:W-:-:S05]  /*04e0*/  IMAD.WIDE R4, R5, 0x4, R2 ;  /* 0x0000000405047825 */ /* 0x000fca00078e0202 */
[----:B------:R-:W4:Y:S04]  /*04f0*/  LDG.E.CONSTANT R18, desc[UR6][R4.64] ;  /* 0x0000000604127981 */ /* 0x000f28000c1e9900 */
[----:B------:R-:W4:Y:S04]  /*0500*/  LDG.E.CONSTANT R17, desc[UR6][R4.64+0x400] ;  /* 0x0004000604117981 */ /* 0x000f28000c1e9900 */
[----:B------:R-:W4:Y:S01]  /*0510*/  LDG.E.CONSTANT R16, desc[UR6][R4.64+0x800] ;  /* 0x0008000604107981 */ /* 0x000f22000c1e9900 */
[----:B0-----:R-:W-:-:S03]  /*0520*/  VIADD R23, R9, 0xc00 ;  /* 0x00000c0009177836 */ /* 0x001fc60000000000 */
[----:B------:R-:W4:Y:S01]  /*0530*/  LDG.E.CONSTANT R21, desc[UR6][R4.64+0xc00] ;  /* 0x000c000604157981 */ /* 0x000f22000c1e9900 */
[----:B------:R-:W-:-:S05]  /*0540*/  IMAD.WIDE R2, R23, 0x4, R2 ;  /* 0x0000000417027825 */ /* 0x000fca00078e0202 */
[----:B------:R-:W4:Y:S04]  /*0550*/  LDG.E.CONSTANT R24, desc[UR6][R2.64] ;  /* 0x0000000602187981 */ /* 0x000f28000c1e9900 */
[----:B------:R-:W4:Y:S04]  /*0560*/  LDG.E.CONSTANT R23, desc[UR6][R2.64+0x400] ;  /* 0x0004000602177981 */ /* 0x000f28000c1e9900 */
[----:B------:R-:W4:Y:S04]  /*0570*/  LDG.E.CONSTANT R22, desc[UR6][R2.64+0x800] ;  /* 0x0008000602167981 */ /* 0x000f28000c1e9900 */
[----:B------:R-:W4:Y:S01]  /*0580*/  LDG.E.CONSTANT R25, desc[UR6][R2.64+0xc00] ;  /* 0x000c000602197981 */ /* 0x000f22000c1e9900 */
[----:B------:R-:W-:-:S05]  /*0590*/  VIADD R9, R9, 0x1000 ;  /* 0x0000100009097836 */ /* 0x000fca0000000000 */
[----:B------:R-:W-:Y:S02]  /*05a0*/  ISETP.GE.AND P2, PT, R9, R6, PT ;  /* 0x000000060900720c */ /* 0x000fe40003f46270 */
[----:B--2--5:R-:W-:-:S04]  /*05b0*/  FSETP.GEU.AND P1, PT, R0, R11, PT ;  /* 0x0000000b0000720b */ /* 0x024fc80003f2e000 */
[----:B------:R-:W-:-:S04]  /*05c0*/  FSEL R11, R11, R0, !P1 ;  /* 0x000000000b0b7208 */ /* 0x000fc80004800000 */
[----:B---3--:R-:W-:-:S04]  /*05d0*/  FSETP.GEU.AND P1, PT, R11, R8, PT ;  /* 0x000000080b00720b */ /* 0x008fc80003f2e000 */
[----:B------:R-:W-:-:S04]  /*05e0*/  FSEL R11, R8, R11, !P1 ;  /* 0x0000000b080b7208 */ /* 0x000fc80004800000 */
[----:B----4-:R-:W-:-:S04]  /*05f0*/  FSETP.GEU.AND P1, PT, R11, R10, PT ;  /* 0x0000000a0b00720b */ /* 0x010fc80003f2e000 */
[----:B------:R-:W-:-:S04]  /*0600*/  FSEL R10, R10, R11, !P1 ;  /* 0x0000000b0a0a7208 */ /* 0x000fc80004800000 */
[----:B------:R-:W-:-:S04]  /*0610*/  FSETP.GEU.AND P1, PT, R10, R15, PT ;  /* 0x0000000f0a00720b */ /* 0x000fc80003f2e000 */
        /* <DEDUP_REMOVED lines=24> */
[----:B------:R-:W-:Y:S01]  /*07a0*/  FSEL R0, R25, R0, !P1 ;  /* 0x0000000019007208 */ /* 0x000fe20004800000 */
[----:B------:R-:W-:Y:S08]  /*07b0*/  @!P2 BRA `(.L_x_134) ;  /* 0xfffffffc0014a947 */ /* 0x000ff0000383ffff */
.L_x_133:
[----:B------:R-:W-:Y:S05]  /*07c0*/  BSYNC.RECONVERGENT B2 ;  /* 0x0000000000027941 */ /* 0x000fea0003800200 */
.L_x_132:
[----:B------:R-:W-:Y:S01]  /*07d0*/  IMAD.IADD R2, R20, 0x1, -R9 ;  /* 0x0000000114027824 */ /* 0x000fe200078e0a09 */
[----:B------:R-:W-:Y:S04]  /*07e0*/  BSSY.RECONVERGENT B2, `(.L_x_135) ;  /* 0x0000021000027945 */ /* 0x000fe80003800200 */
[----:B------:R-:W-:-:S13]  /*07f0*/  ISETP.GT.AND P1, PT, R2, 0x400, PT ;  /* 0x000004000200780c */ /* 0x000fda0003f24270 */
[----:B------:R-:W-:Y:S05]  /*0800*/  @!P1 BRA `(.L_x_136) ;  /* 0x0000000000789947 */ /* 0x000fea0003800000 */
[----:B------:R-:W0:Y:S02]  /*0810*/  LDC.64 R4, c[0x0][0x380] ;  /* 0x0000e000ff047b82 */ /* 0x000e240000000a00 */
[----:B0-----:R-:W-:-:S05]  /*0820*/  IMAD.WIDE R2, R9, 0x4, R4 ;  /* 0x0000000409027825 */ /* 0x001fca00078e0204 */
[----:B------:R-:W2:Y:S04]  /*0830*/  LDG.E.CONSTANT R11, desc[UR6][R2.64] ;  /* 0x00000006020b7981 */ /* 0x000ea8000c1e9900 */
[----:B------:R-:W3:Y:S04]  /*0840*/  LDG.E.CONSTANT R13, desc[UR6][R2.64+0x400] ;  /* 0x00040006020d7981 */ /* 0x000ee8000c1e9900 */
[----:B------:R-:W4:Y:S01]  /*0850*/  LDG.E.CONSTANT R15, desc[UR6][R2.64+0x800] ;  /* 0x00080006020f7981 */ /* 0x000f22000c1e9900 */
[----:B------:R-:W-:-:S03]  /*0860*/  VIADD R19, R9, 0x400 ;  /* 0x0000040009137836 */ /* 0x000fc60000000000 */
[----:B------:R-:W4:Y:S01]  /*0870*/  LDG.E.CONSTANT R17, desc[UR6][R2.64+0xc00] ;  /* 0x000c000602117981 */ /* 0x000f22000c1e9900 */
[----:B------:R-:W-:-:S05]  /*0880*/  IMAD.WIDE R4, R19, 0x4, R4 ;  /* 0x0000000413047825 */ /* 0x000fca00078e0204 */
[----:B------:R-:W4:Y:S04]  /*0890*/  LDG.E.CONSTANT R19, desc[UR6][R4.64] ;  /* 0x0000000604137981 */ /* 0x000f28000c1e9900 */
[----:B------:R-:W4:Y:S04]  /*08a0*/  LDG.E.CONSTANT R21, desc[UR6][R4.64+0x400] ;  /* 0x0004000604157981 */ /* 0x000f28000c1e9900 */
[----:B------:R-:W4:Y:S04]  /*08b0*/  LDG.E.CONSTANT R23, desc[UR6][R4.64+0x800] ;  /* 0x0008000604177981 */ /* 0x000f28000c1e9900 */
[----:B------:R-:W4:Y:S01]  /*08c0*/  LDG.E.CONSTANT R25, desc[UR6][R4.64+0xc00] ;  /* 0x000c000604197981 */ /* 0x000f22000c1e9900 */
[----:B------:R-:W-:Y:S01]  /*08d0*/  VIADD R9, R9, 0x800 ;  /* 0x0000080009097836 */ /* 0x000fe20000000000 */
        /* <DEDUP_REMOVED lines=13> */
[----:B------:R-:W-:Y:S02]  /*09b0*/  FSEL R0, R23, R0, !P0 ;  /* 0x0000000017007208 */ /* 0x000fe40004000000 */
[----:B------:R-:W-:Y:S02]  /*09c0*/  PLOP3.LUT P0, PT, PT, PT, PT, 0x8, 0x80 ;  /* 0x000000000080781c */ /* 0x000fe40003f0e170 */
[----:B------:R-:W-:-:S04]  /*09d0*/  FSETP.GEU.AND P1, PT, R0, R25, PT ;  /* 0x000000190000720b */ /* 0x000fc80003f2e000 */
[----:B------:R-:W-:-:S09]  /*09e0*/  FSEL R0, R25, R0, !P1 ;  /* 0x0000000019007208 */ /* 0x000fd20004800000 */
.L_x_136:
[----:B------:R-:W-:Y:S05]  /*09f0*/  BSYNC.RECONVERGENT B2 ;  /* 0x0000000000027941 */ /* 0x000fea0003800200 */
.L_x_135:
[----:B------:R-:W-:-:S13]  /*0a00*/  ISETP.LT.OR P0, PT, R9, R20, P0 ;  /* 0x000000140900720c */ /* 0x000fda0000701670 */
[----:B------:R-:W-:Y:S05]  /*0a10*/  @!P0 BRA `(.L_x_128) ;  /* 0x0000000000388947 */ /* 0x000fea0003800000 */
[----:B------:R-:W0:Y:S02]  /*0a20*/  LDC.64 R2, c[0x0][0x380] ;  /* 0x0000e000ff027b82 */ /* 0x000e240000000a00 */
[----:B0-----:R-:W-:-:S05]  /*0a30*/  IMAD.WIDE R2, R9, 0x4, R2 ;  /* 0x0000000409027825 */ /* 0x001fca00078e0202 */
[----:B------:R-:W2:Y:S04]  /*0a40*/  LDG.E.CONSTANT R5, desc[UR6][R2.64] ;  /* 0x0000000602057981 */ /* 0x000ea8000c1e9900 */
[----:B------:R-:W3:Y:S04]  /*0a50*/  LDG.E.CONSTANT R9, desc[UR6][R2.64+0x400] ;  /* 0x0004000602097981 */ /* 0x000ee8000c1e9900 */
[----:B------:R-:W4:Y:S04]  /*0a60*/  LDG.E.CONSTANT R11, desc[UR6][R2.64+0x800] ;  /* 0x00080006020b7981 */ /* 0x000f28000c1e9900 */
[----:B------:R-:W4:Y:S01]  /*0a70*/  LDG.E.CONSTANT R13, desc[UR6][R2.64+0xc00] ;  /* 0x000c0006020d7981 */ /* 0x000f22000c1e9900 */
[----:B--2--5:R-:W-:-:S04]  /*0a80*/  FSETP.GEU.AND P0, PT, R0, R5, PT ;  /* 0x000000050000720b */ /* 0x024fc80003f0e000 */
[----:B------:R-:W-:-:S04]  /*0a90*/  FSEL R0, R5, R0, !P0 ;  /* 0x0000000005007208 */ /* 0x000fc80004000000 */
[----:B---3--:R-:W-:-:S04]  /*0aa0*/  FSETP.GEU.AND P0, PT, R0, R9, PT ;  /* 0x000000090000720b */ /* 0x008fc80003f0e000 */
[----:B------:R-:W-:-:S04]  /*0ab0*/  FSEL R0, R9, R0, !P0 ;  /* 0x0000000009007208 */ /* 0x000fc80004000000 */
[----:B----4-:R-:W-:-:S04]  /*0ac0*/  FSETP.GEU.AND P0, PT, R0, R11, PT ;  /* 0x0000000b0000720b */ /* 0x010fc80003f0e000 */
[----:B------:R-:W-:-:S04]  /*0ad0*/  FSEL R0, R11, R0, !P0 ;  /* 0x000000000b007208 */ /* 0x000fc80004000000 */
[----:B------:R-:W-:-:S04]  /*0ae0*/  FSETP.GEU.AND P0, PT, R0, R13, PT ;  /* 0x0000000d0000720b */ /* 0x000fc80003f0e000 */
[----:B------:R-:W-:-:S09]  /*0af0*/  FSEL R0, R13, R0, !P0 ;  /* 0x000000000d007208 */ /* 0x000fd20004000000 */
.L_x_128:
[----:B------:R-:W-:Y:S05]  /*0b00*/  BSYNC.RECONVERGENT B1 ;  /* 0x0000000000017941 */ /* 0x000fea0003800200 */
.L_x_127:
[----:B------:R-:W-:Y:S01]  /*0b10*/  ISETP.GE.AND P0, PT, R20, 0x100, PT ;  /* 0x000001001400780c */ /* 0x000fe20003f06270 */
[----:B-----5:R-:W-:-:S12]  /*0b20*/  IMAD.MOV.U32 R9, RZ, RZ, R0 ;  /* 0x000000ffff097224 */ /* 0x020fd800078e0000 */
[----:B------:R-:W-:Y:S05]  /*0b30*/  @!P0 BRA `(.L_x_137) ;  /* 0x0000000000dc8947 */ /* 0x000fea0003800000 */
[----:B------:R-:W1:Y:S01]  /*0b40*/  S2R R6, SR_LANEID ;  /* 0x0000000000067919 */ /* 0x000e620000000000 */
[----:B------:R-:W2:Y:S02]  /*0b50*/  SHFL.DOWN PT, R0, R9, 0x1, 0x1f ;  /* 0x08201f0009007f89 */ /* 0x000ea400000e0000 */
[C---:B--2---:R-:W-:Y:S02]  /*0b60*/  FSETP.GEU.AND P1, PT, R9.reuse, R0, PT ;  /* 0x000000000900720b */ /* 0x044fe40003f2e000 */
[----:B-1----:R-:W-:Y:S02]  /*0b70*/  ISETP.GT.AND P0, PT, R6, 0x1e, PT ;  /* 0x0000001e0600780c */ /* 0x002fe40003f04270 */
[----:B------:R-:W-:Y:S02]  /*0b80*/  FSEL R0, R0, R9, !P1 ;  /* 0x0000000900007208 */ /* 0x000fe40004800000 */
[----:B------:R-:W-:Y:S02]  /*0b90*/  ISETP.NE.AND P2, PT, R6, RZ, PT ;  /* 0x000000ff0600720c */ /* 0x000fe40003f45270 */
[----:B------:R-:W-:-:S02]  /*0ba0*/  FSEL R0, R9, R0, P0 ;  /* 0x0000000009007208 */ /* 0x000fc40000000000 */
[----:B------:R-:W-:-:S03]  /*0bb0*/  ISETP.GT.AND P0, PT, R6, 0x1d, PT ;  /* 0x0000001d0600780c */ /* 0x000fc60003f04270 */
[----:B0-----:R-:W0:Y:S06]  /*0bc0*/  SHFL.DOWN PT, R3, R0, 0x2, 0x1f ;  /* 0x08401f0000037f89 */ /* 0x001e2c00000e0000 */
[----:B------:R-:W1:Y:S01]  /*0bd0*/  @!P2 S2R R5, SR_CgaCtaId ;  /* 0x000000000005a919 */ /* 0x000e620000008800 */
[----:B------:R-:W-:Y:S02]  /*0be0*/  @!P2 MOV R4, 0x400 ;  /* 0x000004000004a802 */ /* 0x000fe40000000f00 */
[----:B------:R-:W-:-:S04]  /*0bf0*/  @!P2 SHF.R.U32.HI R2, RZ, 0x3, R7 ;  /* 0x00000003ff02a819 */ /* 0x000fc80000011607 */
[----:B------:R-:W-:Y:S02]  /*0c00*/  @!P2 LOP3.LUT R2, R2, 0x7c, RZ, 0xc0, !PT ;  /* 0x0000007c0202a812 */ /* 0x000fe400078ec0ff */
[----:B0-----:R-:W-:-:S04]  /*0c10*/  FSETP.GEU.AND P1, PT, R0, R3, PT ;  /* 0x000000030000720b */ /* 0x001fc80003f2e000 */
[----:B------:R-:W-:Y:S02]  /*0c20*/  @!P0 FSEL R0, R3, R0, !P1 ;  /* 0x0000000003008208 */ /* 0x000fe40004800000 */
[----:B------:R-:W-:-:S03]  /*0c30*/  ISETP.GT.AND P0, PT, R6, 0x1b, PT ;  /* 0x0000001b0600780c */ /* 0x000fc60003f04270 */
[----:B------:R-:W0:Y:S01]  /*0c40*/  SHFL.DOWN PT, R3, R0, 0x4, 0x1f ;  /* 0x08801f0000037f89 */ /* 0x000e2200000e0000 */
[----:B-1----:R-:W-:-:S05]  /*0c50*/  @!P2 LEA R5, R5, R4, 0x18 ;  /* 0x000000040505a211 */ /* 0x002fca00078ec0ff */
[----:B------:R-:W-:Y:S01]  /*0c60*/  @!P2 IMAD.IADD R2, R2, 0x1, R5 ;  /* 0x000000010202a824 */ /* 0x000fe200078e0205 */
[----:B0-----:R-:W-:-:S04]  /*0c70*/  FSETP.GEU.AND P1, PT, R0, R3, PT ;  /* 0x000000030000720b */ /* 0x001fc80003f2e000 */
[----:B------:R-:W-:Y:S02]  /*0c80*/  @!P0 FSEL R0, R3, R0, !P1 ;  /* 0x0000000003008208 */ /* 0x000fe40004800000 */
[----:B------:R-:W-:-:S03]  /*0c90*/  ISETP.GT.AND P0, PT, R6, 0x17, PT ;  /* 0x000000170600780c */ /* 0x000fc60003f04270 */
[----:B------:R-:W0:Y:S02]  /*0ca0*/  SHFL.DOWN PT, R3, R0, 0x8, 0x1f ;  /* 0x09001f0000037f89 */ /* 0x000e2400000e0000 */
[----:B0-----:R-:W-:-:S08]  /*0cb0*/  FSETP.GEU.AND P1, PT, R0, R3, PT ;  /* 0x000000030000720b */ /* 0x001fd00003f2e000 */
[----:B------:R-:W-:Y:S02]  /*0cc0*/  @!P0 FSEL R0, R3, R0, !P1 ;  /* 0x0000000003008208 */ /* 0x000fe40004800000 */
[----:B------:R-:W-:-:S03]  /*0cd0*/  ISETP.GT.AND P1, PT, R6, 0xf, PT ;  /* 0x0000000f0600780c */ /* 0x000fc60003f24270 */
[----:B------:R-:W0:Y:S02]  /*0ce0*/  SHFL.DOWN PT, R3, R0, 0x10, 0x1f ;  /* 0x0a001f0000037f89 */ /* 0x000e2400000e0000 */
[----:B0-----:R-:W-:-:S04]  /*0cf0*/  FSETP.GEU.AND P0, PT, R0, R3, PT ;  /* 0x000000030000720b */ /* 0x001fc80003f0e000 */
[----:B------:R-:W-:Y:S02]  /*0d00*/  FSEL R3, R3, R0, !P0 ;  /* 0x0000000003037208 */ /* 0x000fe40004000000 */
[----:B------:R-:W-:Y:S02]  /*0d10*/  ISETP.NE.AND P0, PT, R7, RZ, PT ;  /* 0x000000ff0700720c */ /* 0x000fe40003f05270 */
[----:B------:R-:W-:Y:S01]  /*0d20*/  FSEL R0, R0, R3, P1 ;  /* 0x0000000300007208 */ /* 0x000fe20000800000 */
[----:B------:R0:W-:Y:S01]  /*0d30*/  @!P2 STS [R2+0x8], R3 ;  /* 0x000008030200a388 */ /* 0x0001e20000000800 */
[----:B------:R-:W-:Y:S09]  /*0d40*/  BAR.SYNC.DEFER_BLOCKING 0x0 ;  /* 0x0000000000007b1d */ /* 0x000ff20000010000 */
[----:B0-----:R-:W-:Y:S05]  /*0d50*/  @P0 BRA `(.L_x_138) ;  /* 0x0000003c00e00947 */ /* 0x001fea0003800000 */
[----:B------:R-:W0:Y:S01]  /*0d60*/  S2UR UR5, SR_CgaCtaId ;  /* 0x00000000000579c3 */ /* 0x000e220000008800 */
[----:B------:R-:W-:Y:S02]  /*0d70*/  UMOV UR4, 0x400 ;  /* 0x0000040000047882 */ /* 0x000fe40000000000 */
[----:B0-----:R-:W-:-:S09]  /*0d80*/  ULEA UR4, UR5, UR4, 0x18 ;  /* 0x0000000405047291 */ /* 0x001fd2000f8ec0ff */
[----:B------:R-:W0:Y:S04]  /*0d90*/  LDS R3, [UR4+0xc] ;  /* 0x00000c04ff037984 */ /* 0x000e280008000800 */
[----:B------:R-:W1:Y:S04]  /*0da0*/  LDS.128 R4, [UR4+0x10] ;  /* 0x00001004ff047984 */ /* 0x000e680008000c00 */
[----:B------:R-:W2:Y:S01]  /*0db0*/  LDS.64 R8, [UR4+0x20] ;  /* 0x00002004ff087984 */ /* 0x000ea20008000a00 */
[----:B0-----:R-:W-:-:S04]  /*0dc0*/  FSETP.GEU.AND P1, PT, R0, R3, PT ;  /* 0x000000030000720b */ /* 0x001fc80003f2e000 */
[----:B------:R-:W-:-:S04]  /*0dd0*/  FSEL R3, R3, R0, !P1 ;  /* 0x0000000003037208 */ /* 0x000fc80004800000 */
[----:B-1----:R-:W-:-:S04]  /*0de0*/  FSETP.GEU.AND P1, PT, R3, R4, PT ;  /* 0x000000040300720b */ /* 0x002fc80003f2e000 */
[----:B------:R-:W-:-:S04]  /*0df0*/  FSEL R4, R4, R3, !P1 ;  /* 0x0000000304047208 */ /* 0x000fc80004800000 */
[----:B------:R-:W-:-:S04]  /*0e00*/  FSETP.GEU.AND P1, PT, R4, R5, PT ;  /* 0x000000050400720b */ /* 0x000fc80003f2e000 */
[----:B------:R-:W-:-:S04]  /*0e10*/  FSEL R5, R5, R4, !P1 ;  /* 0x0000000405057208 */ /* 0x000fc80004800000 */
[----:B------:R-:W-:-:S04]  /*0e20*/  FSETP.GEU.AND P1, PT, R5, R6, PT ;  /* 0x000000060500720b */ /* 0x000fc80003f2e000 */
[----:B------:R-:W-:-:S04]  /*0e30*/  FSEL R6, R6, R5, !P1 ;  /* 0x0000000506067208 */ /* 0x000fc80004800000 */
[----:B------:R-:W-:-:S04]  /*0e40*/  FSETP.GEU.AND P1, PT, R6, R7, PT ;  /* 0x000000070600720b */ /* 0x000fc80003f2e000 */
[----:B------:R-:W-:-:S04]  /*0e50*/  FSEL R7, R7, R6, !P1 ;  /* 0x0000000607077208 */ /* 0x000fc80004800000 */
[----:B--2---:R-:W-:-:S04]  /*0e60*/  FSETP.GEU.AND P1, PT, R7, R8, PT ;  /* 0x000000080700720b */ /* 0x004fc80003f2e000 */
[----:B------:R-:W-:-:S04]  /*0e70*/  FSEL R0, R8, R7, !P1 ;  /* 0x0000000708007208 */ /* 0x000fc80004800000 */
[----:B------:R-:W-:-:S04]  /*0e80*/  FSETP.GEU.AND P1, PT, R0, R9, PT ;  /* 0x000000090000720b */ /* 0x000fc80003f2e000 */
[----:B------:R-:W-:Y:S01]  /*0e90*/  FSEL R0, R9, R0, !P1 ;  /* 0x0000000009007208 */ /* 0x000fe20004800000 */
[----:B------:R-:W-:Y:S08]  /*0ea0*/  BRA `(.L_x_138) ;  /* 0x0000003c008c7947 */ /* 0x000ff00003800000 */
.L_x_137:
[----:B------:R-:W-:Y:S01]  /*0eb0*/  LOP3.LUT R0, R7, 0x3e0, RZ, 0xc0, !PT ;  /* 0x000003e007007812 */ /* 0x000fe200078ec0ff */
[----:B------:R-:W1:Y:S03]  /*0ec0*/  S2R R4, SR_LANEID ;  /* 0x0000000000047919 */ /* 0x000e660000000000 */
[----:B------:R-:W-:Y:S01]  /*0ed0*/  LOP3.LUT R5, RZ, R0, RZ, 0x33, !PT ;  /* 0x00000000ff057212 */ /* 0x000fe200078e33ff */
[----:B0-----:R-:W-:-:S04]  /*0ee0*/  VIADD R3, R0, 0x20 ;  /* 0x0000002000037836 */ /* 0x001fc80000000000 */
[----:B------:R-:W-:Y:S01]  /*0ef0*/  IMAD.IADD R5, R5, 0x1, R20 ;  /* 0x0000000105057824 */ /* 0x000fe200078e0214 */
[----:B------:R-:W-:-:S04]  /*0f00*/  ISETP.GT.AND P0, PT, R3, R20, PT ;  /* 0x000000140300720c */ /* 0x000fc80003f04270 */
[----:B------:R-:W-:-:S05]  /*0f10*/  SEL R5, R5, 0x1f, P0 ;  /* 0x0000001f05057807 */ /* 0x000fca0000000000 */
[----:B------:R-:W0:Y:S01]  /*0f20*/  SHFL.DOWN PT, R0, R9, 0x1, R5 ;  /* 0x0820000009007989 */ /* 0x000e2200000e0005 */
[C---:B-1----:R-:W-:Y:S01]  /*0f30*/  ISETP.GE.AND P0, PT, R4.reuse, R5, PT ;  /* 0x000000050400720c */ /* 0x042fe20003f06270 */
[----:B------:R-:W-:Y:S01]  /*0f40*/  VIADD R2, R4, 0x2 ;  /* 0x0000000204027836 */ /* 0x000fe20000000000 */
[----:B0-----:R-:W-:-:S11]  /*0f50*/  FSETP.GEU.AND P1, PT, R9, R0, PT ;  /* 0x000000000900720b */ /* 0x001fd60003f2e000 */
[----:B------:R-:W-:Y:S02]  /*0f60*/  @!P0 FSEL R9, R0, R9, !P1 ;  /* 0x0000000900098208 */ /* 0x000fe40004800000 */
[----:B------:R-:W-:Y:S01]  /*0f70*/  ISETP.GT.AND P0, PT, R2, R5, PT ;  /* 0x000000050200720c */ /* 0x000fe20003f04270 */
[----:B------:R-:W-:Y:S02]  /*0f80*/  VIADD R2, R4, 0x4 ;  /* 0x0000000404027836 */ /* 0x000fe40000000000 */
[----:B------:R-:W0:Y:S02]  /*0f90*/  SHFL.DOWN PT, R0, R9, 0x2, R5 ;  /* 0x0840000009007989 */ /* 0x000e2400000e0005 */
[----:B0-----:R-:W-:-:S08]  /*0fa0*/  FSETP.GEU.AND P1, PT, R9, R0, PT ;  /* 0x000000000900720b */ /* 0x001fd00003f2e000 */
[----:B------:R-:W-:Y:S02]  /*0fb0*/  @!P0 FSEL R9, R0, R9, !P1 ;  /* 0x0000000900098208 */ /* 0x000fe40004800000 */
[----:B------:R-:W-:Y:S01]  /*0fc0*/  ISETP.GT.AND P0, PT, R2, R5, PT ;  /* 0x000000050200720c */ /* 0x000fe20003f04270 */
[----:B------:R-:W-:Y:S02]  /*0fd0*/  VIADD R2, R4, 0x8 ;  /* 0x0000000804027836 */ /* 0x000fe40000000000 */
[----:B------:R-:W0:Y:S02]  /*0fe0*/  SHFL.DOWN PT, R0, R9, 0x4, R5 ;  /* 0x0880000009007989 */ /* 0x000e2400000e0005 */
[----:B0-----:R-:W-:-:S08]  /*0ff0*/  FSETP.GEU.AND P1, PT, R9, R0, PT ;  /* 0x000000000900720b */ /* 0x001fd00003f2e000 */
[----:B------:R-:W-:Y:S02]  /*1000*/  @!P0 FSEL R9, R0, R9, !P1 ;  /* 0x0000000900098208 */ /* 0x000fe40004800000 */
[----:B------:R-:W-:Y:S01]  /*1010*/  ISETP.GT.AND P1, PT, R2, R5, PT ;  /* 0x000000050200720c */ /* 0x000fe20003f24270 */
[C---:B------:R-:W-:Y:S01]  /*1020*/  VIADD R2, R4.reuse, 0x10 ;  /* 0x0000001004027836 */ /* 0x040fe20000000000 */
[----:B------:R-:W-:Y:S01]  /*1030*/  ISETP.NE.AND P0, PT, R4, RZ, PT ;  /* 0x000000ff0400720c */ /* 0x000fe20003f05270 */
[----:B------:R-:W0:-:S12]  /*1040*/  SHFL.DOWN PT, R0, R9, 0x8, R5 ;  /* 0x0900000009007989 */ /* 0x000e1800000e0005 */
[----:B------:R-:W1:Y:S01]  /*1050*/  @!P0 S2R R6, SR_CgaCtaId ;  /* 0x0000000000068919 */ /* 0x000e620000008800 */
[----:B------:R-:W-:Y:S02]  /*1060*/  @!P0 MOV R3, 0x400 ;  /* 0x0000040000038802 */ /* 0x000fe40000000f00 */
[----:B0-----:R-:W-:-:S04]  /*1070*/  FSETP.GEU.AND P2, PT, R9, R0, PT ;  /* 0x000000000900720b */ /* 0x001fc80003f4e000 */
[----:B------:R-:W-:Y:S02]  /*1080*/  @!P1 FSEL R9, R0, R9, !P2 ;  /* 0x0000000900099208 */ /* 0x000fe40005000000 */
[----:B------:R-:W-:Y:S02]  /*1090*/  ISETP.GT.AND P1, PT, R2, R5, PT ;  /* 0x000000050200720c */ /* 0x000fe40003f24270 */
[----:B------:R-:W-:Y:S01]  /*10a0*/  @!P0 SHF.R.U32.HI R2, RZ, 0x3, R7 ;  /* 0x00000003ff028819 */ /* 0x000fe20000011607 */
[----:B------:R-:W0:Y:S03]  /*10b0*/  SHFL.DOWN PT, R0, R9, 0x10, R5 ;  /* 0x0a00000009007989 */ /* 0x000e2600000e0005 */
[----:B------:R-:W-:Y:S02]  /*10c0*/  @!P0 LOP3.LUT R2, R2, 0x7c, RZ, 0xc0, !PT ;  /* 0x0000007c02028812 */ /* 0x000fe400078ec0ff */
[----:B-1----:R-:W-:-:S05]  /*10d0*/  @!P0 LEA R3, R6, R3, 0x18 ;  /* 0x0000000306038211 */ /* 0x002fca00078ec0ff */
[----:B------:R-:W-:Y:S01]  /*10e0*/  @!P0 IMAD.IADD R3, R2, 0x1, R3 ;  /* 0x0000000102038824 */ /* 0x000fe200078e0203 */
[----:B0-----:R-:W-:-:S04]  /*10f0*/  FSETP.GEU.AND P2, PT, R9, R0, PT ;  /* 0x000000000900720b */ /* 0x001fc80003f4e000 */
[----:B------:R-:W-:-:S05]  /*1100*/  @!P1 FSEL R9, R0, R9, !P2 ;  /* 0x0000000900099208 */ /* 0x000fca0005000000 */
[----:B------:R-:W-:-:S05]  /*1110*/  IMAD.MOV.U32 R0, RZ, RZ, R9 ;  /* 0x000000ffff007224 */ /* 0x000fca00078e0009 */
[----:B------:R0:W-:Y:S01]  /*1120*/  @!P0 STS [R3+0x8], R0 ;  /* 0x0000080003008388 */ /* 0x0001e20000000800 */
[----:B------:R-:W-:Y:S01]  /*1130*/  BAR.SYNC.DEFER_BLOCKING 0x0 ;  /* 0x0000000000007b1d */ /* 0x000fe20000010000 */
[----:B------:R-:W-:-:S13]  /*1140*/  ISETP.NE.AND P0, PT, R7, RZ, PT ;  /* 0x000000ff0700720c */ /* 0x000fda0003f05270 */
[----:B0-----:R-:W-:Y:S05]  /*1150*/  @P0 BRA `(.L_x_138) ;  /* 0x0000003800e00947 */ /* 0x001fea0003800000 */
[----:B------:R-:W0:Y:S01]  /*1160*/  S2UR UR5, SR_CgaCtaId ;  /* 0x00000000000579c3 */ /* 0x000e220000008800 */
[----:B------:R-:W-:Y:S01]  /*1170*/  UMOV UR4, 0x400 ;  /* 0x0000040000047882 */ /* 0x000fe20000000000 */
[C---:B------:R-:W-:Y:S02]  /*1180*/  ISETP.GT.AND P2, PT, R20.reuse, 0x20, PT ;  /* 0x000000201400780c */ /* 0x040fe40003f44270 */
[----:B------:R-:W-:Y:S01]  /*1190*/  ISETP.GT.AND P1, PT, R20, 0x40, PT ;  /* 0x000000401400780c */ /* 0x000fe20003f24270 */
[----:B0-----:R-:W-:-:S09]  /*11a0*/  ULEA UR4, UR5, UR4, 0x18 ;  /* 0x0000000405047291 */ /* 0x001fd2000f8ec0ff */
[----:B------:R-:W0:Y:S04]  /*11b0*/  LDS R3, [UR4+0xc] ;  /* 0x00000c04ff037984 */ /* 0x000e280008000800 */
[----:B------:R-:W1:Y:S04]  /*11c0*/  LDS.128 R4, [UR4+0x10] ;  /* 0x00001004ff047984 */ /* 0x000e680008000c00 */
[----:B------:R-:W2:Y:S01]  /*11d0*/  LDS.64 R8, [UR4+0x20] ;  /* 0x00002004ff087984 */ /* 0x000ea20008000a00 */
[----:B0-----:R-:W-:-:S04]  /*11e0*/  FSETP.GEU.AND P3, PT, R0, R3, PT ;  /* 0x000000030000720b */ /* 0x001fc80003f6e000 */
[----:B------:R-:W-:Y:S02]  /*11f0*/  @P2 FSEL R0, R3, R0, !P3 ;  /* 0x0000000003002208 */ /* 0x000fe40005800000 */
[----:B------:R-:W-:Y:S02]  /*1200*/  ISETP.GT.AND P2, PT, R20, 0x60, PT ;  /* 0x000000601400780c */ /* 0x000fe40003f44270 */
[----:B-1----:R-:W-:-:S04]  /*1210*/  FSETP.GEU.AND P3, PT, R0, R4, PT ;  /* 0x000000040000720b */ /* 0x002fc80003f6e000 */
[----:B------:R-:W-:Y:S02]  /*1220*/  @P1 FSEL R0, R4, R0, !P3 ;  /* 0x0000000004001208 */ /* 0x000fe40005800000 */
[----:B------:R-:W-:Y:S02]  /*1230*/  ISETP.GT.AND P1, PT, R20, 0x80, PT ;  /* 0x000000801400780c */ /* 0x000fe40003f24270 */
[----:B------:R-:W-:-:S04]  /*1240*/  FSETP.GEU.AND P3, PT, R0, R5, PT ;  /* 0x000000050000720b */ /* 0x000fc80003f6e000 */
        /* <DEDUP_REMOVED lines=8> */
[----:B--2---:R-:W-:-:S04]  /*12d0*/  FSETP.GEU.AND P3, PT, R0, R8, PT ;  /* 0x000000080000720b */ /* 0x004fc80003f6e000 */
[----:B------:R-:W-:-:S04]  /*12e0*/  @P1 FSEL R0, R8, R0, !P3 ;  /* 0x0000000008001208 */ /* 0x000fc80005800000 */
[----:B------:R-:W-:-:S04]  /*12f0*/  FSETP.GEU.AND P1, PT, R0, R9, PT ;  /* 0x000000090000720b */ /* 0x000fc80003f2e000 */
[----:B------:R-:W-:Y:S01]  /*1300*/  @P2 FSEL R0, R9, R0, !P1 ;  /* 0x0000000009002208 */ /* 0x000fe20004800000 */
[----:B------:R-:W-:Y:S08]  /*1310*/  BRA `(.L_x_138) ;  /* 0x0000003800707947 */ /* 0x000ff00003800000 */
.L_x_124:
[----:B------:R-:W0:Y:S01]  /*1320*/  S2R R0, SR_TID.X ;  /* 0x0000000000007919 */ /* 0x000e220000002100 */
[----:B------:R-:W1:Y:S01]  /*1330*/  LDC.64 R2, c[0x0][0x380] ;  /* 0x0000e000ff027b82 */ /* 0x000e620000000a00 */
[----:B0-----:R-:W-:-:S04]  /*1340*/  IMAD.SHL.U32 R5, R0, 0x4, RZ ;  /* 0x0000000400057824 */ /* 0x001fc800078e00ff */
[----:B-1----:R-:W-:-:S05]  /*1350*/  IMAD.WIDE.U32 R2, R5, 0x4, R2 ;  /* 0x0000000405027825 */ /* 0x002fca00078e0002 */
[----:B------:R-:W2:Y:S04]  /*1360*/  LDG.E.128.CONSTANT R4, desc[UR6][R2.64] ;  /* 0x0000000602047981 */ /* 0x000ea8000c1e9d00 */
[----:B------:R-:W3:Y:S04]  /*1370*/  LDG.E.128.CONSTANT R8, desc[UR6][R2.64+0x1000] ;  /* 0x0010000602087981 */ /* 0x000ee8000c1e9d00 */
[----:B------:R-:W4:Y:S04]  /*1380*/  LDG.E.128.CONSTANT R12, desc[UR6][R2.64+0x2000] ;  /* 0x00200006020c7981 */ /* 0x000f28000c1e9d00 */
[----:B------:R-:W5:Y:S01]  /*1390*/  LDG.E.128.CONSTANT R16, desc[UR6][R2.64+0x3000] ;  /* 0x0030000602107981 */ /* 0x000f62000c1e9d00 */
[----:B------:R-:W-:Y:S01]  /*13a0*/  IMAD.MOV.U32 R23, RZ, RZ, 0x1000 ;  /* 0x00001000ff177424 */ /* 0x000fe200078e00ff */
[----:B--2---:R-:W-:-:S02]  /*13b0*/  FSETP.GEU.AND P0, PT, R4, R5, PT ;  /* 0x000000050400720b */ /* 0x004fc40003f0e000 */
[----:B------:R-:W-:Y:S02]  /*13c0*/  FSETP.GEU.AND P1, PT, R6, R7, PT ;  /* 0x000000070600720b */ /* 0x000fe40003f2e000 */
[----:B---3--:R-:W-:Y:S02]  /*13d0*/  FSETP.GEU.AND P2, PT, R8, R9, PT ;  /* 0x000000090800720b */ /* 0x008fe40003f4e000 */
[----:B------:R-:W-:Y:S02]  /*13e0*/  FSETP.GEU.AND P3, PT, R10, R11, PT ;  /* 0x0000000b0a00720b */ /* 0x000fe40003f6e000 */
[----:B------:R-:W-:Y:S02]  /*13f0*/  FSEL R4, R5, R4, !P0 ;  /* 0x0000000405047208 */ /* 0x000fe40004000000 */
[----:B------:R-:W-:Y:S02]  /*1400*/  FSEL R7, R7, R6, !P1 ;  /* 0x0000000607077208 */ /* 0x000fe40004800000 */
[----:B------:R-:W-:-:S02]  /*1410*/  FSEL R8, R9, R8, !P2 ;  /* 0x0000000809087208 */ /* 0x000fc40005000000 */
[----:B------:R-:W-:Y:S02]  /*1420*/  FSEL R11, R11, R10, !P3 ;  /* 0x0000000a0b0b7208 */ /* 0x000fe40005800000 */
[----:B----4-:R-:W-:Y:S02]  /*1430*/  FSETP.GEU.AND P0, PT, R12, R13, PT ;  /* 0x0000000d0c00720b */ /* 0x010fe40003f0e000 */
[----:B------:R-:W-:Y:S02]  /*1440*/  FSETP.GEU.AND P1, PT, R14, R15, PT ;  /* 0x0000000f0e00720b */ /* 0x000fe40003f2e000 */
[----:B-----5:R-:W-:Y:S02]  /*1450*/  FSETP.GEU.AND P2, PT, R16, R17, PT ;  /* 0x000000111000720b */ /* 0x020fe40003f4e000 */
[----:B------:R-:W-:Y:S02]  /*1460*/  FSETP.GEU.AND P3, PT, R18, R19, PT ;  /* 0x000000131200720b */ /* 0x000fe40003f6e000 */
[----:B------:R-:W-:-:S02]  /*1470*/  FSEL R12, R13, R12, !P0 ;  /* 0x0000000c0d0c7208 */ /* 0x000fc40004000000 */
[----:B------:R-:W-:Y:S02]  /*1480*/  FSEL R15, R15, R14, !P1 ;  /* 0x0000000e0f0f7208 */ /* 0x000fe40004800000 */
[----:B------:R-:W-:Y:S02]  /*1490*/  FSEL R16, R17, R16, !P2 ;  /* 0x0000001011107208 */ /* 0x000fe40005000000 */
[----:B------:R-:W-:Y:S02]  /*14a0*/  FSEL R19, R19, R18, !P3 ;  /* 0x0000001213137208 */ /* 0x000fe40005800000 */
[----:B------:R-:W-:Y:S02]  /*14b0*/  FSETP.GEU.AND P2, PT, R12, R15, PT ;  /* 0x0000000f0c00720b */ /* 0x000fe40003f4e000 */
[----:B------:R-:W-:Y:S02]  /*14c0*/  FSETP.GEU.AND P3, PT, R16, R19, PT ;  /* 0x000000131000720b */ /* 0x000fe40003f6e000 */
[----:B------:R-:W-:-:S02]  /*14d0*/  FSETP.GEU.AND P1, PT, R8, R11, PT ;  /* 0x0000000b0800720b */ /* 0x000fc40003f2e000 */
[----:B------:R-:W-:Y:S02]  /*14e0*/  FSEL R12, R15, R12, !P2 ;  /* 0x0000000c0f0c7208 */ /* 0x000fe40005000000 */
[----:B------:R-:W-:Y:S02]  /*14f0*/  FSEL R19, R19, R16, !P3 ;  /* 0x0000001013137208 */ /* 0x000fe40005800000 */
[----:B------:R-:W-:Y:S02]  /*1500*/  FSEL R11, R11, R8, !P1 ;  /* 0x000000080b0b7208 */ /* 0x000fe40004800000 */
[----:B------:R-:W-:Y:S02]  /*1510*/  FSETP.GEU.AND P0, PT, R4, R7, PT ;  /* 0x000000070400720b */ /* 0x000fe40003f0e000 */
[----:B------:R-:W-:Y:S02]  /*1520*/  FSETP.GEU.AND P1, PT, R12, R19, PT ;  /* 0x000000130c00720b */ /* 0x000fe40003f2e000 */
[----:B------:R-:W-:-:S02]  /*1530*/  FSEL R4, R7, R4, !P0 ;  /* 0x0000000407047208 */ /* 0x000fc40004000000 */
[----:B------:R-:W-:Y:S02]  /*1540*/  FSEL R19, R19, R12, !P1 ;  /* 0x0000000c13137208 */ /* 0x000fe40004800000 */
[----:B------:R-:W-:Y:S02]  /*1550*/  ISETP.GE.U32.AND P1, PT, R20, 0x2000, PT ;  /* 0x000020001400780c */ /* 0x000fe40003f26070 */
[----:B------:R-:W-:-:S04]  /*1560*/  FSETP.GEU.AND P0, PT, R4, R11, PT ;  /* 0x0000000b0400720b */ /* 0x000fc80003f0e000 */
[----:B------:R-:W-:-:S04]  /*1570*/  FSEL R4, R11, R4, !P0 ;  /* 0x000000040b047208 */ /* 0x000fc80004000000 */
[----:B------:R-:W-:-:S04]  /*1580*/  FSETP.GEU.AND P0, PT, R4, R19, PT ;  /* 0x000000130400720b */ /* 0x000fc80003f0e000 */
[----:B------:R-:W-:Y:S01]  /*1590*/  FSEL R21, R19, R4, !P0 ;  /* 0x0000000413157208 */ /* 0x000fe20004000000 */
[----:B------:R-:W-:Y:S08]  /*15a0*/  @!P1 BRA `(.L_x_139) ;  /* 0x0000000000bc9947 */ /* 0x000ff00003800000 */
[----:B------:R-:W0:Y:S01]  /*15b0*/  LDC R24, c[0x0][0x390] ;  /* 0x0000e400ff187b82 */ /* 0x000e220000000800 */
[----:B------:R-:W-:Y:S02]  /*15c0*/  VIADD R22, R20, 0xfffff000 ;  /* 0xfffff00014167836 */ /* 0x000fe40000000000 */
[----:B------:R-:W-:-:S07]  /*15d0*/  IMAD.MOV.U32 R23, RZ, RZ, 0x1000 ;  /* 0x00001000ff177424 */ /* 0x000fce00078e00ff */
.L_x_141:
[----:B------:R-:W-:-:S05]  /*15e0*/  IMAD.WIDE R26, R23, 0x4, R2 ;  /* 0x00000004171a7825 */ /* 0x000fca00078e0202 */
[----:B------:R-:W2:Y:S04]  /*15f0*/  LDG.E.128.CONSTANT R8, desc[UR6][R26.64] ;  /* 0x000000061a087981 */ /* 0x000ea8000c1e9d00 */
[----:B------:R-:W3:Y:S04]  /*1600*/  LDG.E.128.CONSTANT R12, desc[UR6][R26.64+0x1000] ;  /* 0x001000061a0c7981 */ /* 0x000ee8000c1e9d00 */
[----:B------:R-:W4:Y:S04]  /*1610*/  LDG.E.128.CONSTANT R16, desc[UR6][R26.64+0x2000] ;  /* 0x002000061a107981 */ /* 0x000f28000c1e9d00 */
[----:B------:R-:W5:Y:S01]  /*1620*/  LDG.E.128.CONSTANT R4, desc[UR6][R26.64+0x3000] ;  /* 0x003000061a047981 */ /* 0x000f62000c1e9d00 */
[----:B0-----:R-:W-:Y:S01]  /*1630*/  IMAD.MOV.U32 R20, RZ, RZ, R24 ;  /* 0x000000ffff147224 */ /* 0x001fe200078e0018 */
        /* <DEDUP_REMOVED lines=14> */
[----:B------:R-:W-:Y:S01]  /*1720*/  FSEL R18, R4, R19, !P2 ;  /* 0x0000001304127208 */ /* 0x000fe20005000000 */
[----:B------:R-:W-:Y:S01]  /*1730*/  IMAD.IADD R4, R20, 0x1, -R23 ;  /* 0x0000000114047824 */ /* 0x000fe200078e0a17 */
[----:B------:R-:W-:Y:S02]  /*1740*/  FSEL R5, R6, R5, !P3 ;  /* 0x0000000506057208 */ /* 0x000fe40005800000 */
[----:B------:R-:W-:Y:S02]  /*1750*/  FSETP.GEU.AND P0, PT, R21, R8, PT ;  /* 0x000000081500720b */ /* 0x000fe40003f0e000 */
[----:B------:R-:W-:Y:S02]  /*1760*/  FSETP.GEU.AND P1, PT, R10, R13, PT ;  /* 0x0000000d0a00720b */ /* 0x000fe40003f2e000 */
[----:B------:R-:W-:-:S02]  /*1770*/  FSETP.GEU.AND P2, PT, R14, R17, PT ;  /* 0x000000110e00720b */ /* 0x000fc40003f4e000 */
[----:B------:R-:W-:Y:S02]  /*1780*/  FSETP.GEU.AND P3, PT, R18, R5, PT ;  /* 0x000000051200720b */ /* 0x000fe40003f6e000 */
[----:B------:R-:W-:Y:S02]  /*1790*/  FSEL R8, R8, R21, !P0 ;  /* 0x0000001508087208 */ /* 0x000fe40004000000 */
[----:B------:R-:W-:Y:S02]  /*17a0*/  FSEL R13, R13, R10, !P1 ;  /* 0x0000000a0d0d7208 */ /* 0x000fe40004800000 */
[----:B------:R-:W-:Y:S02]  /*17b0*/  FSEL R14, R17, R14, !P2 ;  /* 0x0000000e110e7208 */ /* 0x000fe40005000000 */
[----:B------:R-:W-:Y:S02]  /*17c0*/  FSEL R5, R5, R18, !P3 ;  /* 0x0000001205057208 */ /* 0x000fe40005800000 */
[----:B------:R-:W-:-:S02]  /*17d0*/  FSETP.GEU.AND P0, PT, R8, R13, PT ;  /* 0x0000000d0800720b */ /* 0x000fc40003f0e000 */
[----:B------:R-:W-:Y:S02]  /*17e0*/  FSETP.GEU.AND P1, PT, R14, R5, PT ;  /* 0x000000050e00720b */ /* 0x000fe40003f2e000 */
[----:B------:R-:W-:Y:S02]  /*17f0*/  FSEL R8, R13, R8, !P0 ;  /* 0x000000080d087208 */ /* 0x000fe40004000000 */
[----:B------:R-:W-:Y:S02]  /*1800*/  FSEL R5, R5, R14, !P1 ;  /* 0x0000000e05057208 */ /* 0x000fe40004800000 */
[----:B------:R-:W-:Y:S02]  /*1810*/  ISETP.GE.AND P1, PT, R4, 0x1000, PT ;  /* 0x000010000400780c */ /* 0x000fe40003f26270 */
[----:B------:R-:W-:-:S04]  /*1820*/  FSETP.GEU.AND P0, PT, R8, R5, PT ;  /* 0x000000050800720b */ /* 0x000fc80003f0e000 */
[----:B------:R-:W-:-:S04]  /*1830*/  FSEL R5, R5, R8, !P0 ;  /* 0x0000000805057208 */ /* 0x000fc80004000000 */
[----:B------:R-:W-:-:S04]  /*1840*/  FSETP.GEU.AND P0, PT, R5, R7, PT ;  /* 0x000000070500720b */ /* 0x000fc80003f0e000 */
[----:B------:R-:W-:Y:S01]  /*1850*/  FSEL R21, R7, R5, !P0 ;  /* 0x0000000507157208 */ /* 0x000fe20004000000 */
[----:B------:R-:W-:Y:S08]  /*1860*/  @!P1 BRA `(.L_x_140) ;  /* 0x00000008009c9947 */ /* 0x000ff00003800000 */
[----:B------:R-:W-:-:S05]  /*1870*/  VIADD R23, R23, 0x1000 ;  /* 0x0000100017177836 */ /* 0x000fca0000000000 */
[----:B------:R-:W-:-:S13]  /*1880*/  ISETP.GT.AND P0, PT, R23, R22, PT ;  /* 0x000000161700720c */ /* 0x000fda0003f04270 */
[----:B------:R-:W-:Y:S05]  /*1890*/  @!P0 BRA `(.L_x_141) ;  /* 0xfffffffc00508947 */ /* 0x000fea000383ffff */
.L_x_139:
[----:B------:R-:W-:-:S13]  /*18a0*/  ISETP.GE.AND P0, PT, R23, R20, PT ;  /* 0x000000141700720c */ /* 0x000fda0003f06270 */
[----:B------:R-:W-:Y:S05]  /*18b0*/  @P0 BRA `(.L_x_140) ;  /* 0x0000000800880947 */ /* 0x000fea0003800000 */
[----:B------:R-:W-:Y:S01]  /*18c0*/  IMAD.IADD R9, R20, 0x1, -R23 ;  /* 0x0000000114097824 */ /* 0x000fe200078e0a17 */
[----:B------:R-:W-:Y:S04]  /*18d0*/  BSSY.RECONVERGENT B1, `(.L_x_140) ;  /* 0x00000a0000017945 */ /* 0x000fe80003800200 */
[----:B------:R-:W-:-:S13]  /*18e0*/  ISETP.GE.AND P0, PT, R0, R9, PT ;  /* 0x000000090000720c */ /* 0x000fda0003f06270 */
[----:B------:R-:W-:Y:S05]  /*18f0*/  @P0 BRA `(.L_x_142) ;  /* 0x0000000800740947 */ /* 0x000fea0003800000 */
[----:B------:R-:W-:Y:S01]  /*1900*/  LOP3.LUT R2, RZ, R0, RZ, 0x33, !PT ;  /* 0x00000000ff027212 */ /* 0x000fe200078e33ff */
[----:B------:R-:W-:Y:S01]  /*1910*/  BSSY.RECONVERGENT B2, `(.L_x_143) ;  /* 0x0000016000027945 */ /* 0x000fe20003800200 */
[----:B------:R-:W-:Y:S02]  /*1920*/  IMAD.MOV.U32 R8, RZ, RZ, R0 ;  /* 0x000000ffff087224 */ /* 0x000fe400078e0000 */
[----:B------:R-:W-:-:S04]  /*1930*/  IADD3 R2, PT, PT, -R23, R20, R2 ;  /* 0x0000001417027210 */ /* 0x000fc80007ffe102 */
[C---:B------:R-:W-:Y:S02]  /*1940*/  LOP3.LUT R3, R2.reuse, 0x300, RZ, 0xc0, !PT ;  /* 0x0000030002037812 */ /* 0x040fe400078ec0ff */
[----:B------:R-:W-:Y:S02]  /*1950*/  ISETP.GE.U32.AND P2, PT, R2, 0x300, PT ;  /* 0x000003000200780c */ /* 0x000fe40003f46070 */
[----:B------:R-:W-:-:S13]  /*1960*/  ISETP.NE.AND P0, PT, R3, 0x300, PT ;  /* 0x000003000300780c */ /* 0x000fda0003f05270 */
[----:B------:R-:W-:Y:S05]  /*1970*/  @!P0 BRA `(.L_x_144) ;  /* 0x00000000003c8947 */ /* 0x000fea0003800000 */
[----:B------:R-:W0:Y:S01]  /*1980*/  LDC.64 R4, c[0x0][0x380] ;  /* 0x0000e000ff047b82 */ /* 0x000e220000000a00 */
[----:B------:R-:W-:Y:S01]  /*1990*/  LEA.HI R2, R2, 0x1, RZ, 0x18 ;  /* 0x0000000102027811 */ /* 0x000fe200078fc0ff */
[----:B------:R-:W-:Y:S02]  /*19a0*/  IMAD.IADD R7, R0, 0x1, R23 ;  /* 0x0000000100077824 */ /* 0x000fe400078e0217 */
[----:B------:R-:W-:Y:S01]  /*19b0*/  IMAD.MOV.U32 R8, RZ, RZ, R0 ;  /* 0x000000ffff087224 */ /* 0x000fe200078e0000 */
[----:B------:R-:W-:-:S05]  /*19c0*/  LOP3.LUT R2, R2, 0x3, RZ, 0xc0, !PT ;  /* 0x0000000302027812 */ /* 0x000fca00078ec0ff */
[----:B------:R-:W-:-:S07]  /*19d0*/  IMAD.MOV R6, RZ, RZ, -R2 ;  /* 0x000000ffff067224 */ /* 0x000fce00078e0a02 */
.L_x_145:
[----:B0-----:R-:W-:-:S06]  /*19e0*/  IMAD.WIDE.U32 R2, R7, 0x4, R4 ;  /* 0x0000000407027825 */ /* 0x001fcc00078e0004 */
[----:B------:R-:W2:Y:S01]  /*19f0*/  LDG.E.CONSTANT R2, desc[UR6][R2.64] ;  /* 0x0000000602027981 */ /* 0x000ea2000c1e9900 */
[----:B------:R-:W-:Y:S02]  /*1a00*/  VIADD R6, R6, 0x1 ;  /* 0x0000000106067836 */ /* 0x000fe40000000000 */
[----:B------:R-:W-:Y:S02]  /*1a10*/  VIADD R8, R8, 0x100 ;  /* 0x0000010008087836 */ /* 0x000fe40000000000 */
[----:B------:R-:W-:Y:S01]  /*1a20*/  VIADD R7, R7, 0x100 ;  /* 0x0000010007077836 */ /* 0x000fe20000000000 */
[----:B------:R-:W-:Y:S02]  /*1a30*/  ISETP.NE.AND P1, PT, R6, RZ, PT ;  /* 0x000000ff0600720c */ /* 0x000fe40003f25270 */
[----:B--2---:R-:W-:-:S04]  /*1a40*/  FSETP.GEU.AND P0, PT, R21, R2, PT ;  /* 0x000000021500720b */ /* 0x004fc80003f0e000 */
[----:B------:R-:W-:-:S07]  /*1a50*/  FSEL R21, R2, R21, !P0 ;  /* 0x0000001502157208 */ /* 0x000fce0004000000 */
[----:B------:R-:W-:Y:S05]  /*1a60*/  @P1 BRA `(.L_x_145) ;  /* 0xfffffffc00dc1947 */ /* 0x000fea000383ffff */
.L_x_144:
[----:B------:R-:W-:Y:S05]  /*1a70*/  BSYNC.RECONVERGENT B2 ;  /* 0x0000000000027941 */ /* 0x000fea0003800200 */
.L_x_143:
[----:B------:R-:W-:Y:S05]  /*1a80*/  @!P2 BRA `(.L_x_142) ;  /* 0x000000080010a947 */ /* 0x000fea0003800000 */
[----:B------:R-:W0:Y:S01]  /*1a90*/  LDCU.64 UR4, c[0x0][0x380] ;  /* 0x00007000ff0477ac */ /* 0x000e220008000a00 */
[----:B------:R-:W-:Y:S01]  /*1aa0*/  IMAD.IADD R5, R9, 0x1, -R8 ;  /* 0x0000000109057824 */ /* 0x000fe200078e0a08 */
[C---:B------:R-:W-:Y:S01]  /*1ab0*/  IADD3 R3, P0, PT, R8.reuse, R23, RZ ;  /* 0x0000001708037210 */ /* 0x040fe20007f1e0ff */
[----:B------:R-:W-:Y:S01]  /*1ac0*/  BSSY.RECONVERGENT B2, `(.L_x_146) ;  /* 0x000004a000027945 */ /* 0x000fe20003800200 */
[----:B------:R-:W-:Y:S02]  /*1ad0*/  IMAD.IADD R11, R8, 0x1, R23 ;  /* 0x00000001080b7824 */ /* 0x000fe400078e0217 */
[----:B------:R-:W-:Y:S01]  /*1ae0*/  ISETP.GT.AND P1, PT, R5, 0xc00, PT ;  /* 0x00000c000500780c */ /* 0x000fe20003f24270 */
[----:B------:R-:W-:Y:S01]  /*1af0*/  IMAD.X R4, RZ, RZ, RZ, P0 ;  /* 0x000000ffff047224 */ /* 0x000fe200000e06ff */
[----:B0-----:R-:W-:-:S04]  /*1b00*/  LEA R2, P0, R3, UR4, 0x2 ;  /* 0x0000000403027c11 */ /* 0x001fc8000f8010ff */
[----:B------:R-:W-:Y:S02]  /*1b10*/  LEA.HI.X R3, R3, UR5, R4, 0x2, P0 ;  /* 0x0000000503037c11 */ /* 0x000fe400080f1404 */
[----:B------:R-:W-:-:S05]  /*1b20*/  IADD3 R2, P0, PT, R2, 0x800, RZ ;  /* 0x0000080002027810 */ /* 0x000fca0007f1e0ff */
[----:B------:R-:W-:Y:S01]  /*1b30*/  IMAD.X R3, RZ, RZ, R3, P0 ;  /* 0x000000ffff037224 */ /* 0x000fe200000e0603 */
[----:B------:R-:W-:Y:S01]  /*1b40*/  PLOP3.LUT P0, PT, PT, PT, PT, 0x80, 0x8 ;  /* 0x000000000008781c */ /* 0x000fe20003f0f070 */
[----:B------:R-:W-:-:S12]  /*1b50*/  @!P1 BRA `(.L_x_147) ;  /* 0x0000000400009947 */ /* 0x000fd80003800000 */
[----:B------:R-:W-:Y:S01]  /*1b60*/  PLOP3.LUT P0, PT, PT, PT, PT, 0x8, 0x80 ;  /* 0x000000000080781c */ /* 0x000fe20003f0e170 */
[----:B------:R-:W-:-:S12]  /*1b70*/  VIADD R13, R9, 0xfffff400 ;  /* 0xfffff400090d7836 */ /* 0x000fd80000000000 */
.L_x_148:
[----:B------:R-:W0:Y:S01]  /*1b80*/  LDC.64 R4, c[0x0][0x380] ;  /* 0x0000e000ff047b82 */ /* 0x000e220000000a00 */
[----:B------:R-:W2:Y:S04]  /*1b90*/  LDG.E.CONSTANT R12, desc[UR6][R2.64+-0x400] ;  /* 0xfffc0006020c7981 */ /* 0x000ea8000c1e9900 */
[----:B------:R-:W3:Y:S01]  /*1ba0*/  LDG.E.CONSTANT R19, desc[UR6][R2.64] ;  /* 0x0000000602137981 */ /* 0x000ee2000c1e9900 */
[----:B------:R-:W-:-:S03]  /*1bb0*/  VIADD R25, R11, 0x400 ;  /* 0x000004000b197836 */ /* 0x000fc60000000000 */
[----:B------:R-:W4:Y:S04]  /*1bc0*/  LDG.E.CONSTANT R18, desc[UR6][R2.64+0x400] ;  /* 0x0004000602127981 */ /* 0x000f28000c1e9900 */
[----:B------:R-:W5:Y:S04]  /*1bd0*/  LDG.E.CONSTANT R16, desc[UR6][R2.64+0xc00] ;  /* 0x000c000602107981 */ /* 0x000f68000c1e9900 */
[----:B------:R-:W5:Y:S01]  /*1be0*/  LDG.E.CONSTANT R15, desc[UR6][R2.64+0x1000] ;  /* 0x00100006020f7981 */ /* 0x000f62000c1e9900 */
[----:B------:R-:W-:-:S03]  /*1bf0*/  VIADD R23, R11, 0x800 ;  /* 0x000008000b177836 */ /* 0x000fc60000000000 */
[----:B------:R-:W5:Y:S01]  /*1c00*/  LDG.E.CONSTANT R14, desc[UR6][R2.64+0x1400] ;  /* 0x00140006020e7981 */ /* 0x000f62000c1e9900 */
[----:B0-----:R-:W-:-:S03]  /*1c10*/  IMAD.WIDE.U32 R6, R11, 0x4, R4 ;  /* 0x000000040b067825 */ /* 0x001fc600078e0004 */
[----:B------:R-:W5:Y:S04]  /*1c20*/  LDG.E.CONSTANT R22, desc[UR6][R2.64+0x2000] ;  /* 0x0020000602167981 */ /* 0x000f68000c1e9900 */
[----:B------:R0:W2:Y:S01]  /*1c30*/  LDG.E.CONSTANT R10, desc[UR6][R6.64] ;  /* 0x00000006060a7981 */ /* 0x0000a2000c1e9900 */
[----:B------:R-:W-:-:S03]  /*1c40*/  IMAD.WIDE.U32 R24, R25, 0x4, R4 ;  /* 0x0000000419187825 */ /* 0x000fc600078e0004 */
[----:B------:R-:W5:Y:S04]  /*1c50*/  LDG.E.CONSTANT R20, desc[UR6][R2.64+0x2400] ;  /* 0x0024000602147981 */ /* 0x000f68000c1e9900 */
[----:B------:R-:W5:Y:S01]  /*1c60*/  LDG.E.CONSTANT R17, desc[UR6][R24.64] ;  /* 0x0000000618117981 */ /* 0x000f62000c1e9900 */
[----:B0-----:R-:W-:-:S03]  /*1c70*/  IMAD.WIDE.U32 R6, R23, 0x4, R4 ;  /* 0x0000000417067825 */ /* 0x001fc600078e0004 */
[----:B------:R-:W5:Y:S04]  /*1c80*/  LDG.E.CONSTANT R23, desc[UR6][R2.64+0x1c00] ;  /* 0x001c000602177981 */ /* 0x000f68000c1e9900 */
[----:B------:R-:W5:Y:S01]  /*1c90*/  LDG.E.CONSTANT R6, desc[UR6][R6.64] ;  /* 0x0000000606067981 */ /* 0x000f62000c1e9900 */
[----:B------:R-:W-:-:S03]  /*1ca0*/  VIADD R27, R11, 0xc00 ;  /* 0x00000c000b1b7836 */ /* 0x000fc60000000000 */
[----:B------:R-:W5:Y:S01]  /*1cb0*/  LDG.E.CONSTANT R26, desc[UR6][R2.64+0x2c00] ;  /* 0x002c0006021a7981 */ /* 0x000f62000c1e9900 */
[----:B------:R-:W-:-:S03]  /*1cc0*/  IMAD.WIDE.U32 R4, R27, 0x4, R4 ;  /* 0x000000041b047825 */ /* 0x000fc600078e0004 */
[----:B------:R-:W5:Y:S04]  /*1cd0*/  LDG.E.CONSTANT R25, desc[UR6][R2.64+0x3000] ;  /* 0x0030000602197981 */ /* 0x000f68000c1e9900 */
[----:B------:R-:W5:Y:S04]  /*1ce0*/  LDG.E.CONSTANT R4, desc[UR6][R4.64] ;  /* 0x0000000604047981 */ /* 0x000f68000c1e9900 */
[----:B------:R0:W5:Y:S01]  /*1cf0*/  LDG.E.CONSTANT R24, desc[UR6][R2.64+0x3400] ;  /* 0x0034000602187981 */ /* 0x000162000c1e9900 */
[----:B------:R-:W-:-:S05]  /*1d00*/  VIADD R8, R8, 0x1000 ;  /* 0x0000100008087836 */ /* 0x000fca0000000000 */
[----:B------:R-:W-:Y:S02]  /*1d10*/  ISETP.GE.AND P2, PT, R8, R13, PT ;  /* 0x0000000d0800720c */ /* 0x000fe40003f46270 */
[----:B0-----:R-:W-:Y:S01]  /*1d20*/  IADD3 R2, P3, PT, R2, 0x4000, RZ ;  /* 0x0000400002027810 */ /* 0x001fe20007f7e0ff */
[----:B------:R-:W-:-:S04]  /*1d30*/  VIADD R11, R11, 0x1000 ;  /* 0x000010000b0b7836 */ /* 0x000fc80000000000 */
[----:B------:R-:W-:Y:S01]  /*1d40*/  IMAD.X R3, RZ, RZ, R3, P3 ;  /* 0x000000ffff037224 */ /* 0x000fe200018e0603 */
[----:B--2---:R-:W-:-:S04]  /*1d50*/  FSETP.GEU.AND P1, PT, R21, R10, PT ;  /* 0x0000000a1500720b */ /* 0x004fc80003f2e000 */
[----:B------:R-:W-:-:S04]  /*1d60*/  FSEL R21, R10, R21, !P1 ;  /* 0x000000150a157208 */ /* 0x000fc80004800000 */
[----:B------:R-:W-:-:S04]  /*1d70*/  FSETP.GEU.AND P1, PT, R21, R12, PT ;  /* 0x0000000c1500720b */ /* 0x000fc80003f2e000 */
[----:B------:R-:W-:-:S04]  /*1d80*/  FSEL R12, R12, R21, !P1 ;  /* 0x000000150c0c7208 */ /* 0x000fc80004800000 */
[----:B---3--:R-:W-:-:S04]  /*1d90*/  FSETP.GEU.AND P1, PT, R12, R19, PT ;  /* 0x000000130c00720b */ /* 0x008fc80003f2e000 */
[----:B------:R-:W-:-:S04]  /*1da0*/  FSEL R19, R19, R12, !P1 ;  /* 0x0000000c13137208 */ /* 0x000fc80004800000 */
[----:B----4-:R-:W-:-:S04]  /*1db0*/  FSETP.GEU.AND P1, PT, R19, R18, PT ;  /* 0x000000121300720b */ /* 0x010fc80003f2e000 */
[----:B------:R-:W-:-:S04]  /*1dc0*/  FSEL R18, R18, R19, !P1 ;  /* 0x0000001312127208 */ /* 0x000fc80004800000 */
[----:B-----5:R-:W-:-:S04]  /*1dd0*/  FSETP.GEU.AND P1, PT, R18, R17, PT ;  /* 0x000000111200720b */ /* 0x020fc80003f2e000 */
        /* <DEDUP_REMOVED lines=24> */
.L_x_147:
[----:B------:R-:W-:Y:S05]  /*1f60*/  BSYNC.RECONVERGENT B2 ;  /* 0x0000000000027941 */ /* 0x000fea0003800200 */
.L_x_146:
[----:B------:R-:W-:Y:S01]  /*1f70*/  IMAD.IADD R4, R9, 0x1, -R8 ;  /* 0x0000000109047824 */ /* 0x000fe200078e0a08 */
[----:B------:R-:W-:Y:S04]  /*1f80*/  BSSY.RECONVERGENT B2, `(.L_x_149) ;  /* 0x0000024000027945 */ /* 0x000fe80003800200 */
[----:B------:R-:W-:-:S13]  /*1f90*/  ISETP.GT.AND P1, PT, R4, 0x400, PT ;  /* 0x000004000400780c */ /* 0x000fda0003f24270 */
[----:B------:R-:W-:Y:S05]  /*1fa0*/  @!P1 BRA `(.L_x_150) ;  /* 0x0000000000849947 */ /* 0x000fea0003800000 */
[----:B------:R-:W0:Y:S01]  /*1fb0*/  LDC.64 R6, c[0x0][0x380] ;  /* 0x0000e000ff067b82 */ /* 0x000e220000000a00 */
[----:B------:R-:W2:Y:S04]  /*1fc0*/  LDG.E.CONSTANT R13, desc[UR6][R2.64+-0x400] ;  /* 0xfffc0006020d7981 */ /* 0x000ea8000c1e9900 */
[----:B------:R-:W3:Y:S01]  /*1fd0*/  LDG.E.CONSTANT R15, desc[UR6][R2.64] ;  /* 0x00000006020f7981 */ /* 0x000ee2000c1e9900 */
[----:B------:R-:W-:-:S03]  /*1fe0*/  VIADD R19, R11, 0x400 ;  /* 0x000004000b137836 */ /* 0x000fc60000000000 */
[----:B------:R-:W4:Y:S04]  /*1ff0*/  LDG.E.CONSTANT R17, desc[UR6][R2.64+0x400] ;  /* 0x0004000602117981 */ /* 0x000f28000c1e9900 */
[----:B------:R-:W5:Y:S04]  /*2000*/  LDG.E.CONSTANT R23, desc[UR6][R2.64+0x1000] ;  /* 0x0010000602177981 */ /* 0x000f68000c1e9900 */
[----:B------:R-:W5:Y:S01]  /*2010*/  LDG.E.CONSTANT R25, desc[UR6][R2.64+0x1400] ;  /* 0x0014000602197981 */ /* 0x000f62000c1e9900 */
[----:B0-----:R-:W-:-:S06]  /*2020*/  IMAD.WIDE.U32 R4, R11, 0x4, R6 ;  /* 0x000000040b047825 */ /* 0x001fcc00078e0006 */
[----:B------:R-:W2:Y:S01]  /*2030*/  LDG.E.CONSTANT R4, desc[UR6][R4.64] ;  /* 0x0000000604047981 */ /* 0x000ea2000c1e9900 */
[----:B------:R-:W-:-:S03]  /*2040*/  IMAD.WIDE.U32 R6, R19, 0x4, R6 ;  /* 0x0000000413067825 */ /* 0x000fc600078e0006 */
[----:B------:R0:W5:Y:S04]  /*2050*/  LDG.E.CONSTANT R19, desc[UR6][R2.64+0xc00] ;  /* 0x000c000602137981 */ /* 0x000168000c1e9900 */
[----:B------:R-:W5:Y:S01]  /*2060*/  LDG.E.CONSTANT R7, desc[UR6][R6.64] ;  /* 0x0000000606077981 */ /* 0x000f62000c1e9900 */
[----:B------:R-:W-:Y:S01]  /*2070*/  VIADD R8, R8, 0x800 ;  /* 0x0000080008087836 */ /* 0x000fe20000000000 */
        /* <DEDUP_REMOVED lines=17> */
[----:B------:R-:W-:Y:S02]  /*2190*/  FSETP.GEU.AND P1, PT, R4, R25, PT ;  /* 0x000000190400720b */ /* 0x000fe40003f2e000 */
[----:B------:R-:W-:Y:S02]  /*21a0*/  PLOP3.LUT P0, PT, PT, PT, PT, 0x8, 0x80 ;  /* 0x000000000080781c */ /* 0x000fe40003f0e170 */
[----:B------:R-:W-:-:S11]  /*21b0*/  FSEL R21, R25, R4, !P1 ;  /* 0x0000000419157208 */ /* 0x000fd60004800000 */
.L_x_150:
[----:B------:R-:W-:Y:S05]  /*21c0*/  BSYNC.RECONVERGENT B2 ;  /* 0x0000000000027941 */ /* 0x000fea0003800200 */
.L_x_149:
[----:B------:R-:W-:-:S13]  /*21d0*/  ISETP.LT.OR P0, PT, R8, R9, P0 ;  /* 0x000000090800720c */ /* 0x000fda0000701670 */
[----:B------:R-:W-:Y:S05]  /*21e0*/  @!P0 BRA `(.L_x_142) ;  /* 0x0000000000388947 */ /* 0x000fea0003800000 */
[----:B------:R-:W0:Y:S01]  /*21f0*/  LDC.64 R4, c[0x0][0x380] ;  /* 0x0000e000ff047b82 */ /* 0x000e220000000a00 */
[----:B------:R-:W2:Y:S04]  /*2200*/  LDG.E.CONSTANT R6, desc[UR6][R2.64+-0x400] ;  /* 0xfffc000602067981 */ /* 0x000ea8000c1e9900 */
[----:B------:R-:W3:Y:S04]  /*2210*/  LDG.E.CONSTANT R7, desc[UR6][R2.64] ;  /* 0x0000000602077981 */ /* 0x000ee8000c1e9900 */
[----:B------:R-:W4:Y:S01]  /*2220*/  LDG.E.CONSTANT R9, desc[UR6][R2.64+0x400] ;  /* 0x0004000602097981 */ /* 0x000f22000c1e9900 */
[----:B0-----:R-:W-:-:S06]  /*2230*/  IMAD.WIDE.U32 R4, R11, 0x4, R4 ;  /* 0x000000040b047825 */ /* 0x001fcc00078e0004 */
[----:B------:R-:W5:Y:S02]  /*2240*/  LDG.E.CONSTANT R4, desc[UR6][R4.64] ;  /* 0x0000000604047981 */ /* 0x000f64000c1e9900 */
[----:B-----5:R-:W-:-:S04]  /*2250*/  FSETP.GEU.AND P0, PT, R21, R4, PT ;  /* 0x000000041500720b */ /* 0x020fc80003f0e000 */
[----:B------:R-:W-:-:S04]  /*2260*/  FSEL R21, R4, R21, !P0 ;  /* 0x0000001504157208 */ /* 0x000fc80004000000 */
[----:B--2---:R-:W-:-:S04]  /*2270*/  FSETP.GEU.AND P0, PT, R21, R6, PT ;  /* 0x000000061500720b */ /* 0x004fc80003f0e000 */
[----:B------:R-:W-:-:S04]  /*2280*/  FSEL R6, R6, R21, !P0 ;  /* 0x0000001506067208 */ /* 0x000fc80004000000 */
[----:B---3--:R-:W-:-:S04]  /*2290*/  FSETP.GEU.AND P0, PT, R6, R7, PT ;  /* 0x000000070600720b */ /* 0x008fc80003f0e000 */
[----:B------:R-:W-:-:S04]  /*22a0*/  FSEL R6, R7, R6, !P0 ;  /* 0x0000000607067208 */ /* 0x000fc80004000000 */
[----:B----4-:R-:W-:-:S04]  /*22b0*/  FSETP.GEU.AND P0, PT, R6, R9, PT ;  /* 0x000000090600720b */ /* 0x010fc80003f0e000 */
[----:B------:R-:W-:-:S09]  /*22c0*/  FSEL R21, R9, R6, !P0 ;  /* 0x0000000609157208 */ /* 0x000fd20004000000 */
.L_x_142:
[----:B------:R-:W-:Y:S05]  /*22d0*/  BSYNC.RECONVERGENT B1 ;  /* 0x0000000000017941 */ /* 0x000fea0003800200 */
.L_x_140:
[----:B------:R-:W0:Y:S01]  /*22e0*/  S2R R6, SR_LANEID ;  /* 0x0000000000067919 */ /* 0x000e220000000000 */
[----:B------:R-:W1:Y:S02]  /*22f0*/  SHFL.DOWN PT, R2, R21, 0x1, 0x1f ;  /* 0x08201f0015027f89 */ /* 0x000e6400000e0000 */
[----:B-1----:R-:W-:Y:S02]  /*2300*/  FSETP.GEU.AND P0, PT, R21, R2, PT ;  /* 0x000000021500720b */ /* 0x002fe40003f0e000 */
[C---:B0-----:R-:W-:Y:S02]  /*2310*/  ISETP.GT.AND P1, PT, R6.reuse, 0x1e, PT ;  /* 0x0000001e0600780c */ /* 0x041fe40003f24270 */
[----:B------:R-:W-:-:S11]  /*2320*/  ISETP.NE.AND P2, PT, R6, RZ, PT ;  /* 0x000000ff0600720c */ /* 0x000fd60003f45270 */
[----:B------:R-:W-:Y:S02]  /*2330*/  @!P1 FSEL R21, R2, R21, !P0 ;  /* 0x0000001502159208 */ /* 0x000fe40004000000 */
[----:B------:R-:W-:Y:S01]  /*2340*/  ISETP.GT.AND P1, PT, R6, 0x1d, PT ;  /* 0x0000001d0600780c */ /* 0x000fe20003f24270 */
[----:B------:R-:W0:Y:S01]  /*2350*/  @!P2 S2R R5, SR_CgaCtaId ;  /* 0x000000000005a919 */ /* 0x000e220000008800 */
[----:B------:R-:W-:Y:S02]  /*2360*/  @!P2 MOV R4, 0x400 ;  /* 0x000004000004a802 */ /* 0x000fe40000000f00 */
[----:B------:R-:W-:Y:S01]  /*2370*/  @!P2 SHF.R.U32.HI R3, RZ, 0x3, R0 ;  /* 0x00000003ff03a819 */ /* 0x000fe20000011600 */
[----:B------:R-:W1:Y:S03]  /*2380*/  SHFL.DOWN PT, R2, R21, 0x2, 0x1f ;  /* 0x08401f0015027f89 */ /* 0x000e6600000e0000 */
[----:B------:R-:W-:-:S02]  /*2390*/  @!P2 LOP3.LUT R3, R3, 0x7c, RZ, 0xc0, !PT ;  /* 0x0000007c0303a812 */ /* 0x000fc400078ec0ff */
[----:B-1----:R-:W-:-:S04]  /*23a0*/  FSETP.GEU.AND P0, PT, R21, R2, PT ;  /* 0x000000021500720b */ /* 0x002fc80003f0e000 */
[----:B------:R-:W-:Y:S02]  /*23b0*/  @!P1 FSEL R21, R2, R21, !P0 ;  /* 0x0000001502159208 */ /* 0x000fe40004000000 */
[----:B------:R-:W-:Y:S02]  /*23c0*/  ISETP.GT.AND P1, PT, R6, 0x1b, PT ;  /* 0x0000001b0600780c */ /* 0x000fe40003f24270 */
[----:B0-----:R-:W-:Y:S01]  /*23d0*/  @!P2 LEA R4, R5, R4, 0x18 ;  /* 0x000000040504a211 */ /* 0x001fe200078ec0ff */
[----:B------:R-:W0:Y:S04]  /*23e0*/  SHFL.DOWN PT, R2, R21, 0x4, 0x1f ;  /* 0x08801f0015027f89 */ /* 0x000e2800000e0000 */
[----:B------:R-:W-:Y:S01]  /*23f0*/  @!P2 IMAD.IADD R3, R3, 0x1, R4 ;  /* 0x000000010303a824 */ /* 0x000fe200078e0204 */
[----:B0-----:R-:W-:-:S05]  /*2400*/  FSETP.GEU.AND P0, PT, R21, R2, PT ;  /* 0x000000021500720b */ /* 0x001fca0003f0e000 */
        /* <DEDUP_REMOVED lines=35> */
.L_x_123:
        /* <DEDUP_REMOVED lines=12> */
.L_x_153:
[----:B------:R-:W-:Y:S05]  /*2700*/  BSYNC.RECONVERGENT B1 ;  /* 0x0000000000017941 */ /* 0x000fea0003800200 */
.L_x_152:
        /* <DEDUP_REMOVED lines=16> */
.L_x_158:
        /* <DEDUP_REMOVED lines=10> */
.L_x_157:
[----:B------:R-:W-:Y:S05]  /*28b0*/  BSYNC.RECONVERGENT B2 ;  /* 0x0000000000027941 */ /* 0x000fea0003800200 */
.L_x_156:
        /* <DEDUP_REMOVED lines=8> */
.L_x_161:
        /* <DEDUP_REMOVED lines=59> */
.L_x_160:
[----:B------:R-:W-:Y:S05]  /*2cf0*/  BSYNC.RECONVERGENT B2 ;  /* 0x0000000000027941 */ /* 0x000fea0003800200 */
.L_x_159:
        /* <DEDUP_REMOVED lines=34> */
.L_x_163:
[----:B------:R-:W-:Y:S05]  /*2f20*/  BSYNC.RECONVERGENT B2 ;  /* 0x0000000000027941 */ /* 0x000fea0003800200 */
.L_x_162:
        /* <DEDUP_REMOVED lines=16> */
.L_x_155:
[----:B------:R-:W-:Y:S05]  /*3030*/  BSYNC.RECONVERGENT B1 ;  /* 0x0000000000017941 */ /* 0x000fea0003800200 */
.L_x_154:
        /* <DEDUP_REMOVED lines=58> */
.L_x_164:
[----:B------:R-:W-:Y:S01]  /*33e0*/  LOP3.LUT R0, R7, 0x3e0, RZ, 0xc0, !PT ;  /* 0x000003e007007812 */ /* 0x000fe200078ec0ff */
[----:B0-----:R-:W0:Y:S03]  /*33f0*/  S2R R2, SR_LANEID ;  /* 0x0000000000027919 */ /* 0x001e260000000000 */
[----:B------:R-:W-:Y:S01]  /*3400*/  LOP3.LUT R9, RZ, R0, RZ, 0x33, !PT ;  /* 0x00000000ff097212 */ /* 0x000fe200078e33ff */
[----:B------:R-:W-:-:S04]  /*3410*/  VIADD R3, R0, 0x20 ;  /* 0x0000002000037836 */ /* 0x000fc80000000000 */
[----:B------:R-:W-:Y:S01]  /*3420*/  IMAD.IADD R9, R9, 0x1, R20 ;  /* 0x0000000109097824 */ /* 0x000fe200078e0214 */
[----:B------:R-:W-:-:S04]  /*3430*/  ISETP.GT.AND P0, PT, R3, R20, PT ;  /* 0x000000140300720c */ /* 0x000fc80003f04270 */
[----:B------:R-:W-:-:S05]  /*3440*/  SEL R4, R9, 0x1f, P0 ;  /* 0x0000001f09047807 */ /* 0x000fca0000000000 */
[----:B------:R-:W1:Y:S01]  /*3450*/  SHFL.DOWN PT, R0, R5, 0x1, R4 ;  /* 0x0820000005007989 */ /* 0x000e6200000e0004 */
[C---:B0-----:R-:W-:Y:S01]  /*3460*/  ISETP.GE.AND P1, PT, R2.reuse, R4, PT ;  /* 0x000000040200720c */ /* 0x041fe20003f26270 */
[----:B------:R-:W-:Y:S01]  /*3470*/  VIADD R3, R2, 0x2 ;  /* 0x0000000202037836 */ /* 0x000fe20000000000 */
[----:B-1----:R-:W-:-:S11]  /*3480*/  FSETP.GEU.AND P0, PT, R5, R0, PT ;  /* 0x000000000500720b */ /* 0x002fd60003f0e000 */
[----:B------:R-:W-:Y:S02]  /*3490*/  @!P1 FSEL R5, R0, R5, !P0 ;  /* 0x0000000500059208 */ /* 0x000fe40004000000 */
[----:B------:R-:W-:Y:S01]  /*34a0*/  ISETP.GT.AND P1, PT, R3, R4, PT ;  /* 0x000000040300720c */ /* 0x000fe20003f24270 */
[----:B------:R-:W-:Y:S02]  /*34b0*/  VIADD R3, R2, 0x4 ;  /* 0x0000000402037836 */ /* 0x000fe40000000000 */
[----:B------:R-:W0:Y:S02]  /*34c0*/  SHFL.DOWN PT, R0, R5, 0x2, R4 ;  /* 0x0840000005007989 */ /* 0x000e2400000e0004 */
[----:B0-----:R-:W-:-:S08]  /*34d0*/  FSETP.GEU.AND P0, PT, R5, R0, PT ;  /* 0x000000000500720b */ /* 0x001fd00003f0e000 */
[----:B------:R-:W-:Y:S02]  /*34e0*/  @!P1 FSEL R5, R0, R5, !P0 ;  /* 0x0000000500059208 */ /* 0x000fe40004000000 */
[-C--:B------:R-:W-:Y:S01]  /*34f0*/  ISETP.GT.AND P1, PT, R3, R4.reuse, PT ;  /* 0x000000040300720c */ /* 0x080fe20003f24270 */
[C---:B------:R-:W-:Y:S02]  /*3500*/  VIADD R3, R2.reuse, 0x8 ;  /* 0x0000000802037836 */ /* 0x040fe40000000000 */
[----:B------:R-:W0:Y:S03]  /*3510*/  SHFL.DOWN PT, R0, R5, 0x4, R4 ;  /* 0x0880000005007989 */ /* 0x000e2600000e0004 */
[----:B------:R-:W-:Y:S01]  /*3520*/  ISETP.GT.AND P2, PT, R3, R4, PT ;  /* 0x000000040300720c */ /* 0x000fe20003f44270 */
[----:B------:R-:W-:Y:S01]  /*3530*/  VIADD R3, R2, 0x10 ;  /* 0x0000001002037836 */ /* 0x000fe20000000000 */
[----:B0-----:R-:W-:-:S05]  /*3540*/  FSETP.GEU.AND P0, PT, R5, R0, PT ;  /* 0x000000000500720b */ /* 0x001fca0003f0e000 */
[----:B------:R-:W-:Y:S02]  /*3550*/  @!P1 FSEL R5, R0, R5, !P0 ;  /* 0x0000000500059208 */ /* 0x000fe40004000000 */
[----:B------:R-:W-:-:S03]  /*3560*/  ISETP.NE.AND P0, PT, R2, RZ, PT ;  /* 0x000000ff0200720c */ /* 0x000fc60003f05270 */
[----:B------:R-:W0:Y:S10]  /*3570*/  SHFL.DOWN PT, R0, R5, 0x8, R4 ;  /* 0x0900000005007989 */ /* 0x000e3400000e0004 */
[----:B------:R-:W1:Y:S01]  /*3580*/  @!P0 S2R R6, SR_CgaCtaId ;  /* 0x0000000000068919 */ /* 0x000e620000008800 */
[----:B------:R-:W-:-:S04]  /*3590*/  @!P0 SHF.R.U32.HI R2, RZ, 0x3, R7 ;  /* 0x00000003ff028819 */ /* 0x000fc80000011607 */
[----:B------:R-:W-:Y:S02]  /*35a0*/  @!P0 LOP3.LUT R2, R2, 0x7c, RZ, 0xc0, !PT ;  /* 0x0000007c02028812 */ /* 0x000fe400078ec0ff */
[----:B0-----:R-:W-:-:S04]  /*35b0*/  FSETP.GEU.AND P1, PT, R5, R0, PT ;  /* 0x000000000500720b */ /* 0x001fc80003f2e000 */
[----:B------:R-:W-:Y:S02]  /*35c0*/  @!P2 FSEL R5, R0, R5, !P1 ;  /* 0x000000050005a208 */ /* 0x000fe40004800000 */
[----:B------:R-:W-:Y:S02]  /*35d0*/  ISETP.GT.AND P2, PT, R3, R4, PT ;  /* 0x000000040300720c */ /* 0x000fe40003f44270 */
[----:B------:R-:W-:Y:S01]  /*35e0*/  @!P0 MOV R3, 0x400 ;  /* 0x0000040000038802 */ /* 0x000fe20000000f00 */
[----:B------:R-:W0:Y:S03]  /*35f0*/  SHFL.DOWN PT, R0, R5, 0x10, R4 ;  /* 0x0a00000005007989 */ /* 0x000e2600000e0004 */
        /* <DEDUP_REMOVED lines=37> */
.L_x_151:
[----:B------:R-:W0:Y:S01]  /*3850*/  S2R R8, SR_TID.X ;  /* 0x0000000000087919 */ /* 0x000e220000002100 */
[----:B------:R-:W0:Y:S02]  /*3860*/  LDC.64 R2, c[0x0][0x380] ;  /* 0x0000e000ff027b82 */ /* 0x000e240000000a00 */
[----:B0-----:R-:W-:-:S05]  /*3870*/  IMAD.WIDE.U32 R2, R8, 0x4, R2 ;  /* 0x0000000408027825 */ /* 0x001fca00078e0002 */
[----:B------:R-:W2:Y:S04]  /*3880*/  LDG.E.CONSTANT R19, desc[UR6][R2.64] ;  /* 0x0000000602137981 */ /* 0x000ea8000c1e9900 */
[----:B------:R-:W2:Y:S04]  /*3890*/  LDG.E.CONSTANT R0, desc[UR6][R2.64+0x400] ;  /* 0x0004000602007981 */ /* 0x000ea8000c1e9900 */
[----:B------:R-:W3:Y:S04]  /*38a0*/  LDG.E.CONSTANT R4, desc[UR6][R2.64+0x800] ;  /* 0x0008000602047981 */ /* 0x000ee8000c1e9900 */
[----:B------:R-:W3:Y:S04]  /*38b0*/  LDG.E.CONSTANT R5, desc[UR6][R2.64+0xc00] ;  /* 0x000c000602057981 */ /* 0x000ee8000c1e9900 */
[----:B------:R-:W4:Y:S04]  /*38c0*/  LDG.E.CONSTANT R6, desc[UR6][R2.64+0x1000] ;  /* 0x0010000602067981 */ /* 0x000f28000c1e9900 */
[----:B------:R-:W4:Y:S04]  /*38d0*/  LDG.E.CONSTANT R7, desc[UR6][R2.64+0x1400] ;  /* 0x0014000602077981 */ /* 0x000f28000c1e9900 */
[----:B------:R-:W5:Y:S04]  /*38e0*/  LDG.E.CONSTANT R9, desc[UR6][R2.64+0x1800] ;  /* 0x0018000602097981 */ /* 0x000f68000c1e9900 */
        /* <DEDUP_REMOVED lines=8> */
[----:B------:R-:W5:Y:S01]  /*3970*/  LDG.E.CONSTANT R18, desc[UR6][R2.64+0x3c00] ;  /* 0x003c000602127981 */ /* 0x000f62000c1e9900 */
[----:B--2---:R-:W-:-:S04]  /*3980*/  FSETP.GEU.AND P0, PT, R19, R0, PT ;  /* 0x000000001300720b */ /* 0x004fc80003f0e000 */
[----:B------:R-:W-:Y:S02]  /*3990*/  FSEL R0, R0, R19, !P0 ;  /* 0x0000001300007208 */ /* 0x000fe40004000000 */
[----:B---3--:R-:W-:-:S04]  /*39a0*/  FSETP.GEU.AND P1, PT, R4, R5, PT ;  /* 0x000000050400720b */ /* 0x008fc80003f2e000 */
[----:B------:R-:W-:Y:S02]  /*39b0*/  FSEL R5, R5, R4, !P1 ;  /* 0x0000000405057208 */ /* 0x000fe40004800000 */
[----:B----4-:R-:W-:-:S04]  /*39c0*/  FSETP.GEU.AND P2, PT, R6, R7, PT ;  /* 0x000000070600720b */ /* 0x010fc80003f4e000 */
[----:B------:R-:W-:Y:S02]  /*39d0*/  FSEL R6, R7, R6, !P2 ;  /* 0x0000000607067208 */ /* 0x000fe40005000000 */
[----:B-----5:R-:W-:-:S04]  /*39e0*/  FSETP.GEU.AND P3, PT, R9, R10, PT ;  /* 0x0000000a0900720b */ /* 0x020fc80003f6e000 */
[----:B------:R-:W-:Y:S02]  /*39f0*/  FSEL R9, R10, R9, !P3 ;  /* 0x000000090a097208 */ /* 0x000fe40005800000 */
[----:B------:R-:W-:-:S04]  /*3a00*/  FSETP.GEU.AND P0, PT, R11, R12, PT ;  /* 0x0000000c0b00720b */ /* 0x000fc80003f0e000 */
[----:B------:R-:W-:Y:S02]  /*3a10*/  FSEL R11, R12, R11, !P0 ;  /* 0x0000000b0c0b7208 */ /* 0x000fe40004000000 */
[----:B------:R-:W-:Y:S02]  /*3a20*/  FSETP.GEU.AND P0, PT, R0, R5, PT ;  /* 0x000000050000720b */ /* 0x000fe40003f0e000 */
[----:B------:R-:W-:Y:S02]  /*3a30*/  FSETP.GEU.AND P1, PT, R13, R14, PT ;  /* 0x0000000e0d00720b */ /* 0x000fe40003f2e000 */
[----:B------:R-:W-:Y:S02]  /*3a40*/  FSEL R0, R5, R0, !P0 ;  /* 0x0000000005007208 */ /* 0x000fe40004000000 */
[----:B------:R-:W-:Y:S02]  /*3a50*/  FSEL R14, R14, R13, !P1 ;  /* 0x0000000d0e0e7208 */ /* 0x000fe40004800000 */
[----:B------:R-:W-:-:S02]  /*3a60*/  FSETP.GEU.AND P1, PT, R6, R9, PT ;  /* 0x000000090600720b */ /* 0x000fc40003f2e000 */
[----:B------:R-:W-:Y:S02]  /*3a70*/  FSETP.GEU.AND P2, PT, R15, R16, PT ;  /* 0x000000100f00720b */ /* 0x000fe40003f4e000 */
[----:B------:R-:W-:Y:S02]  /*3a80*/  FSEL R9, R9, R6, !P1 ;  /* 0x0000000609097208 */ /* 0x000fe40004800000 */
[----:B------:R-:W-:Y:S02]  /*3a90*/  FSEL R15, R16, R15, !P2 ;  /* 0x0000000f100f7208 */ /* 0x000fe40005000000 */
[----:B------:R-:W-:Y:S02]  /*3aa0*/  FSETP.GEU.AND P2, PT, R11, R14, PT ;  /* 0x0000000e0b00720b */ /* 0x000fe40003f4e000 */
[----:B------:R-:W-:Y:S02]  /*3ab0*/  FSETP.GEU.AND P3, PT, R17, R18, PT ;  /* 0x000000121100720b */ /* 0x000fe40003f6e000 */
[----:B------:R-:W-:-:S02]  /*3ac0*/  FSEL R11, R14, R11, !P2 ;  /* 0x0000000b0e0b7208 */ /* 0x000fc40005000000 */
[----:B------:R-:W-:Y:S02]  /*3ad0*/  FSEL R18, R18, R17, !P3 ;  /* 0x0000001112127208 */ /* 0x000fe40005800000 */
[----:B------:R-:W-:Y:S02]  /*3ae0*/  FSETP.GEU.AND P0, PT, R0, R9, PT ;  /* 0x000000090000720b */ /* 0x000fe40003f0e000 */
[----:B------:R-:W-:Y:S02]  /*3af0*/  FSETP.GEU.AND P3, PT, R15, R18, PT ;  /* 0x000000120f00720b */ /* 0x000fe40003f6e000 */
[----:B------:R-:W-:Y:S02]  /*3b00*/  FSEL R0, R9, R0, !P0 ;  /* 0x0000000009007208 */ /* 0x000fe40004000000 */
[----:B------:R-:W-:-:S04]  /*3b10*/  FSEL R18, R18, R15, !P3 ;  /* 0x0000000f12127208 */ /* 0x000fc80005800000 */
[----:B------:R-:W-:-:S04]  /*3b20*/  FSETP.GEU.AND P1, PT, R11, R18, PT ;  /* 0x000000120b00720b */ /* 0x000fc80003f2e000 */
[----:B------:R-:W-:Y:S01]  /*3b30*/  FSEL R5, R18, R11, !P1 ;  /* 0x0000000b12057208 */ /* 0x000fe20004800000 */
[----:B------:R-:W-:Y:S01]  /*3b40*/  IMAD.MOV.U32 R11, RZ, RZ, 0x1000 ;  /* 0x00001000ff0b7424 */ /* 0x000fe200078e00ff */
[----:B------:R-:W-:Y:S02]  /*3b50*/  ISETP.GE.U32.AND P1, PT, R20, 0x2000, PT ;  /* 0x000020001400780c */ /* 0x000fe40003f26070 */
[----:B------:R-:W-:-:S04]  /*3b60*/  FSETP.GEU.AND P0, PT, R0, R5, PT ;  /* 0x000000050000720b */ /* 0x000fc80003f0e000 */
[----:B------:R-:W-:-:S07]  /*3b70*/  FSEL R0, R5, R0, !P0 ;  /* 0x0000000005007208 */ /* 0x000fce0004000000 */
[----:B------:R-:W-:Y:S05]  /*3b80*/  @!P1 BRA `(.L_x_165) ;  /* 0x0000000000ec9947 */ /* 0x000fea0003800000 */
[----:B------:R-:W0:Y:S01]  /*3b90*/  LDC R7, c[0x0][0x390] ;  /* 0x0000e400ff077b82 */ /* 0x000e220000000800 */
[----:B------:R-:W-:Y:S02]  /*3ba0*/  VIADD R6, R20, 0xfffff000 ;  /* 0xfffff00014067836 */ /* 0x000fe40000000000 */
[----:B------:R-:W-:-:S07]  /*3bb0*/  IMAD.MOV.U32 R11, RZ, RZ, 0x1000 ;  /* 0x00001000ff0b7424 */ /* 0x000fce00078e00ff */
.L_x_167:
[----:B------:R-:W-:-:S05]  /*3bc0*/  IMAD.WIDE R4, R11, 0x4, R2 ;  /* 0x000000040b047825 */ /* 0x000fca00078e0202 */
        /* <DEDUP_REMOVED lines=15> */
[----:B------:R1:W5:Y:S01]  /*3cc0*/  LDG.E.CONSTANT R16, desc[UR6][R4.64+0x3c00] ;  /* 0x003c000604107981 */ /* 0x000362000c1e9900 */
        /* <DEDUP_REMOVED lines=16> */
[----:B------:R-:W-:Y:S01]  /*3dd0*/  FSEL R23, R23, R20, !P1 ;  /* 0x0000001417177208 */ /* 0x000fe20004800000 */
[----:B0-----:R-:W-:Y:S01]  /*3de0*/  IMAD.MOV.U32 R20, RZ, RZ, R7 ;  /* 0x000000ffff147224 */ /* 0x001fe200078e0007 */
[----:B------:R-:W-:Y:S02]  /*3df0*/  FSEL R10, R13, R10, !P2 ;  /* 0x0000000a0d0a7208 */ /* 0x000fe40005000000 */
[----:B------:R-:W-:Y:S01]  /*3e00*/  FSETP.GEU.AND P2, PT, R24, R15, PT ;  /* 0x0000000f1800720b */ /* 0x000fe20003f4e000 */
[----:B-1----:R-:W-:Y:S01]  /*3e10*/  IMAD.IADD R4, R20, 0x1, -R11 ;  /* 0x0000000114047824 */ /* 0x002fe200078e0a0b */
        /* <DEDUP_REMOVED lines=18> */
.L_x_165:
        /* <DEDUP_REMOVED lines=20> */
.L_x_171:
        /* <DEDUP_REMOVED lines=9> */
.L_x_170:
[----:B------:R-:W-:Y:S05]  /*4110*/  BSYNC.RECONVERGENT B2 ;  /* 0x0000000000027941 */ /* 0x000fea0003800200 */
.L_x_169:
        /* <DEDUP_REMOVED lines=16> */
.L_x_174:
        /* <DEDUP_REMOVED lines=62> */
.L_x_173:
[----:B------:R-:W-:Y:S05]  /*4600*/  BSYNC.RECONVERGENT B2 ;  /* 0x0000000000027941 */ /* 0x000fea0003800200 */
.L_x_172:
        /* <DEDUP_REMOVED lines=37> */
.L_x_176:
[----:B------:R-:W-:Y:S05]  /*4860*/  BSYNC.RECONVERGENT B2 ;  /* 0x0000000000027941 */ /* 0x000fea0003800200 */
.L_x_175:
[----:B------:R-:W-:-:S13]  /*4870*/  ISETP.LT.OR P0, PT, R10, R9, P0 ;  /* 0x000000090a00720c */ /* 0x000fda0000701670 */
[----:B------:R-:W-:Y:S05]  /*4880*/  @!P0 BRA `(.L_x_168) ;  /* 0x0000000000388947 */ /* 0x000fea0003800000 */
[----:B------:R-:W0:Y:S01]  /*4890*/  LDC.64 R4, c[0x0][0x380] ;  /* 0x0000e000ff047b82 */ /* 0x000e220000000a00 */
[----:B------:R-:W2:Y:S04]  /*48a0*/  LDG.E.CONSTANT R7, desc[UR6][R2.64+-0x400] ;  /* 0xfffc000602077981 */ /* 0x000ea8000c1e9900 */
[----:B------:R-:W3:Y:S01]  /*48b0*/  LDG.E.CONSTANT R9, desc[UR6][R2.64] ;  /* 0x0000000602097981 */ /* 0x000ee2000c1e9900 */
[----:B0-----:R-:W-:-:S03]  /*48c0*/  IMAD.WIDE.U32 R4, R11, 0x4, R4 ;  /* 0x000000040b047825 */ /* 0x001fc600078e0004 */
[----:B------:R-:W4:Y:S04]  /*48d0*/  LDG.E.CONSTANT R11, desc[UR6][R2.64+0x400] ;  /* 0x00040006020b7981 */ /* 0x000f28000c1e9900 */
        /* <DEDUP_REMOVED lines=9> */
.L_x_168:
[----:B------:R-:W-:Y:S05]  /*4970*/  BSYNC.RECONVERGENT B1 ;  /* 0x0000000000017941 */ /* 0x000fea0003800200 */
.L_x_166:
[----:B------:R-:W0:Y:S01]  /*4980*/  S2R R6, SR_LANEID ;  /* 0x0000000000067919 */ /* 0x000e220000000000 */
[----:B------:R-:W-:-:S05]  /*4990*/  IMAD.MOV.U32 R3, RZ, RZ, R0 ;  /* 0x000000ffff037224 */ /* 0x000fca00078e0000 */
        /* <DEDUP_REMOVED lines=51> */
[----:B------:R-:W-:-:S09]  /*4cd0*/  FSEL R0, R9, R0, !P1 ;  /* 0x0000000009007208 */ /* 0x000fd20004800000 */
.L_x_138:
[----:B------:R-:W-:Y:S05]  /*4ce0*/  BSYNC.RECONVERGENT B0 ;  /* 0x0000000000007941 */ /* 0x000fea0003800200 */
.L_x_122:
[----:B------:R-:W-:Y:S05]  /*4cf0*/  @P0 EXIT ;  /* 0x000000000000094d */ /* 0x000fea0003800000 */
[----:B------:R-:W0:Y:S01]  /*4d00*/  LDCU UR4, c[0x0][0x398] ;  /* 0x00007300ff0477ac */ /* 0x000e220008000800 */
[----:B------:R-:W1:Y:S01]  /*4d10*/  LDC.64 R2, c[0x0][0x388] ;  /* 0x0000e200ff027b82 */ /* 0x000e620000000a00 */
[----:B0-----:R-:W-:-:S04]  /*4d20*/  FSETP.GT.AND P0, PT, R0, UR4, PT ;  /* 0x0000000400007c0b */ /* 0x001fc8000bf04000 */
[----:B------:R-:W-:-:S05]  /*4d30*/  FSEL R5, R0, UR4, P0 ;  /* 0x0000000400057c08 */ /* 0x000fca0008000000 */
[----:B-1----:R-:W-:Y:S01]  /*4d40*/  STG.E desc[UR6][R2.64], R5 ;  /* 0x0000000502007986 */ /* 0x002fe2000c101906 */
[----:B------:R-:W-:Y:S05]  /*4d50*/  EXIT ;  /* 0x000000000000794d */ /* 0x000fea0003800000 */
.L_x_177:
        /* <DEDUP_REMOVED lines=10> */
.L_x_1004:


//--------------------- .text._ZN3cub18CUB_300001_SM_10006detail6reduce18DeviceReduceKernelINS2_10policy_hubIfyN4cuda3__47maximumIfEEE10Policy1000EN6thrust24THRUST_300001_SM_1000_NS10device_ptrIfEEyS8_fNS5_3std3__410__identityEEEvT0_PT3_T1_NS0_13GridEvenShareISL_EET2_T4_ --------------------------
	.section	.text._ZN3cub18CUB_300001_SM_10006detail6reduce18DeviceReduceKernelINS2_10policy_hubIfyN4cuda3__47maximumIfEEE10Policy1000EN6thrust24THRUST_300001_SM_1000_NS10device_ptrIfEEyS8_fNS5_3std3__410__identityEEEvT0_PT3_T1_NS0_13GridEvenShareISL_EET2_T4_,"ax",@progbits
	.align	128
        .global         _ZN3cub18CUB_300001_SM_10006detail6reduce18DeviceReduceKernelINS2_10policy_hubIfyN4cuda3__47maximumIfEEE10Policy1000EN6thrust24THRUST_300001_SM_1000_NS10device_ptrIfEEyS8_fNS5_3std3__410__identityEEEvT0_PT3_T1_NS0_13GridEvenShareISL_EET2_T4_
        .type           _ZN3cub18CUB_300001_SM_10006detail6reduce18DeviceReduceKernelINS2_10policy_hubIfyN4cuda3__47maximumIfEEE10Policy1000EN6thrust24THRUST_300001_SM_1000_NS10device_ptrIfEEyS8_fNS5_3std3__410__identityEEEvT0_PT3_T1_NS0_13GridEvenShareISL_EET2_T4_,@function
        .size           _ZN3cub18CUB_300001_SM_10006detail6reduce18DeviceReduceKernelINS2_10policy_hubIfyN4cuda3__47maximumIfEEE10Policy1000EN6thrust24THRUST_300001_SM_1000_NS10device_ptrIfEEyS8_fNS5_3std3__410__identityEEEvT0_PT3_T1_NS0_13GridEvenShareISL_EET2_T4_,(.L_x_1005 - _ZN3cub18CUB_300001_SM_10006detail6reduce18DeviceReduceKernelINS2_10policy_hubIfyN4cuda3__47maximumIfEEE10Policy1000EN6thrust24THRUST_300001_SM_1000_NS10device_ptrIfEEyS8_fNS5_3std3__410__identityEEEvT0_PT3_T1_NS0_13GridEvenShareISL_EET2_T4_)
        .other          _ZN3cub18CUB_300001_SM_10006detail6reduce18DeviceReduceKernelINS2_10policy_hubIfyN4cuda3__47maximumIfEEE10Policy1000EN6thrust24THRUST_300001_SM_1000_NS10device_ptrIfEEyS8_fNS5_3std3__410__identityEEEvT0_PT3_T1_NS0_13GridEvenShareISL_EET2_T4_,@"STO_CUDA_ENTRY STV_DEFAULT"
_ZN3cub18CUB_300001_SM_10006detail6reduce18DeviceReduceKernelINS2_10policy_hubIfyN4cuda3__47maximumIfEEE10Policy1000EN6thrust24THRUST_300001_SM_1000_NS10device_ptrIfEEyS8_fNS5_3std3__410__identityEEEvT0_PT3_T1_NS0_13GridEvenShareISL_EET2_T4_:
.text._ZN3cub18CUB_300001_SM_10006detail6reduce18DeviceReduceKernelINS2_10policy_hubIfyN4cuda3__47maximumIfEEE10Policy1000EN6thrust24THRUST_300001_SM_1000_NS10device_ptrIfEEyS8_fNS5_3std3__410__identityEEEvT0_PT3_T1_NS0_13GridEvenShareISL_EET2_T4_:
        /* <DEDUP_REMOVED lines=17> */
[----:B------:R-:W-:Y:S01]  /*0110*/  VIADD R5, R2, -UR9 ;  /* 0x8000000902057c36 */ /* 0x000fe20008000000 */
[----:B------:R-:W-:Y:S01]  /*0120*/  BSSY.RECONVERGENT B1, `(.L_x_180) ;  /* 0x000000a000017945 */ /* 0x000fe20003800200 */
[----:B------:R-:W-:-:S03]  /*0130*/  IMAD.MOV.U32 R6, RZ, RZ, RZ ;  /* 0x000000ffff067224 */ /* 0x000fc600078e00ff */
[----:B0-----:R-:W-:Y:S01]  /*0140*/  ISETP.GE.AND P0, PT, R0, R5, PT ;  /* 0x000000050000720c */ /* 0x001fe20003f06270 */
[----:B------:R-:W-:-:S12]  /*0150*/  IMAD.MOV.U32 R4, RZ, RZ, R0 ;  /* 0x000000ffff047224 */ /* 0x000fd800078e0000 */
[----:B------:R-:W-:Y:S05]  /*0160*/  @P0 BRA `(.L_x_181) ;  /* 0x0000000000140947 */ /* 0x000fea0003800000 */
[----:B------:R-:W0:Y:S01]  /*0170*/  LDC.64 R6, c[0x0][0x380] ;  /* 0x0000e000ff067b82 */ /* 0x000e220000000a00 */
[----:B------:R-:W-:-:S04]  /*0180*/  VIADD R3, R0, UR9 ;  /* 0x0000000900037c36 */ /* 0x000fc80008000000 */
[----:B0-----:R-:W-:-:S06]  /*0190*/  IMAD.WIDE.U32 R6, R3, 0x4, R6 ;  /* 0x0000000403067825 */ /* 0x001fcc00078e0006 */
[----:B------:R0:W5:Y:S01]  /*01a0*/  LDG.E R6, desc[UR16][R6.64] ;  /* 0x0000001006067981 */ /* 0x000162000c1e1900 */
[----:B------:R-:W-:-:S07]  /*01b0*/  VIADD R4, R0, 0x100 ;  /* 0x0000010000047836 */ /* 0x000fce0000000000 */
.L_x_181:
[----:B------:R-:W-:Y:S05]  /*01c0*/  BSYNC.RECONVERGENT B1 ;  /* 0x0000000000017941 */ /* 0x000fea0003800200 */
.L_x_180:
[----:B------:R-:W-:Y:S01]  /*01d0*/  ISETP.GE.AND P0, PT, R4, R5, PT ;  /* 0x000000050400720c */ /* 0x000fe20003f06270 */
[----:B------:R-:W-:-:S12]  /*01e0*/  BSSY.RECONVERGENT B1, `(.L_x_182) ;  /* 0x0000096000017945 */ /* 0x000fd80003800200 */
[----:B------:R-:W-:Y:S05]  /*01f0*/  @P0 BRA `(.L_x_183) ;  /* 0x0000000800500947 */ /* 0x000fea0003800000 */
[----:B------:R-:W-:Y:S01]  /*0200*/  LOP3.LUT R3, RZ, R4, RZ, 0x33, !PT ;  /* 0x00000004ff037212 */ /* 0x000fe200078e33ff */
[----:B------:R-:W-:Y:S03]  /*0210*/  BSSY.RECONVERGENT B2, `(.L_x_184) ;  /* 0x0000047000027945 */ /* 0x000fe60003800200 */
[----:B------:R-:W-:-:S04]  /*0220*/  IADD3 R3, PT, PT, R2, -UR9, R3 ;  /* 0x8000000902037c10 */ /* 0x000fc8000fffe003 */
[C---:B------:R-:W-:Y:S02]  /*0230*/  ISETP.GE.U32.AND P1, PT, R3.reuse, 0xf00, PT ;  /* 0x00000f000300780c */ /* 0x040fe40003f26070 */
[----:B0-----:R-:W-:-:S04]  /*0240*/  LEA.HI R7, R3, 0x1, RZ, 0x18 ;  /* 0x0000000103077811 */ /* 0x001fc800078fc0ff */
[----:B------:R-:W-:-:S04]  /*0250*/  LOP3.LUT R20, R7, 0xf, RZ, 0xc0, !PT ;  /* 0x0000000f07147812 */ /* 0x000fc800078ec0ff */
[----:B------:R-:W-:-:S03]  /*0260*/  ISETP.NE.AND P0, PT, R20, RZ, PT ;  /* 0x000000ff1400720c */ /* 0x000fc60003f05270 */
[----:B------:R-:W-:Y:S10]  /*0270*/  @!P1 BRA `(.L_x_185) ;  /* 0x0000000400009947 */ /* 0x000ff40003800000 */
[----:B------:R-:W0:Y:S01]  /*0280*/  LDCU.64 UR6, c[0x0][0x380] ;  /* 0x00007000ff0677ac */ /* 0x000e220008000a00 */
[----:B------:R-:W-:Y:S01]  /*0290*/  IMAD.WIDE.U32 R2, R4, 0x4, RZ ;  /* 0x0000000404027825 */ /* 0x000fe200078e00ff */
[----:B------:R-:W-:Y:S01]  /*02a0*/  LOP3.LUT R9, R7, 0x1fffff0, RZ, 0xc0, !PT ;  /* 0x01fffff007097812 */ /* 0x000fe200078ec0ff */
[----:B------:R-:W-:-:S04]  /*02b0*/  UIMAD.WIDE.U32 UR4, UR18, 0x4000, URZ ;  /* 0x00004000120478a5 */ /* 0x000fc8000f8e00ff */
[----:B------:R-:W-:Y:S02]  /*02c0*/  IMAD.MOV R9, RZ, RZ, -R9 ;  /* 0x000000ffff097224 */ /* 0x000fe400078e0a09 */
[----:B------:R-:W-:Y:S02]  /*02d0*/  LOP3.LUT R2, R2, UR4, RZ, 0xfc, !PT ;  /* 0x0000000402027c12 */ /* 0x000fe4000f8efcff */
[----:B------:R-:W-:Y:S02]  /*02e0*/  LOP3.LUT R3, R3, UR5, RZ, 0xfc, !PT ;  /* 0x0000000503037c12 */ /* 0x000fe4000f8efcff */
[----:B0-----:R-:W-:-:S04]  /*02f0*/  IADD3 R2, P1, PT, R2, UR6, RZ ;  /* 0x0000000602027c10 */ /* 0x001fc8000ff3e0ff */
[----:B------:R-:W-:-:S04]  /*0300*/  IADD3 R2, P2, PT, R2, 0x2000, RZ ;  /* 0x0000200002027810 */ /* 0x000fc80007f5e0ff */
[----:B------:R-:W-:-:S09]  /*0310*/  IADD3.X R3, PT, PT, RZ, UR7, R3, P2, P1 ;  /* 0x00000007ff037c10 */ /* 0x000fd200097e2403 */
.L_x_186:
        /* <DEDUP_REMOVED lines=16> */
[----:B------:R-:W-:-:S02]  /*0420*/  VIADD R9, R9, 0x10 ;  /* 0x0000001009097836 */ /* 0x000fc40000000000 */
[----:B------:R-:W-:-:S03]  /*0430*/  VIADD R4, R4, 0x1000 ;  /* 0x0000100004047836 */ /* 0x000fc60000000000 */
[----:B------:R-:W-:Y:S02]  /*0440*/  ISETP.NE.AND P2, PT, R9, RZ, PT ;  /* 0x000000ff0900720c */ /* 0x000fe40003f45270 */
[----:B0-----:R-:W-:-:S05]  /*0450*/  IADD3 R2, P3, PT, R2, 0x4000, RZ ;  /* 0x0000400002027810 */ /* 0x001fca0007f7e0ff */
[----:B------:R-:W-:Y:S01]  /*0460*/  IMAD.X R3, RZ, RZ, R3, P3 ;  /* 0x000000ffff037224 */ /* 0x000fe200018e0603 */
        /* <DEDUP_REMOVED lines=32> */
[----:B------:R-:W-:Y:S08]  /*0670*/  @P2 BRA `(.L_x_186) ;  /* 0xfffffffc00282947 */ /* 0x000ff0000383ffff */
.L_x_185:
[----:B------:R-:W-:Y:S05]  /*0680*/  BSYNC.RECONVERGENT B2 ;  /* 0x0000000000027941 */ /* 0x000fea0003800200 */
.L_x_184:
[----:B------:R-:W-:Y:S05]  /*0690*/  @!P0 BRA `(.L_x_183) ;  /* 0x0000000400288947 */ /* 0x000fea0003800000 */
[----:B------:R-:W-:Y:S01]  /*06a0*/  ISETP.GE.U32.AND P1, PT, R20, 0x8, PT ;  /* 0x000000081400780c */ /* 0x000fe20003f26070 */
[----:B------:R-:W-:Y:S01]  /*06b0*/  BSSY.RECONVERGENT B2, `(.L_x_187) ;  /* 0x0000022000027945 */ /* 0x000fe20003800200 */
[----:B------:R-:W-:-:S04]  /*06c0*/  LOP3.LUT R10, R7, 0x7, RZ, 0xc0, !PT ;  /* 0x00000007070a7812 */ /* 0x000fc800078ec0ff */
[----:B------:R-:W-:-:S07]  /*06d0*/  ISETP.NE.AND P0, PT, R10, RZ, PT ;  /* 0x000000ff0a00720c */ /* 0x000fce0003f05270 */
[----:B------:R-:W-:Y:S06]  /*06e0*/  @!P1 BRA `(.L_x_188) ;  /* 0x0000000000789947 */ /* 0x000fec0003800000 */
[----:B------:R-:W0:Y:S01]  /*06f0*/  LDCU.64 UR4, c[0x0][0x380] ;  /* 0x00007000ff0477ac */ /* 0x000e220008000a00 */
[----:B------:R-:W-:-:S04]  /*0700*/  IADD3 R3, P1, PT, R4, UR9, RZ ;  /* 0x0000000904037c10 */ /* 0x000fc8000ff3e0ff */
[----:B------:R-:W-:Y:S02]  /*0710*/  LEA.HI.X.SX32 R8, R4, RZ, 0x1, P1 ;  /* 0x000000ff04087211 */ /* 0x000fe400008f0eff */
[----:B0-----:R-:W-:-:S04]  /*0720*/  LEA R2, P1, R3, UR4, 0x2 ;  /* 0x0000000403027c11 */ /* 0x001fc8000f8210ff */
        /* <DEDUP_REMOVED lines=25> */
[----:B------:R-:W-:-:S09]  /*08c0*/  FSEL R6, R23, R6, !P1 ;  /* 0x0000000617067208 */ /* 0x000fd20004800000 */
.L_x_188:
[----:B------:R-:W-:Y:S05]  /*08d0*/  BSYNC.RECONVERGENT B2 ;  /* 0x0000000000027941 */ /* 0x000fea0003800200 */
.L_x_187:
        /* <DEDUP_REMOVED lines=24> */
.L_x_190:
[----:B------:R-:W-:Y:S05]  /*0a60*/  BSYNC.RECONVERGENT B2 ;  /* 0x0000000000027941 */ /* 0x000fea0003800200 */
.L_x_189:
[----:B------:R-:W-:Y:S05]  /*0a70*/  @!P0 BRA `(.L_x_183) ;  /* 0x0000000000308947 */ /* 0x000fea0003800000 */
[----:B------:R-:W0:Y:S01]  /*0a80*/  LDC.64 R2, c[0x0][0x380] ;  /* 0x0000e000ff027b82 */ /* 0x000e220000000a00 */
[----:B------:R-:W-:Y:S02]  /*0a90*/  IMAD.U32 R9, RZ, RZ, UR18 ;  /* 0x00000012ff097e24 */ /* 0x000fe4000f8e00ff */
[----:B------:R-:W-:Y:S02]  /*0aa0*/  IMAD.MOV R7, RZ, RZ, -R7 ;  /* 0x000000ffff077224 */ /* 0x000fe400078e0a07 */
[----:B0-----:R-:W-:-:S07]  /*0ab0*/  IMAD.WIDE.U32 R2, R9, 0x4000, R2 ;  /* 0x0000400009027825 */ /* 0x001fce00078e0002 */
.L_x_191:
[----:B------:R-:W-:-:S06]  /*0ac0*/  IMAD.WIDE R8, R4, 0x4, R2 ;  /* 0x0000000404087825 */ /* 0x000fcc00078e0202 */
[----:B------:R-:W2:Y:S01]  /*0ad0*/  LDG.E R9, desc[UR16][R8.64] ;  /* 0x0000001008097981 */ /* 0x000ea2000c1e1900 */
[----:B------:R-:W-:Y:S02]  /*0ae0*/  VIADD R7, R7, 0x1 ;  /* 0x0000000107077836 */ /* 0x000fe40000000000 */
[----:B------:R-:W-:-:S03]  /*0af0*/  VIADD R4, R4, 0x100 ;  /* 0x0000010004047836 */ /* 0x000fc60000000000 */
[----:B------:R-:W-:Y:S02]  /*0b00*/  ISETP.NE.AND P1, PT, R7, RZ, PT ;  /* 0x000000ff0700720c */ /* 0x000fe40003f25270 */
[----:B--2--5:R-:W-:-:S04]  /*0b10*/  FSETP.GEU.AND P0, PT, R6, R9, PT ;  /* 0x000000090600720b */ /* 0x024fc80003f0e000 */
[----:B------:R-:W-:-:S07]  /*0b20*/  FSEL R6, R9, R6, !P0 ;  /* 0x0000000609067208 */ /* 0x000fce0004000000 */
[----:B------:R-:W-:Y:S05]  /*0b30*/  @P1 BRA `(.L_x_191) ;  /* 0xfffffffc00e01947 */ /* 0x000fea000383ffff */
.L_x_183:
[----:B------:R-:W-:Y:S05]  /*0b40*/  BSYNC.RECONVERGENT B1 ;  /* 0x0000000000017941 */ /* 0x000fea0003800200 */
.L_x_182:
[----:B------:R-:W-:-:S13]  /*0b50*/  ISETP.GE.AND P0, PT, R5, 0x100, PT ;  /* 0x000001000500780c */ /* 0x000fda0003f06270 */
[----:B------:R-:W-:Y:S05]  /*0b60*/  @!P0 BRA `(.L_x_192) ;  /* 0x0000000000dc8947 */ /* 0x000fea0003800000 */
[----:B0-----:R-:W0:Y:S01]  /*0b70*/  S2R R7, SR_LANEID ;  /* 0x0000000000077919 */ /* 0x001e220000000000 */
[----:B-----5:R-:W1:Y:S02]  /*0b80*/  SHFL.DOWN PT, R2, R6, 0x1, 0x1f ;  /* 0x08201f0006027f89 */ /* 0x020e6400000e0000 */
[----:B-1----:R-:W-:Y:S02]  /*0b90*/  FSETP.GEU.AND P1, PT, R6, R2, PT ;  /* 0x000000020600720b */ /* 0x002fe40003f2e000 */
[C---:B0-----:R-:W-:Y:S02]  /*0ba0*/  ISETP.GT.AND P0, PT, R7.reuse, 0x1e, PT ;  /* 0x0000001e0700780c */ /* 0x041fe40003f04270 */
[----:B------:R-:W-:Y:S02]  /*0bb0*/  FSEL R2, R2, R6, !P1 ;  /* 0x0000000602027208 */ /* 0x000fe40004800000 */
[----:B------:R-:W-:Y:S02]  /*0bc0*/  ISETP.NE.AND P2, PT, R7, RZ, PT ;  /* 0x000000ff0700720c */ /* 0x000fe40003f45270 */
[----:B------:R-:W-:-:S02]  /*0bd0*/  FSEL R2, R6, R2, P0 ;  /* 0x0000000206027208 */ /* 0x000fc40000000000 */
[----:B------:R-:W-:-:S03]  /*0be0*/  ISETP.GT.AND P0, PT, R7, 0x1d, PT ;  /* 0x0000001d0700780c */ /* 0x000fc60003f04270 */
[----:B------:R-:W0:Y:S06]  /*0bf0*/  SHFL.DOWN PT, R3, R2, 0x2, 0x1f ;  /* 0x08401f0002037f89 */ /* 0x000e2c00000e0000 */
        /* <DEDUP_REMOVED lines=46> */
.L_x_192:
[----:B------:R-:W-:Y:S01]  /*0ee0*/  LOP3.LUT R2, R0, 0x3e0, RZ, 0xc0, !PT ;  /* 0x000003e000027812 */ /* 0x000fe200078ec0ff */
[----:B------:R-:W1:Y:S04]  /*0ef0*/  S2R R9, SR_LANEID ;  /* 0x0000000000097919 */ /* 0x000e680000000000 */
[----:B------:R-:W-:Y:S01]  /*0f00*/  VIADD R4, R2, 0x20 ;  /* 0x0000002002047836 */ /* 0x000fe20000000000 */
[----:B------:R-:W-:-:S04]  /*0f10*/  LOP3.LUT R2, RZ, R2, RZ, 0x33, !PT ;  /* 0x00000002ff027212 */ /* 0x000fc800078e33ff */
[----:B------:R-:W-:Y:S01]  /*0f20*/  ISETP.GT.AND P0, PT, R4, R5, PT ;  /* 0x000000050400720c */ /* 0x000fe20003f04270 */
[----:B------:R-:W-:-:S05]  /*0f30*/  IMAD.IADD R2, R5, 0x1, R2 ;  /* 0x0000000105027824 */ /* 0x000fca00078e0202 */
[----:B------:R-:W-:-:S05]  /*0f40*/  SEL R2, R2, 0x1f, P0 ;  /* 0x0000001f02027807 */ /* 0x000fca0000000000 */
[----:B-----5:R-:W2:Y:S01]  /*0f50*/  SHFL.DOWN PT, R3, R6, 0x1, R2 ;  /* 0x0820000006037989 */ /* 0x020ea200000e0002 */
[C---:B-1----:R-:W-:Y:S01]  /*0f60*/  ISETP.GE.AND P0, PT, R9.reuse, R2, PT ;  /* 0x000000020900720c */ /* 0x042fe20003f06270 */
[----:B0-----:R-:W-:Y:S01]  /*0f70*/  VIADD R7, R9, 0x2 ;  /* 0x0000000209077836 */ /* 0x001fe20000000000 */
[----:B--2---:R-:W-:-:S11]  /*0f80*/  FSETP.GEU.AND P1, PT, R6, R3, PT ;  /* 0x000000030600720b */ /* 0x004fd60003f2e000 */
        /* <DEDUP_REMOVED lines=60> */
.L_x_179:
        /* <DEDUP_REMOVED lines=36> */
[----:B------:R-:W-:Y:S02]  /*1590*/  ISETP.GE.U32.AND P0, PT, R23, UR5, PT ;  /* 0x0000000517007c0c */ /* 0x000fe4000bf06070 */
[----:B------:R-:W-:Y:S02]  /*15a0*/  FSEL R19, R20, R19, !P2 ;  /* 0x0000001314137208 */ /* 0x000fe40005000000 */
[----:B------:R-:W-:Y:S02]  /*15b0*/  FSETP.GEU.AND P2, PT, R15, R18, PT ;  /* 0x000000120f00720b */ /* 0x000fe40003f4e000 */
[----:B------:R-:W-:Y:S02]  /*15c0*/  FSETP.GEU.AND P3, PT, R6, R21, PT ;  /* 0x000000150600720b */ /* 0x000fe40003f6e000 */
[----:B------:R-:W-:-:S02]  /*15d0*/  FSEL R14, R14, R11, !P1 ;  /* 0x0000000b0e0e7208 */ /* 0x000fc40004800000 */
[----:B------:R-:W-:Y:S02]  /*15e0*/  FSEL R6, R21, R6, !P3 ;  /* 0x0000000615067208 */ /* 0x000fe40005800000 */
[----:B------:R-:W-:Y:S02]  /*15f0*/  FSEL R15, R18, R15, !P2 ;  /* 0x0000000f120f7208 */ /* 0x000fe40005000000 */
[----:B------:R-:W-:Y:S02]  /*1600*/  FSETP.GEU.AND P3, PT, R19, R6, PT ;  /* 0x000000061300720b */ /* 0x000fe40003f6e000 */
[----:B------:R-:W-:Y:S02]  /*1610*/  ISETP.GE.U32.AND.EX P0, PT, R22, UR4, PT, P0 ;  /* 0x0000000416007c0c */ /* 0x000fe4000bf06100 */
[----:B------:R-:W-:Y:S02]  /*1620*/  FSEL R6, R6, R19, !P3 ;  /* 0x0000001306067208 */ /* 0x000fe40005800000 */
[----:B------:R-:W-:-:S02]  /*1630*/  FSETP.GEU.AND P1, PT, R7, R14, PT ;  /* 0x0000000e0700720b */ /* 0x000fc40003f2e000 */
[----:B------:R-:W-:Y:S02]  /*1640*/  FSETP.GEU.AND P2, PT, R15, R6, PT ;  /* 0x000000060f00720b */ /* 0x000fe40003f4e000 */
[----:B------:R-:W-:Y:S02]  /*1650*/  FSEL R7, R14, R7, !P1 ;  /* 0x000000070e077208 */ /* 0x000fe40004800000 */
[----:B------:R-:W-:-:S04]  /*1660*/  FSEL R6, R6, R15, !P2 ;  /* 0x0000000f06067208 */ /* 0x000fc80005000000 */
[----:B------:R-:W-:-:S04]  /*1670*/  FSETP.GEU.AND P1, PT, R7, R6, PT ;  /* 0x000000060700720b */ /* 0x000fc80003f2e000 */
[----:B------:R-:W-:Y:S01]  /*1680*/  FSEL R6, R6, R7, !P1 ;  /* 0x0000000706067208 */ /* 0x000fe20004800000 */
[----:B------:R-:W-:Y:S08]  /*1690*/  @!P0 BRA `(.L_x_194) ;  /* 0x0000001000188947 */ /* 0x000ff00003800000 */
        /* <DEDUP_REMOVED lines=11> */
[----:B------:R-:W-:Y:S01]  /*1750*/  IMAD.U32 R4, RZ, RZ, UR8 ;  /* 0x00000008ff047e24 */ /* 0x000fe2000f8e00ff */
[----:B------:R-:W-:Y:S01]  /*1760*/  UMOV UR10, UR8 ;  /* 0x00000008000a7c82 */ /* 0x000fe20008000000 */
[----:B------:R-:W-:-:S03]  /*1770*/  IMAD.X R0, RZ, RZ, UR8, P2 ;  /* 0x00000008ff007e24 */ /* 0x000fc600090e06ff */
[----:B------:R-:W-:Y:S02]  /*1780*/  ISETP.GT.U32.AND.EX P0, PT, R4, R7, PT, P0 ;  /* 0x000000070400720c */ /* 0x000fe40003f04100 */
[----:B0-----:R-:W-:-:S04]  /*1790*/  LEA R8, P1, R9, UR12, 0x2 ;  /* 0x0000000c09087c11 */ /* 0x001fc8000f8210ff */
[----:B------:R-:W-:Y:S02]  /*17a0*/  IADD3 R8, P2, PT, R8, 0x2000, RZ ;  /* 0x0000200008087810 */ /* 0x000fe40007f5e0ff */
[----:B------:R-:W-:Y:S01]  /*17b0*/  LEA.HI.X R9, R9, UR13, R0, 0x2, P1 ;  /* 0x0000000d09097c11 */ /* 0x000fe200088f1400 */
[----:B------:R-:W-:Y:S01]  /*17c0*/  VIADD R0, R5, -UR9 ;  /* 0x8000000905007c36 */ /* 0x000fe20008000000 */
[----:B------:R-:W-:-:S03]  /*17d0*/  UMOV UR9, UR7 ;  /* 0x0000000700097c82 */ /* 0x000fc60008000000 */
[----:B------:R-:W-:Y:S01]  /*17e0*/  IMAD.X R9, RZ, RZ, R9, P2 ;  /* 0x000000ffff097224 */ /* 0x000fe200010e0609 */
[----:B------:R-:W-:Y:S06]  /*17f0*/  @P0 BRA `(.L_x_195) ;  /* 0x00000004003c0947 */ /* 0x000fec0003800000 */
[----:B------:R-:W0:Y:S01]  /*1800*/  LDC.64 R2, c[0x0][0x3b8] ;  /* 0x0000ee00ff027b82 */ /* 0x000e220000000a00 */
[----:B------:R-:W1:Y:S01]  /*1810*/  LDCU UR11, c[0x0][0x3c0] ;  /* 0x00007800ff0b77ac */ /* 0x000e620008000800 */
[----:B------:R-:W2:Y:S01]  /*1820*/  LDCU.64 UR12, c[0x0][0x380] ;  /* 0x00007000ff0c77ac */ /* 0x000ea20008000a00 */
[----:B------:R-:W-:Y:S01]  /*1830*/  NOP ;  /* 0x0000000000007918 */ /* 0x000fe20000000000 */
.L_x_196:
[----:B------:R-:W3:Y:S02]  /*1840*/  S2R R5, SR_TID.X ;  /* 0x0000000000057919 */ /* 0x000ee40000002100 */
[----:B---3--:R-:W-:-:S05]  /*1850*/  IADD3 R5, P0, PT, R5, UR7, RZ ;  /* 0x0000000705057c10 */ /* 0x008fca000ff1e0ff */
[----:B------:R-:W-:Y:S01]  /*1860*/  IMAD.X R10, RZ, RZ, UR8, P0 ;  /* 0x00000008ff0a7e24 */ /* 0x000fe200080e06ff */
[----:B--2---:R-:W-:-:S04]  /*1870*/  LEA R4, P0, R5, UR12, 0x2 ;  /* 0x0000000c05047c11 */ /* 0x004fc8000f8010ff */
        /* <DEDUP_REMOVED lines=17> */
[----:B-1----:R-:W-:-:S04]  /*1990*/  USHF.L.U32 UR14, UR11, 0xc, URZ ;  /* 0x0000000c0b0e7899 */ /* 0x002fc800080006ff */
[----:B------:R-:W-:Y:S02]  /*19a0*/  USHF.R.S32.HI UR15, URZ, 0x1f, UR14 ;  /* 0x0000001fff0f7899 */ /* 0x000fe4000801140e */
[----:B------:R-:W-:-:S04]  /*19b0*/  UIADD3 UR5, UP0, UPT, UR14, UR9, URZ ;  /* 0x000000090e057290 */ /* 0x000fc8000ff1e0ff */
[----:B------:R-:W-:Y:S01]  /*19c0*/  UIADD3.X UR6, UPT, UPT, UR15, UR10, URZ, UP0, !UPT ;  /* 0x0000000a0f067290 */ /* 0x000fe200087fe4ff */
        /* <DEDUP_REMOVED lines=10> */
[----:B------:R-:W-:-:S04]  /*1a70*/  FSETP.GEU.AND P0, PT, R12, R17, PT ;  /* 0x000000110c00720b */ /* 0x000fc80003f0e000 */
[----:B------:R-:W-:Y:S02]  /*1a80*/  FSEL R17, R17, R12, !P0 ;  /* 0x0000000c11117208 */ /* 0x000fe40004000000 */
[----:B------:R-:W-:Y:S02]  /*1a90*/  FSETP.GEU.AND P1, PT, R13, R14, PT ;  /* 0x0000000e0d00720b */ /* 0x000fe40003f2e000 */
[----:B------:R-:W-:Y:S02]  /*1aa0*/  FSETP.GEU.AND P0, PT, R6, R23, PT ;  /* 0x000000170600720b */ /* 0x000fe40003f0e000 */
[----:B------:R-:W-:Y:S02]  /*1ab0*/  FSEL R13, R14, R13, !P1 ;  /* 0x0000000d0e0d7208 */ /* 0x000fe40004800000 */
[----:B------:R-:W-:Y:S02]  /*1ac0*/  FSETP.GEU.AND P2, PT, R10, R15, PT ;  /* 0x0000000f0a00720b */ /* 0x000fe40003f4e000 */
[----:B------:R-:W-:-:S02]  /*1ad0*/  FSETP.GEU.AND P1, PT, R22, R27, PT ;  /* 0x0000001b1600720b */ /* 0x000fc40003f2e000 */
[----:B------:R-:W-:Y:S02]  /*1ae0*/  FSEL R10, R15, R10, !P2 ;  /* 0x0000000a0f0a7208 */ /* 0x000fe40005000000 */
[----:B------:R-:W-:Y:S02]  /*1af0*/  FSEL R6, R23, R6, !P0 ;  /* 0x0000000617067208 */ /* 0x000fe40004000000 */
[----:B------:R-:W-:Y:S02]  /*1b00*/  FSETP.GEU.AND P0, PT, R16, R17, PT ;  /* 0x000000111000720b */ /* 0x000fe40003f0e000 */
[----:B------:R-:W-:Y:S02]  /*1b10*/  FSETP.GEU.AND P2, PT, R13, R10, PT ;  /* 0x0000000a0d00720b */ /* 0x000fe40003f4e000 */
[----:B------:R-:W-:Y:S02]  /*1b20*/  FSEL R27, R27, R22, !P1 ;  /* 0x000000161b1b7208 */ /* 0x000fe40004800000 */
[----:B------:R-:W-:-:S02]  /*1b30*/  FSEL R16, R17, R16, !P0 ;  /* 0x0000001011107208 */ /* 0x000fc40004000000 */
[----:B------:R-:W-:Y:S02]  /*1b40*/  FSEL R13, R10, R13, !P2 ;  /* 0x0000000d0a0d7208 */ /* 0x000fe40005000000 */
[----:B------:R-:W-:Y:S02]  /*1b50*/  FSETP.GEU.AND P0, PT, R6, R27, PT ;  /* 0x0000001b0600720b */ /* 0x000fe40003f0e000 */
[----:B0-----:R-:W-:Y:S02]  /*1b60*/  IADD3 R4, P2, PT, R2, -UR7, RZ ;  /* 0x8000000702047c10 */ /* 0x001fe4000ff5e0ff */
[----:B------:R-:W-:Y:S02]  /*1b70*/  FSEL R6, R27, R6, !P0 ;  /* 0x000000061b067208 */ /* 0x000fe40004000000 */
[----:B------:R-:W-:Y:S02]  /*1b80*/  FSETP.GEU.AND P1, PT, R16, R13, PT ;  /* 0x0000000d1000720b */ /* 0x000fe40003f2e000 */
[----:B------:R-:W-:-:S02]  /*1b90*/  ISETP.GE.U32.AND P0, PT, R4, UR14, PT ;  /* 0x0000000e04007c0c */ /* 0x000fc4000bf06070 */
[----:B------:R-:W-:Y:S02]  /*1ba0*/  IADD3.X R4, PT, PT, R3, ~UR8, RZ, P2, !PT ;  /* 0x8000000803047c10 */ /* 0x000fe400097fe4ff */
[----:B------:R-:W-:Y:S02]  /*1bb0*/  FSEL R13, R13, R16, !P1 ;  /* 0x000000100d0d7208 */ /* 0x000fe40004800000 */
[----:B------:R-:W-:Y:S02]  /*1bc0*/  ISETP.GE.U32.AND.EX P0, PT, R4, UR15, PT, P0 ;  /* 0x0000000f04007c0c */ /* 0x000fe4000bf06100 */
[----:B------:R-:W-:-:S04]  /*1bd0*/  FSETP.GEU.AND P1, PT, R6, R13, PT ;  /* 0x0000000d0600720b */ /* 0x000fc80003f2e000 */
[----:B------:R-:W-:-:S04]  /*1be0*/  FSEL R6, R13, R6, !P1 ;  /* 0x000000060d067208 */ /* 0x000fc80004800000 */
[----:B------:R-:W-:-:S04]  /*1bf0*/  FSETP.GEU.AND P1, PT, R6, R11, PT ;  /* 0x0000000b0600720b */ /* 0x000fc80003f2e000 */
[----:B------:R-:W-:Y:S01]  /*1c00*/  FSEL R6, R11, R6, !P1 ;  /* 0x000000060b067208 */ /* 0x000fe20004800000 */
[----:B------:R-:W-:Y:S08]  /*1c10*/  @!P0 BRA `(.L_x_194) ;  /* 0x0000000800b88947 */ /* 0x000ff00003800000 */
[----:B------:R-:W-:Y:S02]  /*1c20*/  UIADD3 UR7, UP0, UPT, UR14, UR7, URZ ;  /* 0x000000070e077290 */ /* 0x000fe4000ff1e0ff */
[----:B------:R-:W-:Y:S01]  /*1c30*/  IMAD.U32 R5, RZ, RZ, UR14 ;  /* 0x0000000eff057e24 */ /* 0x000fe2000f8e00ff */
[----:B------:R-:W-:Y:S01]  /*1c40*/  UIADD3 UR4, UPT, UPT, UR4, 0x1, URZ ;  /* 0x0000000104047890 */ /* 0x000fe2000fffe0ff */
[----:B------:R-:W-:Y:S01]  /*1c50*/  VIADD R0, R0, -UR14 ;  /* 0x8000000e00007c36 */ /* 0x000fe20008000000 */
[----:B------:R-:W-:Y:S01]  /*1c60*/  UIADD3.X UR8, UPT, UPT, UR15, UR8, URZ, UP0, !UPT ;  /* 0x000000080f087290 */ /* 0x000fe200087fe4ff */
[----:B------:R-:W-:Y:S01]  /*1c70*/  IMAD.WIDE R8, R5, 0x4, R8 ;  /* 0x0000000405087825 */ /* 0x000fe200078e0208 */
[----:B------:R-:W-:Y:S01]  /*1c80*/  ISETP.LT.U32.AND P0, PT, R18, UR7, PT ;  /* 0x0000000712007c0c */ /* 0x000fe2000bf01070 */
[----:B------:R-:W-:Y:S01]  /*1c90*/  UMOV UR9, UR5 ;  /* 0x0000000500097c82 */ /* 0x000fe20008000000 */
[----:B------:R-:W-:Y:S02]  /*1ca0*/  UMOV UR10, UR6 ;  /* 0x00000006000a7c82 */ /* 0x000fe40008000000 */
[----:B------:R-:W-:-:S05]  /*1cb0*/  IMAD.U32 R4, RZ, RZ, UR8 ;  /* 0x00000008ff047e24 */ /* 0x000fca000f8e00ff */
[----:B------:R-:W-:-:S13]  /*1cc0*/  ISETP.GT.U32.AND.EX P0, PT, R4, R7, PT, P0 ;  /* 0x000000070400720c */ /* 0x000fda0003f04100 */
[----:B------:R-:W-:Y:S05]  /*1cd0*/  @!P0 BRA `(.L_x_196) ;  /* 0xfffffff800d88947 */ /* 0x000fea000383ffff */
[----:B------:R-:W-:-:S05]  /*1ce0*/  UMOV UR6, UR14 ;  /* 0x0000000e00067c82 */ /* 0x000fca0008000000 */
.L_x_195:
[----:B------:R-:W0:Y:S01]  /*1cf0*/  S2R R5, SR_TID.X ;  /* 0x0000000000057919 */ /* 0x000e220000002100 */
[C---:B------:R-:W-:Y:S01]  /*1d00*/  VIADD R4, R2.reuse, -UR7 ;  /* 0x8000000702047c36 */ /* 0x040fe20008000000 */
[----:B------:R-:W-:Y:S01]  /*1d10*/  ISETP.LE.U32.AND P1, PT, R2, UR7, PT ;  /* 0x0000000702007c0c */ /* 0x000fe2000bf23070 */
[----:B------:R-:W-:Y:S01]  /*1d20*/  IMAD.U32 R10, RZ, RZ, UR8 ;  /* 0x00000008ff0a7e24 */ /* 0x000fe2000f8e00ff */
[----:B------:R-:W-:Y:S02]  /*1d30*/  BSSY.RECONVERGENT B1, `(.L_x_194) ;  /* 0x000009c000017945 */ /* 0x000fe40003800200 */
[----:B0-----:R-:W-:-:S04]  /*1d40*/  ISETP.GE.AND P0, PT, R5, R4, PT ;  /* 0x000000040500720c */ /* 0x001fc80003f06270 */
[----:B------:R-:W-:-:S13]  /*1d50*/  ISETP.GE.U32.OR.EX P0, PT, R10, R3, P0, P1 ;  /* 0x000000030a00720c */ /* 0x000fda0000706510 */
[----:B------:R-:W-:Y:S05]  /*1d60*/  @P0 BRA `(.L_x_197) ;  /* 0x0000000800600947 */ /* 0x000fea0003800000 */
[----:B------:R-:W-:Y:S01]  /*1d70*/  USHF.L.U32 UR5, UR18, 0xc, URZ ;  /* 0x0000000c12057899 */ /* 0x000fe200080006ff */
[----:B------:R-:W-:Y:S01]  /*1d80*/  LOP3.LUT R3, RZ, R5, RZ, 0x33, !PT ;  /* 0x00000005ff037212 */ /* 0x000fe200078e33ff */
[----:B------:R-:W-:Y:S01]  /*1d90*/  UIMAD UR14, UR4, UR11, URZ ;  /* 0x0000000b040e72a4 */ /* 0x000fe2000f8e02ff */
[----:B------:R-:W-:Y:S01]  /*1da0*/  BSSY.RECONVERGENT B2, `(.L_x_198) ;  /* 0x0000047000027945 */ /* 0x000fe20003800200 */
[----:B------:R-:W-:Y:S01]  /*1db0*/  UIADD3 UR5, UPT, UPT, UR5, UR6, URZ ;  /* 0x0000000605057290 */ /* 0x000fe2000fffe0ff */
[----:B------:R-:W-:-:S03]  /*1dc0*/  IMAD.MOV.U32 R4, RZ, RZ, R5 ;  /* 0x000000ffff047224 */ /* 0x000fc600078e0005 */
[----:B------:R-:W-:Y:S02]  /*1dd0*/  IMAD.U32 R7, RZ, RZ, UR14 ;  /* 0x0000000eff077e24 */ /* 0x000fe4000f8e00ff */
[----:B------:R-:W-:-:S05]  /*1de0*/  IADD3 R2, PT, PT, R2, -UR5, R3 ;  /* 0x8000000502027c10 */ /* 0x000fca000fffe003 */
        /* <DEDUP_REMOVED lines=8> */
[----:B------:R-:W-:-:S05]  /*1e70*/  LOP3.LUT R2, R2, 0x1fffff0, RZ, 0xc0, !PT ;  /* 0x01fffff002027812 */ /* 0x000fca00078ec0ff */
[----:B------:R-:W-:-:S07]  /*1e80*/  IMAD.MOV R7, RZ, RZ, -R2 ;  /* 0x000000ffff077224 */ /* 0x000fce00078e0a02 */
.L_x_200:
[----:B------:R-:W-:Y:S02]  /*1e90*/  IMAD.MOV.U32 R2, RZ, RZ, R8 ;  /* 0x000000ffff027224 */ /* 0x000fe400078e0008 */
[----:B------:R-:W-:-:S05]  /*1ea0*/  IMAD.MOV.U32 R3, RZ, RZ, R9 ;  /* 0x000000ffff037224 */ /* 0x000fca00078e0009 */
        /* <DEDUP_REMOVED lines=18> */
[----:B------:R-:W-:Y:S02]  /*1fd0*/  ISETP.NE.AND P2, PT, R7, RZ, PT ;  /* 0x000000ff0700720c */ /* 0x000fe40003f45270 */
[----:B--2---:R-:W-:-:S04]  /*1fe0*/  FSETP.GEU.AND P1, PT, R6, R17, PT ;  /* 0x000000110600720b */ /* 0x004fc80003f2e000 */
        /* <DEDUP_REMOVED lines=29> */
[----:B------:R-:W-:Y:S02]  /*21c0*/  IADD3 R8, P3, PT, R2, 0x4000, RZ ;  /* 0x0000400002087810 */ /* 0x000fe40007f7e0ff */
[----:B------:R-:W-:-:S03]  /*21d0*/  FSETP.GEU.AND P1, PT, R6, R5, PT ;  /* 0x000000050600720b */ /* 0x000fc60003f2e000 */
[----:B------:R-:W-:Y:S01]  /*21e0*/  IMAD.X R9, RZ, RZ, R3, P3 ;  /* 0x000000ffff097224 */ /* 0x000fe200018e0603 */
[----:B------:R-:W-:Y:S01]  /*21f0*/  FSEL R6, R5, R6, !P1 ;  /* 0x0000000605067208 */ /* 0x000fe20004800000 */
[----:B------:R-:W-:Y:S08]  /*2200*/  @P2 BRA `(.L_x_200) ;  /* 0xfffffffc00202947 */ /* 0x000ff0000383ffff */
.L_x_199:
[----:B------:R-:W-:Y:S05]  /*2210*/  BSYNC.RECONVERGENT B2 ;  /* 0x0000000000027941 */ /* 0x000fea0003800200 */
.L_x_198:
[----:B------:R-:W-:Y:S05]  /*2220*/  @!P0 BRA `(.L_x_197) ;  /* 0x0000000400308947 */ /* 0x000fea0003800000 */
[----:B------:R-:W-:Y:S01]  /*2230*/  ISETP.GE.U32.AND P1, PT, R20, 0x8, PT ;  /* 0x000000081400780c */ /* 0x000fe20003f26070 */
[----:B------:R-:W-:Y:S01]  /*2240*/  BSSY.RECONVERGENT B2, `(.L_x_201) ;  /* 0x0000021000027945 */ /* 0x000fe20003800200 */
[----:B------:R-:W-:-:S04]  /*2250*/  LOP3.LUT R7, R18, 0x7, RZ, 0xc0, !PT ;  /* 0x0000000712077812 */ /* 0x000fc800078ec0ff */
[----:B------:R-:W-:-:S07]  /*2260*/  ISETP.NE.AND P0, PT, R7, RZ, PT ;  /* 0x000000ff0700720c */ /* 0x000fce0003f05270 */
[----:B------:R-:W-:Y:S06]  /*2270*/  @!P1 BRA `(.L_x_202) ;  /* 0x0000000000749947 */ /* 0x000fec0003800000 */
[----:B------:R-:W-:-:S05]  /*2280*/  IADD3 R3, P1, PT, R4, UR7, RZ ;  /* 0x0000000704037c10 */ /* 0x000fca000ff3e0ff */
[----:B------:R-:W-:Y:S01]  /*2290*/  IMAD.X R8, RZ, RZ, UR8, P1 ;  /* 0x00000008ff087e24 */ /* 0x000fe200088e06ff */
        /* <DEDUP_REMOVED lines=10> */
[----:B------:R-:W-:Y:S01]  /*2340*/  VIADD R4, R4, 0x800 ;  /* 0x0000080004047836 */ /* 0x000fe20000000000 */
        /* <DEDUP_REMOVED lines=16> */
.L_x_202:
[----:B------:R-:W-:Y:S05]  /*2450*/  BSYNC.RECONVERGENT B2 ;  /* 0x0000000000027941 */ /* 0x000fea0003800200 */
.L_x_201:
[----:B------:R-:W-:Y:S05]  /*2460*/  @!P0 BRA `(.L_x_197) ;  /* 0x0000000000a08947 */ /* 0x000fea0003800000 */
[----:B------:R-:W-:Y:S01]  /*2470*/  ISETP.GE.U32.AND P1, PT, R7, 0x4, PT ;  /* 0x000000040700780c */ /* 0x000fe20003f26070 */
[----:B------:R-:W-:Y:S01]  /*2480*/  BSSY.RECONVERGENT B2, `(.L_x_203) ;  /* 0x0000014000027945 */ /* 0x000fe20003800200 */
[----:B------:R-:W-:-:S11]  /*2490*/  LOP3.LUT P0, RZ, R18, 0x3, RZ, 0xc0, !PT ;  /* 0x0000000312ff7812 */ /* 0x000fd6000780c0ff */
[----:B------:R-:W-:Y:S05]  /*24a0*/  @!P1 BRA `(.L_x_204) ;  /* 0x0000000000449947 */ /* 0x000fea0003800000 */
[----:B------:R-:W-:-:S05]  /*24b0*/  IADD3 R3, P1, PT, R4, UR7, RZ ;  /* 0x0000000704037c10 */ /* 0x000fca000ff3e0ff */
[----:B------:R-:W-:Y:S01]  /*24c0*/  IMAD.X R8, RZ, RZ, UR8, P1 ;  /* 0x00000008ff087e24 */ /* 0x000fe200088e06ff */
[----:B------:R-:W-:-:S04]  /*24d0*/  LEA R2, P1, R3, UR12, 0x2 ;  /* 0x0000000c03027c11 */ /* 0x000fc8000f8210ff */
[----:B------:R-:W-:-:S05]  /*24e0*/  LEA.HI.X R3, R3, UR13, R8, 0x2, P1 ;  /* 0x0000000d03037c11 */ /* 0x000fca00088f1408 */
[----:B------:R-:W2:Y:S04]  /*24f0*/  LDG.E R5, desc[UR16][R2.64] ;  /* 0x0000001002057981 */ /* 0x000ea8000c1e1900 */
[----:B------:R-:W3:Y:S04]  /*2500*/  LDG.E R8, desc[UR16][R2.64+0x400] ;  /* 0x0004001002087981 */ /* 0x000ee8000c1e1900 */
[----:B------:R-:W4:Y:S04]  /*2510*/  LDG.E R10, desc[UR16][R2.64+0x800] ;  /* 0x00080010020a7981 */ /* 0x000f28000c1e1900 */
        /* <DEDUP_REMOVED lines=9> */
[----:B------:R-:W-:-:S09]  /*25b0*/  FSEL R6, R12, R5, !P1 ;  /* 0x000000050c067208 */ /* 0x000fd20004800000 */
.L_x_204:
[----:B------:R-:W-:Y:S05]  /*25c0*/  BSYNC.RECONVERGENT B2 ;  /* 0x0000000000027941 */ /* 0x000fea0003800200 */
.L_x_203:
[----:B------:R-:W-:Y:S05]  /*25d0*/  @!P0 BRA `(.L_x_197) ;  /* 0x0000000000448947 */ /* 0x000fea0003800000 */
[----:B------:R-:W-:Y:S02]  /*25e0*/  LOP3.LUT R0, R0, 0xffff, RZ, 0xc0, !PT ;  /* 0x0000ffff00007812 */ /* 0x000fe400078ec0ff */
[----:B------:R-:W-:Y:S02]  /*25f0*/  IADD3 R4, P0, PT, R4, UR9, RZ ;  /* 0x0000000904047c10 */ /* 0x000fe4000ff1e0ff */
[----:B------:R-:W-:Y:S02]  /*2600*/  LEA.HI R0, R0, 0x1, RZ, 0x18 ;  /* 0x0000000100007811 */ /* 0x000fe400078fc0ff */
[----:B------:R-:W-:Y:S01]  /*2610*/  LEA R2, P1, R4, UR12, 0x2 ;  /* 0x0000000c04027c11 */ /* 0x000fe2000f8210ff */
[----:B------:R-:W-:Y:S01]  /*2620*/  IMAD.X R5, RZ, RZ, UR10, P0 ;  /* 0x0000000aff057e24 */ /* 0x000fe200080e06ff */
[----:B------:R-:W-:-:S04]  /*2630*/  LOP3.LUT R0, R0, 0x3, RZ, 0xc0, !PT ;  /* 0x0000000300007812 */ /* 0x000fc800078ec0ff */
[----:B------:R-:W-:Y:S01]  /*2640*/  LEA.HI.X R5, R4, UR13, R5, 0x2, P1 ;  /* 0x0000000d04057c11 */ /* 0x000fe200088f1405 */
[----:B------:R-:W-:-:S07]  /*2650*/  IMAD.MOV R0, RZ, RZ, -R0 ;  /* 0x000000ffff007224 */ /* 0x000fce00078e0a00 */
.L_x_205:
[----:B------:R-:W-:-:S06]  /*2660*/  IMAD.MOV.U32 R3, RZ, RZ, R5 ;  /* 0x000000ffff037224 */ /* 0x000fcc00078e0005 */
[----:B------:R0:W2:Y:S01]  /*2670*/  LDG.E R3, desc[UR16][R2.64] ;  /* 0x0000001002037981 */ /* 0x0000a2000c1e1900 */
[----:B------:R-:W-:-:S05]  /*2680*/  VIADD R0, R0, 0x1 ;  /* 0x0000000100007836 */ /* 0x000fca0000000000 */
[----:B------:R-:W-:Y:S02]  /*2690*/  ISETP.NE.AND P1, PT, R0, RZ, PT ;  /* 0x000000ff0000720c */ /* 0x000fe40003f25270 */
[----:B0-----:R-:W-:-:S05]  /*26a0*/  IADD3 R2, P2, PT, R2, 0x400, RZ ;  /* 0x0000040002027810 */ /* 0x001fca0007f5e0ff */
[----:B------:R-:W-:Y:S01]  /*26b0*/  IMAD.X R5, RZ, RZ, R5, P2 ;  /* 0x000000ffff057224 */ /* 0x000fe200010e0605 */
[----:B--2---:R-:W-:-:S04]  /*26c0*/  FSETP.GEU.AND P0, PT, R6, R3, PT ;  /* 0x000000030600720b */ /* 0x004fc80003f0e000 */
[----:B------:R-:W-:Y:S01]  /*26d0*/  FSEL R6, R3, R6, !P0 ;  /* 0x0000000603067208 */ /* 0x000fe20004000000 */
[----:B------:R-:W-:Y:S08]  /*26e0*/  @P1 BRA `(.L_x_205) ;  /* 0xfffffffc00dc1947 */ /* 0x000ff0000383ffff */
.L_x_197:
[----:B------:R-:W-:Y:S05]  /*26f0*/  BSYNC.RECONVERGENT B1 ;  /* 0x0000000000017941 */ /* 0x000fea0003800200 */
.L_x_194:
[----:B------:R-:W0:Y:S01]  /*2700*/  S2R R7, SR_LANEID ;  /* 0x0000000000077919 */ /* 0x000e220000000000 */
[----:B------:R-:W-:Y:S01]  /*2710*/  IMAD.MOV.U32 R9, RZ, RZ, R6 ;  /* 0x000000ffff097224 */ /* 0x000fe200078e0006 */
[----:B------:R-:W1:Y:S04]  /*2720*/  S2R R5, SR_TID.X ;  /* 0x0000000000057919 */ /* 0x000e680000002100 */
[----:B------:R-:W2:Y:S01]  /*2730*/  SHFL.DOWN PT, R0, R9, 0x1, 0x1f ;  /* 0x08201f0009007f89 */ /* 0x000ea200000e0000 */
[----:B0-----:R-:W-:Y:S02]  /*2740*/  ISETP.GT.AND P1, PT, R7, 0x1e, PT ;  /* 0x0000001e0700780c */ /* 0x001fe40003f24270 */
[----:B--2---:R-:W-:Y:S02]  /*2750*/  FSETP.GEU.AND P0, PT, R9, R0, PT ;  /* 0x000000000900720b */ /* 0x004fe40003f0e000 */
[----:B------:R-:W-:-:S09]  /*2760*/  ISETP.NE.AND P2, PT, R7, RZ, PT ;  /* 0x000000ff0700720c */ /* 0x000fd20003f45270 */
[----:B------:R-:W-:Y:S02]  /*2770*/  @!P1 FSEL R9, R0, R9, !P0 ;  /* 0x0000000900099208 */ /* 0x000fe40004000000 */
[----:B------:R-:W-:Y:S02]  /*2780*/  ISETP.GT.AND P1, PT, R7, 0x1d, PT ;  /* 0x0000001d0700780c */ /* 0x000fe40003f24270 */
[----:B------:R-:W0:Y:S01]  /*2790*/  @!P2 S2R R4, SR_CgaCtaId ;  /* 0x000000000004a919 */ /* 0x000e220000008800 */
[----:B------:R-:W-:Y:S02]  /*27a0*/  @!P2 MOV R3, 0x400 ;  /* 0x000004000003a802 */ /* 0x000fe40000000f00 */
[----:B-1----:R-:W-:Y:S01]  /*27b0*/  @!P2 SHF.R.U32.HI R2, RZ, 0x3, R5 ;  /* 0x00000003ff02a819 */ /* 0x002fe20000011605 */
        /* <DEDUP_REMOVED lines=43> */
.L_x_193:
[----:B------:R-:W-:Y:S05]  /*2a70*/  BSYNC.RECONVERGENT B0 ;  /* 0x0000000000007941 */ /* 0x000fea0003800200 */
.L_x_178:
[----:B------:R-:W-:Y:S05]  /*2a80*/  @P0 EXIT ;  /* 0x000000000000094d */ /* 0x000fea0003800000 */
[----:B------:R-:W0:Y:S02]  /*2a90*/  LDCU.64 UR4, c[0x0][0x388] ;  /* 0x00007100ff0477ac */ /* 0x000e240008000a00 */
[----:B0-----:R-:W-:-:S06]  /*2aa0*/  UIMAD.WIDE.U32 UR4, UR18, 0x4, UR4 ;  /* 0x00000004120478a5 */ /* 0x001fcc000f8e0004 */
[----:B------:R-:W-:Y:S02]  /*2ab0*/  IMAD.U32 R2, RZ, RZ, UR4 ;  /* 0x00000004ff027e24 */ /* 0x000fe4000f8e00ff */
[----:B------:R-:W-:-:S05]  /*2ac0*/  IMAD.U32 R3, RZ, RZ, UR5 ;  /* 0x00000005ff037e24 */ /* 0x000fca000f8e00ff */
[----:B------:R-:W-:Y:S01]  /*2ad0*/  STG.E desc[UR16][R2.64], R9 ;  /* 0x0000000902007986 */ /* 0x000fe2000c101910 */
[----:B------:R-:W-:Y:S05]  /*2ae0*/  EXIT ;  /* 0x000000000000794d */ /* 0x000fea0003800000 */
.L_x_206:
        /* <DEDUP_REMOVED lines=9> */
.L_x_1005:


//--------------------- .text._ZN3cub18CUB_300001_SM_10006detail6reduce28DeviceReduceSingleTileKernelINS2_10policy_hubIfyN4cuda3__47maximumIfEEE10Policy1000EN6thrust24THRUST_300001_SM_1000_NS10device_ptrIfEEPfyS8_ffNS5_3std3__410__identityEEEvT0_T1_T2_T3_T4_T6_ --------------------------
	.section	.text._ZN3cub18CUB_300001_SM_10006detail6reduce28DeviceReduceSingleTileKernelINS2_10policy_hubIfyN4cuda3__47maximumIfEEE10Policy1000EN6thrust24THRUST_300001_SM_1000_NS10device_ptrIfEEPfyS8_ffNS5_3std3__410__identityEEEvT0_T1_T2_T3_T4_T6_,"ax",@progbits
	.align	128
        .global         _ZN3cub18CUB_300001_SM_10006detail6reduce28DeviceReduceSingleTileKernelINS2_10policy_hubIfyN4cuda3__47maximumIfEEE10Policy1000EN6thrust24THRUST_300001_SM_1000_NS10device_ptrIfEEPfyS8_ffNS5_3std3__410__identityEEEvT0_T1_T2_T3_T4_T6_
        .type           _ZN3cub18CUB_300001_SM_10006detail6reduce28DeviceReduceSingleTileKernelINS2_10policy_hubIfyN4cuda3__47maximumIfEEE10Policy1000EN6thrust24THRUST_300001_SM_1000_NS10device_ptrIfEEPfyS8_ffNS5_3std3__410__identityEEEvT0_T1_T2_T3_T4_T6_,@function
        .size           _ZN3cub18CUB_300001_SM_10006detail6reduce28DeviceReduceSingleTileKernelINS2_10policy_hubIfyN4cuda3__47maximumIfEEE10Policy1000EN6thrust24THRUST_300001_SM_1000_NS10device_ptrIfEEPfyS8_ffNS5_3std3__410__identityEEEvT0_T1_T2_T3_T4_T6_,(.L_x_1006 - _ZN3cub18CUB_300001_SM_10006detail6reduce28DeviceReduceSingleTileKernelINS2_10policy_hubIfyN4cuda3__47maximumIfEEE10Policy1000EN6thrust24THRUST_300001_SM_1000_NS10device_ptrIfEEPfyS8_ffNS5_3std3__410__identityEEEvT0_T1_T2_T3_T4_T6_)
        .other          _ZN3cub18CUB_300001_SM_10006detail6reduce28DeviceReduceSingleTileKernelINS2_10policy_hubIfyN4cuda3__47maximumIfEEE10Policy1000EN6thrust24THRUST_300001_SM_1000_NS10device_ptrIfEEPfyS8_ffNS5_3std3__410__identityEEEvT0_T1_T2_T3_T4_T6_,@"STO_CUDA_ENTRY STV_DEFAULT"
_ZN3cub18CUB_300001_SM_10006detail6reduce28DeviceReduceSingleTileKernelINS2_10policy_hubIfyN4cuda3__47maximumIfEEE10Policy1000EN6thrust24THRUST_300001_SM_1000_NS10device_ptrIfEEPfyS8_ffNS5_3std3__410__identityEEEvT0_T1_T2_T3_T4_T6_:
.text._ZN3cub18CUB_300001_SM_10006detail6reduce28DeviceReduceSingleTileKernelINS2_10policy_hubIfyN4cuda3__47maximumIfEEE10Policy1000EN6thrust24THRUST_300001_SM_1000_NS10device_ptrIfEEPfyS8_ffNS5_3std3__410__identityEEEvT0_T1_T2_T3_T4_T6_:
[----:B------:R-:W-:Y:S01]  /*0000*/  LDC R1, c[0x0][0x37c] ;  /* 0x0000df00ff017b82 */ /* 0x000fe20000000800 */
[----:B------:R-:W0:Y:S01]  /*0010*/  LDCU.64 UR4, c[0x0][0x390] ;  /* 0x00007200ff0477ac */ /* 0x000e220008000a00 */
[----:B------:R-:W1:Y:S01]  /*0020*/  LDCU.64 UR6, c[0x0][0x358] ;  /* 0x00006b00ff0677ac */ /* 0x000e620008000a00 */
[----:B0-----:R-:W-:Y:S02]  /*0030*/  IMAD.U32 R4, RZ, RZ, UR4 ;  /* 0x00000004ff047e24 */ /* 0x001fe4000f8e00ff */
        /* <DEDUP_REMOVED lines=11> */
.L_x_207:
[----:B------:R-:W-:Y:S01]  /*00f0*/  ISETP.GT.U32.AND P0, PT, R4, 0xfff, PT ;  /* 0x00000fff0400780c */ /* 0x000fe20003f04070 */
[----:B------:R-:W-:Y:S03]  /*0100*/  BSSY.RECONVERGENT B0, `(.L_x_208) ;  /* 0x0000270000007945 */ /* 0x000fe60003800200 */
[----:B------:R-:W-:-:S13]  /*0110*/  ISETP.GT.U32.AND.EX P0, PT, R0, RZ, PT, P0 ;  /* 0x000000ff0000720c */ /* 0x000fda0003f04100 */
[----:B------:R-:W-:Y:S05]  /*0120*/  @P0 BRA `(.L_x_209) ;  /* 0x0000001000800947 */ /* 0x000fea0003800000 */
[----:B------:R-:W0:Y:S01]  /*0130*/  S2R R5, SR_TID.X ;  /* 0x0000000000057919 */ /* 0x000e220000002100 */
[----:B------:R-:W-:Y:S01]  /*0140*/  BSSY.RECONVERGENT B1, `(.L_x_210) ;  /* 0x0000009000017945 */ /* 0x000fe20003800200 */
[----:B------:R-:W-:Y:S01]  /*0150*/  IMAD.MOV.U32 R6, RZ, RZ, RZ ;  /* 0x000000ffff067224 */ /* 0x000fe200078e00ff */
[----:B0-----:R-:W-:Y:S01]  /*0160*/  ISETP.GE.U32.AND P0, PT, R5, R4, PT ;  /* 0x000000040500720c */ /* 0x001fe20003f06070 */
[----:B------:R-:W-:-:S12]  /*0170*/  IMAD.MOV.U32 R7, RZ, RZ, R5 ;  /* 0x000000ffff077224 */ /* 0x000fd800078e0005 */
[----:B------:R-:W-:Y:S05]  /*0180*/  @P0 BRA `(.L_x_211) ;  /* 0x0000000000100947 */ /* 0x000fea0003800000 */
[----:B------:R-:W0:Y:S02]  /*0190*/  LDC.64 R2, c[0x0][0x380] ;  /* 0x0000e000ff027b82 */ /* 0x000e240000000a00 */
[----:B0-----:R-:W-:-:S05]  /*01a0*/  IMAD.WIDE.U32 R2, R5, 0x4, R2 ;  /* 0x0000000405027825 */ /* 0x001fca00078e0002 */
[----:B------:R0:W5:Y:S01]  /*01b0*/  LDG.E R6, desc[UR6][R2.64] ;  /* 0x0000000602067981 */ /* 0x000162000c1e1900 */
[----:B------:R-:W-:-:S07]  /*01c0*/  VIADD R7, R5, 0x100 ;  /* 0x0000010005077836 */ /* 0x000fce0000000000 */
.L_x_211:
[----:B------:R-:W-:Y:S05]  /*01d0*/  BSYNC.RECONVERGENT B1 ;  /* 0x0000000000017941 */ /* 0x000fea0003800200 */
.L_x_210:
        /* <DEDUP_REMOVED lines=12> */
[----:B------:R-:W-:-:S05]  /*02a0*/  LOP3.LUT R9, R8, 0x1fffff0, RZ, 0xc0, !PT ;  /* 0x01fffff008097812 */ /* 0x000fca00078ec0ff */
[----:B------:R-:W-:Y:S02]  /*02b0*/  IMAD.MOV R9, RZ, RZ, -R9 ;  /* 0x000000ffff097224 */ /* 0x000fe400078e0a09 */
[----:B0-----:R-:W-:-:S03]  /*02c0*/  IMAD.WIDE.U32 R2, R7, 0x4, R2 ;  /* 0x0000000407027825 */ /* 0x001fc600078e0002 */
[----:B------:R-:W-:-:S05]  /*02d0*/  IADD3 R2, P1, PT, R2, 0x2000, RZ ;  /* 0x0000200002027810 */ /* 0x000fca0007f3e0ff */
[----:B------:R-:W-:-:S08]  /*02e0*/  IMAD.X R3, RZ, RZ, R3, P1 ;  /* 0x000000ffff037224 */ /* 0x000fd000008e0603 */
.L_x_216:
        /* <DEDUP_REMOVED lines=54> */
.L_x_215:
[----:B------:R-:W-:Y:S05]  /*0650*/  BSYNC.RECONVERGENT B2 ;  /* 0x0000000000027941 */ /* 0x000fea0003800200 */
.L_x_214:
        /* <DEDUP_REMOVED lines=33> */
.L_x_218:
[----:B------:R-:W-:Y:S05]  /*0870*/  BSYNC.RECONVERGENT B2 ;  /* 0x0000000000027941 */ /* 0x000fea0003800200 */
.L_x_217:
        /* <DEDUP_REMOVED lines=21> */
.L_x_220:
[----:B------:R-:W-:Y:S05]  /*09d0*/  BSYNC.RECONVERGENT B2 ;  /* 0x0000000000027941 */ /* 0x000fea0003800200 */
.L_x_219:
[----:B------:R-:W-:Y:S05]  /*09e0*/  @!P0 BRA `(.L_x_213) ;  /* 0x0000000000288947 */ /* 0x000fea0003800000 */
[----:B------:R-:W0:Y:S01]  /*09f0*/  LDC.64 R8, c[0x0][0x380] ;  /* 0x0000e000ff087b82 */ /* 0x000e220000000a00 */
[----:B------:R-:W-:-:S07]  /*0a00*/  IMAD.MOV R10, RZ, RZ, -R10 ;  /* 0x000000ffff0a7224 */ /* 0x000fce00078e0a0a */
.L_x_221:
[----:B0-----:R-:W-:-:S06]  /*0a10*/  IMAD.WIDE R2, R7, 0x4, R8 ;  /* 0x0000000407027825 */ /* 0x001fcc00078e0208 */
[----:B------:R-:W2:Y:S01]  /*0a20*/  LDG.E R3, desc[UR6][R2.64] ;  /* 0x0000000602037981 */ /* 0x000ea2000c1e1900 */
[----:B------:R-:W-:Y:S02]  /*0a30*/  VIADD R10, R10, 0x1 ;  /* 0x000000010a0a7836 */ /* 0x000fe40000000000 */
[----:B------:R-:W-:-:S03]  /*0a40*/  VIADD R7, R7, 0x100 ;  /* 0x0000010007077836 */ /* 0x000fc60000000000 */
[----:B------:R-:W-:Y:S02]  /*0a50*/  ISETP.NE.AND P1, PT, R10, RZ, PT ;  /* 0x000000ff0a00720c */ /* 0x000fe40003f25270 */
[----:B--2--5:R-:W-:-:S04]  /*0a60*/  FSETP.GEU.AND P0, PT, R6, R3, PT ;  /* 0x000000030600720b */ /* 0x024fc80003f0e000 */
[----:B------:R-:W-:-:S07]  /*0a70*/  FSEL R6, R3, R6, !P0 ;  /* 0x0000000603067208 */ /* 0x000fce0004000000 */
[----:B------:R-:W-:Y:S05]  /*0a80*/  @P1 BRA `(.L_x_221) ;  /* 0xfffffffc00e01947 */ /* 0x000fea000383ffff */
.L_x_213:
[----:B------:R-:W-:Y:S05]  /*0a90*/  BSYNC.RECONVERGENT B1 ;  /* 0x0000000000017941 */ /* 0x000fea0003800200 */
.L_x_212:
[----:B------:R-:W-:Y:S01]  /*0aa0*/  ISETP.GE.U32.AND P0, PT, R4, 0x100, PT ;  /* 0x000001000400780c */ /* 0x000fe20003f06070 */
[----:B-----5:R-:W-:-:S03]  /*0ab0*/  IMAD.MOV.U32 R9, RZ, RZ, R6 ;  /* 0x000000ffff097224 */ /* 0x020fc600078e0006 */
[----:B------:R-:W-:-:S13]  /*0ac0*/  ISETP.GE.U32.AND.EX P0, PT, R0, RZ, PT, P0 ;  /* 0x000000ff0000720c */ /* 0x000fda0003f06100 */
        /* <DEDUP_REMOVED lines=25> */
[----:B------:R-:W-:-:S05]  /*0c60*/  @!P0 FSEL R0, R3, R0, !P1 ;  /* 0x0000000003008208 */ /* 0x000fca0004800000 */
[----:B------:R-:W0:Y:S02]  /*0c70*/  SHFL.DOWN PT, R3, R0, 0x10, 0x1f ;  /* 0x0a001f0000037f89 */ /* 0x000e2400000e0000 */
[----:B0-----:R-:W-:-:S04]  /*0c80*/  FSETP.GEU.AND P0, PT, R0, R3, PT ;  /* 0x000000030000720b */ /* 0x001fc80003f0e000 */
[----:B------:R-:W-:Y:S02]  /*0c90*/  FSEL R3, R3, R0, !P0 ;  /* 0x0000000003037208 */ /* 0x000fe40004000000 */
[----:B------:R-:W-:-:S03]  /*0ca0*/  ISETP.GT.AND P0, PT, R6, 0xf, PT ;  /* 0x0000000f0600780c */ /* 0x000fc60003f04270 */
[----:B------:R0:W-:Y:S01]  /*0cb0*/  @!P2 STS [R2+0x8], R3 ;  /* 0x000008030200a388 */ /* 0x0001e20000000800 */
[----:B------:R-:W-:Y:S01]  /*0cc0*/  BAR.SYNC.DEFER_BLOCKING 0x0 ;  /* 0x0000000000007b1d */ /* 0x000fe20000010000 */
[----:B------:R-:W-:Y:S02]  /*0cd0*/  ISETP.NE.AND P2, PT, R5, RZ, PT ;  /* 0x000000ff0500720c */ /* 0x000fe40003f45270 */
[----:B------:R-:W-:-:S11]  /*0ce0*/  FSEL R8, R0, R3, P0 ;  /* 0x0000000300087208 */ /* 0x000fd60000000000 */
        /* <DEDUP_REMOVED lines=22> */
.L_x_222:
[----:B0-----:R-:W-:Y:S01]  /*0e50*/  LOP3.LUT R2, R5, 0x3e0, RZ, 0xc0, !PT ;  /* 0x000003e005027812 */ /* 0x001fe200078ec0ff */
[----:B------:R-:W0:Y:S03]  /*0e60*/  S2R R8, SR_LANEID ;  /* 0x0000000000087919 */ /* 0x000e260000000000 */
[----:B------:R-:W-:Y:S01]  /*0e70*/  LOP3.LUT R7, RZ, R2, RZ, 0x33, !PT ;  /* 0x00000002ff077212 */ /* 0x000fe200078e33ff */
[----:B------:R-:W-:-:S04]  /*0e80*/  VIADD R3, R2, 0x20 ;  /* 0x0000002002037836 */ /* 0x000fc80000000000 */
[----:B------:R-:W-:Y:S01]  /*0e90*/  IMAD.IADD R7, R7, 0x1, R4 ;  /* 0x0000000107077824 */ /* 0x000fe200078e0204 */
[----:B------:R-:W-:-:S04]  /*0ea0*/  ISETP.GT.U32.AND P0, PT, R3, R4, PT ;  /* 0x000000040300720c */ /* 0x000fc80003f04070 */
[----:B------:R-:W-:-:S05]  /*0eb0*/  SEL R7, R7, 0x1f, P0 ;  /* 0x0000001f07077807 */ /* 0x000fca0000000000 */
[----:B------:R-:W1:Y:S01]  /*0ec0*/  SHFL.DOWN PT, R2, R9, 0x1, R7 ;  /* 0x0820000009027989 */ /* 0x000e6200000e0007 */
[C---:B0-----:R-:W-:Y:S01]  /*0ed0*/  ISETP.GE.AND P0, PT, R8.reuse, R7, PT ;  /* 0x000000070800720c */ /* 0x041fe20003f06270 */
[C---:B------:R-:W-:Y:S01]  /*0ee0*/  VIADD R6, R8.reuse, 0x2 ;  /* 0x0000000208067836 */ /* 0x040fe20000000000 */
[----:B------:R-:W-:Y:S02]  /*0ef0*/  ISETP.NE.AND P2, PT, R8, RZ, PT ;  /* 0x000000ff0800720c */ /* 0x000fe40003f45270 */
[----:B-1----:R-:W-:-:S09]  /*0f00*/  FSETP.GEU.AND P1, PT, R9, R2, PT ;  /* 0x000000020900720b */ /* 0x002fd20003f2e000 */
[----:B------:R-:W-:Y:S02]  /*0f10*/  @!P0 FSEL R9, R2, R9, !P1 ;  /* 0x0000000902098208 */ /* 0x000fe40004800000 */
[----:B------:R-:W0:Y:S01]  /*0f20*/  @!P2 S2R R11, SR_CgaCtaId ;  /* 0x00000000000ba919 */ /* 0x000e220000008800 */
[----:B------:R-:W-:Y:S01]  /*0f30*/  ISETP.GT.AND P0, PT, R6, R7, PT ;  /* 0x000000070600720c */ /* 0x000fe20003f04270 */
[----:B------:R-:W-:Y:S01]  /*0f40*/  VIADD R6, R8, 0x4 ;  /* 0x0000000408067836 */ /* 0x000fe20000000000 */
[----:B------:R-:W-:Y:S01]  /*0f50*/  @!P2 SHF.R.U32.HI R3, RZ, 0x3, R5 ;  /* 0x00000003ff03a819 */ /* 0x000fe20000011605 */
[----:B------:R-:W1:Y:S03]  /*0f60*/  SHFL.DOWN PT, R2, R9, 0x2, R7 ;  /* 0x0840000009027989 */ /* 0x000e6600000e0007 */
[----:B------:R-:W-:Y:S02]  /*0f70*/  @!P2 LOP3.LUT R3, R3, 0x7c, RZ, 0xc0, !PT ;  /* 0x0000007c0303a812 */ /* 0x000fe400078ec0ff */
[----:B-1----:R-:W-:-:S05]  /*0f80*/  FSETP.GEU.AND P1, PT, R9, R2, PT ;  /* 0x000000020900720b */ /* 0x002fca0003f2e000 */
[----:B------:R-:W-:Y:S02]  /*0f90*/  @!P0 FSEL R9, R2, R9, !P1 ;  /* 0x0000000902098208 */ /* 0x000fe40004800000 */
[----:B------:R-:W-:Y:S01]  /*0fa0*/  ISETP.GT.AND P0, PT, R6, R7, PT ;  /* 0x000000070600720c */ /* 0x000fe20003f04270 */
[----:B------:R-:W-:Y:S02]  /*0fb0*/  VIADD R6, R8, 0x8 ;  /* 0x0000000808067836 */ /* 0x000fe40000000000 */
[----:B------:R-:W1:Y:S02]  /*0fc0*/  SHFL.DOWN PT, R2, R9, 0x4, R7 ;  /* 0x0880000009027989 */ /* 0x000e6400000e0007 */
[----:B-1----:R-:W-:-:S08]  /*0fd0*/  FSETP.GEU.AND P1, PT, R9, R2, PT ;  /* 0x000000020900720b */ /* 0x002fd00003f2e000 */
[----:B------:R-:W-:Y:S02]  /*0fe0*/  @!P0 FSEL R9, R2, R9, !P1 ;  /* 0x0000000902098208 */ /* 0x000fe40004800000 */
[----:B------:R-:W-:Y:S01]  /*0ff0*/  ISETP.GT.AND P0, PT, R6, R7, PT ;  /* 0x000000070600720c */ /* 0x000fe20003f04270 */
[----:B------:R-:W-:Y:S02]  /*1000*/  VIADD R6, R8, 0x10 ;  /* 0x0000001008067836 */ /* 0x000fe40000000000 */
[----:B------:R-:W1:Y:S02]  /*1010*/  SHFL.DOWN PT, R2, R9, 0x8, R7 ;  /* 0x0900000009027989 */ /* 0x000e6400000e0007 */
[----:B-1----:R-:W-:-:S08]  /*1020*/  FSETP.GEU.AND P1, PT, R9, R2, PT ;  /* 0x000000020900720b */ /* 0x002fd00003f2e000 */
[----:B------:R-:W-:Y:S02]  /*1030*/  @!P0 FSEL R9, R2, R9, !P1 ;  /* 0x0000000902098208 */ /* 0x000fe40004800000 */
[----:B------:R-:W-:Y:S02]  /*1040*/  ISETP.GT.AND P0, PT, R6, R7, PT ;  /* 0x000000070600720c */ /* 0x000fe40003f04270 */
[----:B------:R-:W-:Y:S01]  /*1050*/  @!P2 MOV R6, 0x400 ;  /* 0x000004000006a802 */ /* 0x000fe20000000f00 */
[----:B------:R-:W1:Y:S03]  /*1060*/  SHFL.DOWN PT, R2, R9, 0x10, R7 ;  /* 0x0a00000009027989 */ /* 0x000e6600000e0007 */
[----:B0-----:R-:W-:-:S05]  /*1070*/  @!P2 LEA R6, R11, R6, 0x18 ;  /* 0x000000060b06a211 */ /* 0x001fca00078ec0ff */
[----:B------:R-:W-:Y:S01]  /*1080*/  @!P2 IMAD.IADD R3, R3, 0x1, R6 ;  /* 0x000000010303a824 */ /* 0x000fe200078e0206 */
[----:B-1----:R-:W-:-:S04]  /*1090*/  FSETP.GEU.AND P1, PT, R9, R2, PT ;  /* 0x000000020900720b */ /* 0x002fc80003f2e000 */
        /* <DEDUP_REMOVED lines=8> */
[C---:B------:R-:W-:Y:S02]  /*1120*/  ISETP.GT.U32.AND P1, PT, R4.reuse, 0x20, PT ;  /* 0x000000200400780c */ /* 0x040fe40003f24070 */
[----:B------:R-:W-:Y:S02]  /*1130*/  ISETP.GT.U32.AND P0, PT, R4, 0x40, PT ;  /* 0x000000400400780c */ /* 0x000fe40003f04070 */
[C---:B------:R-:W-:Y:S02]  /*1140*/  ISETP.GT.U32.AND.EX P1, PT, R0.reuse, RZ, PT, P1 ;  /* 0x000000ff0000720c */ /* 0x040fe40003f24110 */
[----:B------:R-:W-:Y:S02]  /*1150*/  ISETP.GT.U32.AND.EX P0, PT, R0, RZ, PT, P0 ;  /* 0x000000ff0000720c */ /* 0x000fe40003f04100 */
[----:B------:R-:W-:Y:S01]  /*1160*/  ISETP.GT.U32.AND P3, PT, R4, 0x60, PT ;  /* 0x000000600400780c */ /* 0x000fe20003f64070 */
[----:B0-----:R-:W-:-:S09]  /*1170*/  ULEA UR4, UR5, UR4, 0x18 ;  /* 0x0000000405047291 */ /* 0x001fd2000f8ec0ff */
[----:B------:R-:W0:Y:S04]  /*1180*/  LDS R3, [UR4+0xc] ;  /* 0x00000c04ff037984 */ /* 0x000e280008000800 */
[----:B------:R-:W1:Y:S04]  /*1190*/  LDS.128 R12, [UR4+0x10] ;  /* 0x00001004ff0c7984 */ /* 0x000e680008000c00 */
[----:B------:R-:W2:Y:S01]  /*11a0*/  LDS.64 R6, [UR4+0x20] ;  /* 0x00002004ff067984 */ /* 0x000ea20008000a00 */
[----:B0-----:R-:W-:-:S04]  /*11b0*/  FSETP.GEU.AND P4, PT, R8, R3, PT ;  /* 0x000000030800720b */ /* 0x001fc80003f8e000 */
[----:B------:R-:W-:Y:S02]  /*11c0*/  @P1 FSEL R8, R3, R8, !P4 ;  /* 0x0000000803081208 */ /* 0x000fe40006000000 */
[----:B------:R-:W-:Y:S02]  /*11d0*/  ISETP.GT.U32.AND.EX P1, PT, R0, RZ, PT, P3 ;  /* 0x000000ff0000720c */ /* 0x000fe40003f24130 */
[----:B-1----:R-:W-:Y:S02]  /*11e0*/  FSETP.GEU.AND P4, PT, R8, R12, PT ;  /* 0x0000000c0800720b */ /* 0x002fe40003f8e000 */
[----:B------:R-:W-:Y:S02]  /*11f0*/  ISETP.GT.U32.AND P3, PT, R4, 0x80, PT ;  /* 0x000000800400780c */ /* 0x000fe40003f64070 */
[----:B------:R-:W-:Y:S02]  /*1200*/  @P0 FSEL R8, R12, R8, !P4 ;  /* 0x000000080c080208 */ /* 0x000fe40006000000 */
[----:B------:R-:W-:-:S02]  /*1210*/  ISETP.GT.U32.AND.EX P0, PT, R0, RZ, PT, P3 ;  /* 0x000000ff0000720c */ /* 0x000fc40003f04130 */
[----:B------:R-:W-:Y:S02]  /*1220*/  FSETP.GEU.AND P4, PT, R8, R13, PT ;  /* 0x0000000d0800720b */ /* 0x000fe40003f8e000 */
[----:B------:R-:W-:Y:S02]  /*1230*/  ISETP.GT.U32.AND P3, PT, R4, 0xa0, PT ;  /* 0x000000a00400780c */ /* 0x000fe40003f64070 */
[----:B------:R-:W-:Y:S02]  /*1240*/  @P1 FSEL R8, R13, R8, !P4 ;  /* 0x000000080d081208 */ /* 0x000fe40006000000 */
[----:B------:R-:W-:Y:S02]  /*1250*/  ISETP.GT.U32.AND.EX P1, PT, R0, RZ, PT, P3 ;  /* 0x000000ff0000720c */ /* 0x000fe40003f24130 */
[----:B------:R-:W-:Y:S02]  /*1260*/  FSETP.GEU.AND P4, PT, R8, R14, PT ;  /* 0x0000000e0800720b */ /* 0x000fe40003f8e000 */
[----:B------:R-:W-:-:S02]  /*1270*/  ISETP.GT.U32.AND P3, PT, R4, 0xc0, PT ;  /* 0x000000c00400780c */ /* 0x000fc40003f64070 */
[----:B------:R-:W-:Y:S02]  /*1280*/  @P0 FSEL R8, R14, R8, !P4 ;  /* 0x000000080e080208 */ /* 0x000fe40006000000 */
[----:B------:R-:W-:Y:S02]  /*1290*/  ISETP.GT.U32.AND.EX P0, PT, R0, RZ, PT, P3 ;  /* 0x000000ff0000720c */ /* 0x000fe40003f04130 */
[----:B------:R-:W-:-:S04]  /*12a0*/  FSETP.GEU.AND P3, PT, R8, R15, PT ;  /* 0x0000000f0800720b */ /* 0x000fc80003f6e000 */
[----:B------:R-:W-:Y:S02]  /*12b0*/  @P1 FSEL R8, R15, R8, !P3 ;  /* 0x000000080f081208 */ /* 0x000fe40005800000 */
[----:B------:R-:W-:Y:S02]  /*12c0*/  ISETP.GT.U32.AND P1, PT, R4, 0xe0, PT ;  /* 0x000000e00400780c */ /* 0x000fe40003f24070 */
[----:B--2---:R-:W-:Y:S02]  /*12d0*/  FSETP.GEU.AND P3, PT, R8, R6, PT ;  /* 0x000000060800720b */ /* 0x004fe40003f6e000 */
[----:B------:R-:W-:Y:S02]  /*12e0*/  ISETP.GT.U32.AND.EX P1, PT, R0, RZ, PT, P1 ;  /* 0x000000ff0000720c */ /* 0x000fe40003f24110 */
[----:B------:R-:W-:-:S04]  /*12f0*/  @P0 FSEL R8, R6, R8, !P3 ;  /* 0x0000000806080208 */ /* 0x000fc80005800000 */
[----:B------:R-:W-:-:S07]  /*1300*/  FSETP.GEU.AND P0, PT, R8, R7, PT ;  /* 0x000000070800720b */ /* 0x000fce0003f0e000 */
[----:B------:R-:W-:Y:S01]  /*1310*/  @P1 FSEL R8, R7, R8, !P0 ;  /* 0x0000000807081208 */ /* 0x000fe20004000000 */
[----:B------:R-:W-:Y:S06]  /*1320*/  BRA `(.L_x_223) ;  /* 0x0000001400347947 */ /* 0x000fec0003800000 */
.L_x_209:
        /* <DEDUP_REMOVED lines=26> */
[----:B------:R-:W-:Y:S01]  /*14d0*/  FSEL R14, R14, R11, !P3 ;  /* 0x0000000b0e0e7208 */ /* 0x000fe20005800000 */
[----:B------:R-:W-:Y:S01]  /*14e0*/  IMAD.MOV.U32 R11, RZ, RZ, RZ ;  /* 0x000000ffff0b7224 */ /* 0x000fe200078e00ff */
        /* <DEDUP_REMOVED lines=9> */
[----:B------:R-:W-:Y:S01]  /*1580*/  IMAD.MOV.U32 R9, RZ, RZ, 0x1000 ;  /* 0x00001000ff097424 */ /* 0x000fe200078e00ff */
[----:B------:R-:W-:Y:S02]  /*1590*/  FSEL R17, R20, R17, !P2 ;  /* 0x0000001114117208 */ /* 0x000fe40005000000 */
[----:B------:R-:W-:Y:S02]  /*15a0*/  FSETP.GEU.AND P1, PT, R5, R14, PT ;  /* 0x0000000e0500720b */ /* 0x000fe40003f2e000 */
[----:B------:R-:W-:Y:S02]  /*15b0*/  FSETP.GEU.AND P3, PT, R19, R22, PT ;  /* 0x000000161300720b */ /* 0x000fe40003f6e000 */
[----:B------:R-:W-:-:S02]  /*15c0*/  FSETP.GEU.AND P2, PT, R13, R18, PT ;  /* 0x000000120d00720b */ /* 0x000fc40003f4e000 */
[----:B------:R-:W-:Y:S02]  /*15d0*/  FSEL R22, R22, R19, !P3 ;  /* 0x0000001316167208 */ /* 0x000fe40005800000 */
[----:B------:R-:W-:Y:S02]  /*15e0*/  FSEL R5, R14, R5, !P1 ;  /* 0x000000050e057208 */ /* 0x000fe40004800000 */
[----:B------:R-:W-:Y:S02]  /*15f0*/  FSETP.GEU.AND P3, PT, R17, R22, PT ;  /* 0x000000161100720b */ /* 0x000fe40003f6e000 */
[----:B------:R-:W-:Y:S02]  /*1600*/  FSEL R13, R18, R13, !P2 ;  /* 0x0000000d120d7208 */ /* 0x000fe40005000000 */
[----:B------:R-:W-:Y:S02]  /*1610*/  FSEL R22, R22, R17, !P3 ;  /* 0x0000001116167208 */ /* 0x000fe40005800000 */
[----:B------:R-:W-:-:S02]  /*1620*/  IADD3 R12, P3, PT, R4, -0x1000, RZ ;  /* 0xfffff000040c7810 */ /* 0x000fc40007f7e0ff */
[----:B------:R-:W-:Y:S02]  /*1630*/  FSETP.GEU.AND P2, PT, R13, R22, PT ;  /* 0x000000160d00720b */ /* 0x000fe40003f4e000 */
[----:B------:R-:W-:Y:S02]  /*1640*/  ISETP.GE.U32.AND P0, PT, R12, 0x1000, PT ;  /* 0x000010000c00780c */ /* 0x000fe40003f06070 */
[----:B------:R-:W-:Y:S02]  /*1650*/  IADD3.X R14, PT, PT, R0, -0x1, RZ, P3, !PT ;  /* 0xffffffff000e7810 */ /* 0x000fe40001ffe4ff */
[----:B------:R-:W-:Y:S02]  /*1660*/  FSEL R10, R22, R13, !P2 ;  /* 0x0000000d160a7208 */ /* 0x000fe40005000000 */
[----:B------:R-:W-:Y:S02]  /*1670*/  ISETP.GE.U32.AND.EX P0, PT, R14, RZ, PT, P0 ;  /* 0x000000ff0e00720c */ /* 0x000fe40003f06100 */
[----:B------:R-:W-:-:S04]  /*1680*/  FSETP.GEU.AND P1, PT, R5, R10, PT ;  /* 0x0000000a0500720b */ /* 0x000fc80003f2e000 */
[----:B------:R-:W-:-:S07]  /*1690*/  FSEL R10, R10, R5, !P1 ;  /* 0x000000050a0a7208 */ /* 0x000fce0004800000 */
[----:B------:R-:W-:Y:S05]  /*16a0*/  @!P0 BRA `(.L_x_224) ;  /* 0x0000000400008947 */ /* 0x000fea0003800000 */
[----:B------:R-:W0:Y:S01]  /*16b0*/  LDC.64 R4, c[0x0][0x390] ;  /* 0x0000e400ff047b82 */ /* 0x000e220000000a00 */
[----:B------:R-:W-:Y:S02]  /*16c0*/  IMAD.MOV.U32 R9, RZ, RZ, 0x1000 ;  /* 0x00001000ff097424 */ /* 0x000fe400078e00ff */
[----:B------:R-:W-:-:S07]  /*16d0*/  IMAD.MOV.U32 R11, RZ, RZ, RZ ;  /* 0x000000ffff0b7224 */ /* 0x000fce00078e00ff */
.L_x_226:
[----:B------:R-:W-:-:S04]  /*16e0*/  LEA R6, P0, R9, R2, 0x2 ;  /* 0x0000000209067211 */ /* 0x000fc800078010ff */
[----:B------:R-:W-:-:S05]  /*16f0*/  LEA.HI.X R7, R9, R3, R11, 0x2, P0 ;  /* 0x0000000309077211 */ /* 0x000fca00000f140b */
        /* <DEDUP_REMOVED lines=35> */
[----:B------:R-:W-:Y:S02]  /*1930*/  FSETP.GEU.AND P2, PT, R17, R20, PT ;  /* 0x000000141100720b */ /* 0x000fe40003f4e000 */
[----:B------:R-:W-:Y:S02]  /*1940*/  FSETP.GEU.AND P3, PT, R23, R24, PT ;  /* 0x000000181700720b */ /* 0x000fe40003f6e000 */
[----:B------:R-:W-:-:S02]  /*1950*/  FSEL R17, R20, R17, !P2 ;  /* 0x0000001114117208 */ /* 0x000fc40005000000 */
[----:B------:R-:W-:Y:S02]  /*1960*/  FSEL R24, R24, R23, !P3 ;  /* 0x0000001718187208 */ /* 0x000fe40005800000 */
[----:B------:R-:W-:Y:S02]  /*1970*/  FSETP.GEU.AND P0, PT, R10, R15, PT ;  /* 0x0000000f0a00720b */ /* 0x000fe40003f0e000 */
[----:B------:R-:W-:Y:S02]  /*1980*/  FSETP.GEU.AND P3, PT, R21, R24, PT ;  /* 0x000000181500720b */ /* 0x000fe40003f6e000 */
[----:B-1----:R-:W-:Y:S02]  /*1990*/  IADD3 R6, P2, PT, -R9, R4, RZ ;  /* 0x0000000409067210 */ /* 0x002fe40007f5e1ff */
[----:B------:R-:W-:Y:S02]  /*19a0*/  FSEL R24, R24, R21, !P3 ;  /* 0x0000001518187208 */ /* 0x000fe40005800000 */
[----:B------:R-:W-:-:S02]  /*19b0*/  FSEL R10, R15, R10, !P0 ;  /* 0x0000000a0f0a7208 */ /* 0x000fc40004000000 */
[----:B------:R-:W-:Y:S01]  /*19c0*/  ISETP.GE.U32.AND P0, PT, R6, 0x1000, PT ;  /* 0x000010000600780c */ /* 0x000fe20003f06070 */
[----:B------:R-:W-:Y:S01]  /*19d0*/  IMAD.X R6, R0, 0x1, ~R11, P2 ;  /* 0x0000000100067824 */ /* 0x000fe200010e0e0b */
[----:B------:R-:W-:-:S04]  /*19e0*/  FSETP.GEU.AND P1, PT, R17, R24, PT ;  /* 0x000000181100720b */ /* 0x000fc80003f2e000 */
[----:B------:R-:W-:Y:S02]  /*19f0*/  FSEL R17, R24, R17, !P1 ;  /* 0x0000001118117208 */ /* 0x000fe40004800000 */
[----:B------:R-:W-:Y:S02]  /*1a00*/  ISETP.GE.U32.AND.EX P0, PT, R6, RZ, PT, P0 ;  /* 0x000000ff0600720c */ /* 0x000fe40003f06100 */
[----:B------:R-:W-:-:S04]  /*1a10*/  FSETP.GEU.AND P1, PT, R10, R17, PT ;  /* 0x000000110a00720b */ /* 0x000fc80003f2e000 */
[----:B------:R-:W-:-:S04]  /*1a20*/  FSEL R10, R17, R10, !P1 ;  /* 0x0000000a110a7208 */ /* 0x000fc80004800000 */
[----:B------:R-:W-:-:S04]  /*1a30*/  FSETP.GEU.AND P1, PT, R10, R25, PT ;  /* 0x000000190a00720b */ /* 0x000fc80003f2e000 */
[----:B------:R-:W-:Y:S01]  /*1a40*/  FSEL R10, R25, R10, !P1 ;  /* 0x0000000a190a7208 */ /* 0x000fe20004800000 */
[----:B------:R-:W-:Y:S08]  /*1a50*/  @!P0 BRA `(.L_x_225) ;  /* 0x0000000800908947 */ /* 0x000ff00003800000 */
[----:B------:R-:W-:-:S05]  /*1a60*/  IADD3 R9, P0, PT, R9, 0x1000, RZ ;  /* 0x0000100009097810 */ /* 0x000fca0007f1e0ff */
[----:B------:R-:W-:Y:S01]  /*1a70*/  IMAD.X R11, RZ, RZ, R11, P0 ;  /* 0x000000ffff0b7224 */ /* 0x000fe200000e060b */
[----:B------:R-:W-:-:S04]  /*1a80*/  ISETP.GT.U32.AND P0, PT, R9, R12, PT ;  /* 0x0000000c0900720c */ /* 0x000fc80003f04070 */
[----:B------:R-:W-:-:S13]  /*1a90*/  ISETP.GT.U32.AND.EX P0, PT, R11, R14, PT, P0 ;  /* 0x0000000e0b00720c */ /* 0x000fda0003f04100 */
[----:B------:R-:W-:Y:S05]  /*1aa0*/  @!P0 BRA `(.L_x_226) ;  /* 0xfffffffc000c8947 */ /* 0x000fea000383ffff */
.L_x_224:
[----:B------:R-:W-:Y:S01]  /*1ab0*/  IMAD.IADD R3, R4, 0x1, -R9 ;  /* 0x0000000104037824 */ /* 0x000fe200078e0a09 */
[----:B------:R-:W-:Y:S01]  /*1ac0*/  ISETP.GE.U32.AND P1, PT, R9, R4, PT ;  /* 0x000000040900720c */ /* 0x000fe20003f26070 */
[----:B------:R-:W-:Y:S03]  /*1ad0*/  BSSY.RECONVERGENT B1, `(.L_x_225) ;  /* 0x000009c000017945 */ /* 0x000fe60003800200 */
[----:B------:R-:W-:-:S04]  /*1ae0*/  ISETP.GE.AND P0, PT, R8, R3, PT ;  /* 0x000000030800720c */ /* 0x000fc80003f06270 */
[----:B------:R-:W-:-:S13]  /*1af0*/  ISETP.GE.U32.OR.EX P0, PT, R11, R0, P0, P1 ;  /* 0x000000000b00720c */ /* 0x000fda0000706510 */
[----:B------:R-:W-:Y:S05]  /*1b00*/  @P0 BRA `(.L_x_227) ;  /* 0x0000000800600947 */ /* 0x000fea0003800000 */
[----:B------:R-:W-:Y:S01]  /*1b10*/  LOP3.LUT R0, RZ, R8, RZ, 0x33, !PT ;  /* 0x00000008ff007212 */ /* 0x000fe200078e33ff */
[----:B------:R-:W-:Y:S03]  /*1b20*/  BSSY.RECONVERGENT B2, `(.L_x_228) ;  /* 0x0000048000027945 */ /* 0x000fe60003800200 */
[----:B------:R-:W-:-:S04]  /*1b30*/  IADD3 R0, PT, PT, -R9, R4, R0 ;  /* 0x0000000409007210 */ /* 0x000fc80007ffe100 */
[C---:B------:R-:W-:Y:S02]  /*1b40*/  ISETP.GE.U32.AND P1, PT, R0.reuse, 0xf00, PT ;  /* 0x00000f000000780c */ /* 0x040fe40003f26070 */
[----:B------:R-:W-:Y:S01]  /*1b50*/  LEA.HI R4, R0, 0x1, RZ, 0x18 ;  /* 0x0000000100047811 */ /* 0x000fe200078fc0ff */
[----:B------:R-:W-:-:S03]  /*1b60*/  IMAD.MOV.U32 R0, RZ, RZ, R8 ;  /* 0x000000ffff007224 */ /* 0x000fc600078e0008 */
[----:B------:R-:W-:-:S04]  /*1b70*/  LOP3.LUT R22, R4, 0xf, RZ, 0xc0, !PT ;  /* 0x0000000f04167812 */ /* 0x000fc800078ec0ff */
[----:B------:R-:W-:-:S03]  /*1b80*/  ISETP.NE.AND P0, PT, R22, RZ, PT ;  /* 0x000000ff1600720c */ /* 0x000fc60003f05270 */
[----:B------:R-:W-:Y:S10]  /*1b90*/  @!P1 BRA `(.L_x_229) ;  /* 0x0000000400009947 */ /* 0x000ff40003800000 */
[----:B------:R-:W0:Y:S01]  /*1ba0*/  LDCU.64 UR4, c[0x0][0x380] ;  /* 0x00007000ff0477ac */ /* 0x000e220008000a00 */
[----:B------:R-:W-:Y:S02]  /*1bb0*/  IADD3 R3, P1, PT, R8, R9, RZ ;  /* 0x0000000908037210 */ /* 0x000fe40007f3e0ff */
[----:B------:R-:W-:-:S03]  /*1bc0*/  LOP3.LUT R6, R4, 0x1fffff0, RZ, 0xc0, !PT ;  /* 0x01fffff004067812 */ /* 0x000fc600078ec0ff */
[----:B------:R-:W-:Y:S02]  /*1bd0*/  IMAD.X R0, RZ, RZ, R11, P1 ;  /* 0x000000ffff007224 */ /* 0x000fe400008e060b */
[----:B------:R-:W-:Y:S01]  /*1be0*/  IMAD.MOV R6, RZ, RZ, -R6 ;  /* 0x000000ffff067224 */ /* 0x000fe200078e0a06 */
[----:B0-----:R-:W-:-:S04]  /*1bf0*/  LEA R2, P2, R3, UR4, 0x2 ;  /* 0x0000000403027c11 */ /* 0x001fc8000f8410ff */
[----:B------:R-:W-:Y:S02]  /*1c00*/  IADD3 R2, P1, PT, R2, 0x2000, RZ ;  /* 0x0000200002027810 */ /* 0x000fe40007f3e0ff */
[----:B------:R-:W-:Y:S01]  /*1c10*/  LEA.HI.X R3, R3, UR5, R0, 0x2, P2 ;  /* 0x0000000503037c11 */ /* 0x000fe200090f1400 */
[----:B------:R-:W-:-:S04]  /*1c20*/  IMAD.MOV.U32 R0, RZ, RZ, R8 ;  /* 0x000000ffff007224 */ /* 0x000fc800078e0008 */
[----:B------:R-:W-:-:S07]  /*1c30*/  IMAD.X R3, RZ, RZ, R3, P1 ;  /* 0x000000ffff037224 */ /* 0x000fce00008e0603 */
.L_x_230:
        /* <DEDUP_REMOVED lines=16> */
[----:B------:R-:W-:-:S02]  /*1d40*/  VIADD R6, R6, 0x10 ;  /* 0x0000001006067836 */ /* 0x000fc40000000000 */
[----:B------:R-:W-:-:S03]  /*1d50*/  VIADD R0, R0, 0x1000 ;  /* 0x0000100000007836 */ /* 0x000fc60000000000 */
[----:B------:R-:W-:Y:S02]  /*1d60*/  ISETP.NE.AND P2, PT, R6, RZ, PT ;  /* 0x000000ff0600720c */ /* 0x000fe40003f45270 */
[----:B0-----:R-:W-:-:S05]  /*1d70*/  IADD3 R2, P3, PT, R2, 0x4000, RZ ;  /* 0x0000400002027810 */ /* 0x001fca0007f7e0ff */
[----:B------:R-:W-:Y:S01]  /*1d80*/  IMAD.X R3, RZ, RZ, R3, P3 ;  /* 0x000000ffff037224 */ /* 0x000fe200018e0603 */
        /* <DEDUP_REMOVED lines=33> */
.L_x_229:
[----:B------:R-:W-:Y:S05]  /*1fa0*/  BSYNC.RECONVERGENT B2 ;  /* 0x0000000000027941 */ /* 0x000fea0003800200 */
.L_x_228:
        /* <DEDUP_REMOVED lines=36> */
.L_x_232:
[----:B------:R-:W-:Y:S05]  /*21f0*/  BSYNC.RECONVERGENT B2 ;  /* 0x0000000000027941 */ /* 0x000fea0003800200 */
.L_x_231:
        /* <DEDUP_REMOVED lines=24> */
.L_x_234:
[----:B------:R-:W-:Y:S05]  /*2380*/  BSYNC.RECONVERGENT B2 ;  /* 0x0000000000027941 */ /* 0x000fea0003800200 */
.L_x_233:
[----:B------:R-:W-:Y:S05]  /*2390*/  @!P0 BRA `(.L_x_227) ;  /* 0x00000000003c8947 */ /* 0x000fea0003800000 */
[----:B------:R-:W0:Y:S01]  /*23a0*/  LDCU.64 UR4, c[0x0][0x380] ;  /* 0x00007000ff0477ac */ /* 0x000e220008000a00 */
[----:B------:R-:W-:Y:S01]  /*23b0*/  IADD3 R5, P0, PT, R0, R9, RZ ;  /* 0x0000000900057210 */ /* 0x000fe20007f1e0ff */
[----:B------:R-:W-:-:S04]  /*23c0*/  IMAD.MOV R0, RZ, RZ, -R6 ;  /* 0x000000ffff007224 */ /* 0x000fc800078e0a06 */
[----:B------:R-:W-:Y:S01]  /*23d0*/  IMAD.X R4, RZ, RZ, R11, P0 ;  /* 0x000000ffff047224 */ /* 0x000fe200000e060b */
[----:B0-----:R-:W-:-:S04]  /*23e0*/  LEA R2, P1, R5, UR4, 0x2 ;  /* 0x0000000405027c11 */ /* 0x001fc8000f8210ff */
[----:B------:R-:W-:-:S09]  /*23f0*/  LEA.HI.X R5, R5, UR5, R4, 0x2, P1 ;  /* 0x0000000505057c11 */ /* 0x000fd200088f1404 */
.L_x_235:
        /* <DEDUP_REMOVED lines=9> */
.L_x_227:
[----:B------:R-:W-:Y:S05]  /*2490*/  BSYNC.RECONVERGENT B1 ;  /* 0x0000000000017941 */ /* 0x000fea0003800200 */
.L_x_225:
        /* <DEDUP_REMOVED lines=54> */
.L_x_223:
[----:B------:R-:W-:Y:S05]  /*2800*/  BSYNC.RECONVERGENT B0 ;  /* 0x0000000000007941 */ /* 0x000fea0003800200 */
.L_x_208:
[----:B------:R-:W-:Y:S05]  /*2810*/  @P2 EXIT ;  /* 0x000000000000294d */ /* 0x000fea0003800000 */
[----:B------:R-:W0:Y:S01]  /*2820*/  LDCU UR4, c[0x0][0x39c] ;  /* 0x00007380ff0477ac */ /* 0x000e220008000800 */
[----:B------:R-:W1:Y:S01]  /*2830*/  LDC.64 R2, c[0x0][0x388] ;  /* 0x0000e200ff027b82 */ /* 0x000e620000000a00 */
[----:B0-----:R-:W-:-:S04]  /*2840*/  FSETP.GT.AND P0, PT, R8, UR4, PT ;  /* 0x0000000408007c0b */ /* 0x001fc8000bf04000 */
[----:B------:R-:W-:-:S05]  /*2850*/  FSEL R5, R8, UR4, P0 ;  /* 0x0000000408057c08 */ /* 0x000fca0008000000 */
[----:B-1----:R-:W-:Y:S01]  /*2860*/  STG.E desc[UR6][R2.64], R5 ;  /* 0x0000000502007986 */ /* 0x002fe2000c101906 */
[----:B------:R-:W-:Y:S05]  /*2870*/  EXIT ;  /* 0x000000000000794d */ /* 0x000fea0003800000 */
.L_x_236:
        /* <DEDUP_REMOVED lines=16> */
.L_x_1006:


//--------------------- .text._ZN3cub18CUB_300001_SM_10006detail6reduce28DeviceReduceSingleTileKernelINS2_10policy_hubIfjN4cuda3__47maximumIfEEE10Policy1000EPfSB_iS8_ffNS5_3std3__410__identityEEEvT0_T1_T2_T3_T4_T6_ --------------------------
	.section	.text._ZN3cub18CUB_300001_SM_10006detail6reduce28DeviceReduceSingleTileKernelINS2_10policy_hubIfjN4cuda3__47maximumIfEEE10Policy1000EPfSB_iS8_ffNS5_3std3__410__identityEEEvT0_T1_T2_T3_T4_T6_,"ax",@progbits
	.align	128
        .global         _ZN3cub18CUB_300001_SM_10006detail6reduce28DeviceReduceSingleTileKernelINS2_10policy_hubIfjN4cuda3__47maximumIfEEE10Policy1000EPfSB_iS8_ffNS5_3std3__410__identityEEEvT0_T1_T2_T3_T4_T6_
        .type           _ZN3cub18CUB_300001_SM_10006detail6reduce28DeviceReduceSingleTileKernelINS2_10policy_hubIfjN4cuda3__47maximumIfEEE10Policy1000EPfSB_iS8_ffNS5_3std3__410__identityEEEvT0_T1_T2_T3_T4_T6_,@function
        .size           _ZN3cub18CUB_300001_SM_10006detail6reduce28DeviceReduceSingleTileKernelINS2_10policy_hubIfjN4cuda3__47maximumIfEEE10Policy1000EPfSB_iS8_ffNS5_3std3__410__identityEEEvT0_T1_T2_T3_T4_T6_,(.L_x_1007 - _ZN3cub18CUB_300001_SM_10006detail6reduce28DeviceReduceSingleTileKernelINS2_10policy_hubIfjN4cuda3__47maximumIfEEE10Policy1000EPfSB_iS8_ffNS5_3std3__410__identityEEEvT0_T1_T2_T3_T4_T6_)
        .other          _ZN3cub18CUB_300001_SM_10006detail6reduce28DeviceReduceSingleTileKernelINS2_10policy_hubIfjN4cuda3__47maximumIfEEE10Policy1000EPfSB_iS8_ffNS5_3std3__410__identityEEEvT0_T1_T2_T3_T4_T6_,@"STO_CUDA_ENTRY STV_DEFAULT"
_ZN3cub18CUB_300001_SM_10006detail6reduce28DeviceReduceSingleTileKernelINS2_10policy_hubIfjN4cuda3__47maximumIfEEE10Policy1000EPfSB_iS8_ffNS5_3std3__410__identityEEEvT0_T1_T2_T3_T4_T6_:
.text._ZN3cub18CUB_300001_SM_10006detail6reduce28DeviceReduceSingleTileKernelINS2_10policy_hubIfjN4cuda3__47maximumIfEEE10Policy1000EPfSB_iS8_ffNS5_3std3__410__identityEEEvT0_T1_T2_T3_T4_T6_:
        /* <DEDUP_REMOVED lines=13> */
.L_x_237:
        /* <DEDUP_REMOVED lines=16> */
.L_x_242:
[----:B------:R-:W-:Y:S05]  /*01d0*/  BSYNC.RECONVERGENT B1 ;  /* 0x0000000000017941 */ /* 0x000fea0003800200 */
.L_x_241:
        /* <DEDUP_REMOVED lines=16> */
.L_x_247:
        /* <DEDUP_REMOVED lines=10> */
.L_x_246:
[----:B------:R-:W-:Y:S05]  /*0380*/  BSYNC.RECONVERGENT B2 ;  /* 0x0000000000027941 */ /* 0x000fea0003800200 */
.L_x_245:
        /* <DEDUP_REMOVED lines=8> */
.L_x_250:
        /* <DEDUP_REMOVED lines=59> */
.L_x_249:
[----:B------:R-:W-:Y:S05]  /*07c0*/  BSYNC.RECONVERGENT B2 ;  /* 0x0000000000027941 */ /* 0x000fea0003800200 */
.L_x_248:
        /* <DEDUP_REMOVED lines=34> */
.L_x_252:
[----:B------:R-:W-:Y:S05]  /*09f0*/  BSYNC.RECONVERGENT B2 ;  /* 0x0000000000027941 */ /* 0x000fea0003800200 */
.L_x_251:
        /* <DEDUP_REMOVED lines=16> */
.L_x_244:
[----:B------:R-:W-:Y:S05]  /*0b00*/  BSYNC.RECONVERGENT B1 ;  /* 0x0000000000017941 */ /* 0x000fea0003800200 */
.L_x_243:
        /* <DEDUP_REMOVED lines=58> */
.L_x_253:
        /* <DEDUP_REMOVED lines=71> */
.L_x_240:
        /* <DEDUP_REMOVED lines=44> */
.L_x_257:
        /* <DEDUP_REMOVED lines=44> */
.L_x_255:
        /* <DEDUP_REMOVED lines=20> */
.L_x_261:
        /* <DEDUP_REMOVED lines=9> */
.L_x_260:
[----:B------:R-:W-:Y:S05]  /*1a70*/  BSYNC.RECONVERGENT B2 ;  /* 0x0000000000027941 */ /* 0x000fea0003800200 */
.L_x_259:
        /* <DEDUP_REMOVED lines=16> */
.L_x_264:
        /* <DEDUP_REMOVED lines=62> */
.L_x_263:
[----:B------:R-:W-:Y:S05]  /*1f60*/  BSYNC.RECONVERGENT B2 ;  /* 0x0000000000027941 */ /* 0x000fea0003800200 */
.L_x_262:
        /* <DEDUP_REMOVED lines=37> */
.L_x_266:
[----:B------:R-:W-:Y:S05]  /*21c0*/  BSYNC.RECONVERGENT B2 ;  /* 0x0000000000027941 */ /* 0x000fea0003800200 */
.L_x_265:
        /* <DEDUP_REMOVED lines=16> */
.L_x_258:
[----:B------:R-:W-:Y:S05]  /*22d0*/  BSYNC.RECONVERGENT B1 ;  /* 0x0000000000017941 */ /* 0x000fea0003800200 */
.L_x_256:
        /* <DEDUP_REMOVED lines=54> */
.L_x_239:
        /* <DEDUP_REMOVED lines=12> */
.L_x_269:
[----:B------:R-:W-:Y:S05]  /*2700*/  BSYNC.RECONVERGENT B1 ;  /* 0x0000000000017941 */ /* 0x000fea0003800200 */
.L_x_268:
        /* <DEDUP_REMOVED lines=16> */
.L_x_274:
        /* <DEDUP_REMOVED lines=10> */
.L_x_273:
[----:B------:R-:W-:Y:S05]  /*28b0*/  BSYNC.RECONVERGENT B2 ;  /* 0x0000000000027941 */ /* 0x000fea0003800200 */
.L_x_272:
        /* <DEDUP_REMOVED lines=8> */
.L_x_277:
        /* <DEDUP_REMOVED lines=59> */
.L_x_276:
[----:B------:R-:W-:Y:S05]  /*2cf0*/  BSYNC.RECONVERGENT B2 ;  /* 0x0000000000027941 */ /* 0x000fea0003800200 */
.L_x_275:
        /* <DEDUP_REMOVED lines=34> */
.L_x_279:
[----:B------:R-:W-:Y:S05]  /*2f20*/  BSYNC.RECONVERGENT B2 ;  /* 0x0000000000027941 */ /* 0x000fea0003800200 */
.L_x_278:
        /* <DEDUP_REMOVED lines=16> */
.L_x_271:
[----:B------:R-:W-:Y:S05]  /*3030*/  BSYNC.RECONVERGENT B1 ;  /* 0x0000000000017941 */ /* 0x000fea0003800200 */
.L_x_270:
        /* <DEDUP_REMOVED lines=58> */
.L_x_280:
        /* <DEDUP_REMOVED lines=71> */
.L_x_267:
        /* <DEDUP_REMOVED lines=55> */
.L_x_283:
        /* <DEDUP_REMOVED lines=56> */
.L_x_281:
        /* <DEDUP_REMOVED lines=20> */
.L_x_287:
        /* <DEDUP_REMOVED lines=9> */
.L_x_286:
[----:B------:R-:W-:Y:S05]  /*4110*/  BSYNC.RECONVERGENT B2 ;  /* 0x0000000000027941 */ /* 0x000fea0003800200 */
.L_x_285:
        /* <DEDUP_REMOVED lines=16> */
.L_x_290:
        /* <DEDUP_REMOVED lines=62> */
.L_x_289:
[----:B------:R-:W-:Y:S05]  /*4600*/  BSYNC.RECONVERGENT B2 ;  /* 0x0000000000027941 */ /* 0x000fea0003800200 */
.L_x_288:
        /* <DEDUP_REMOVED lines=37> */
.L_x_292:
[----:B------:R-:W-:Y:S05]  /*4860*/  BSYNC.RECONVERGENT B2 ;  /* 0x0000000000027941 */ /* 0x000fea0003800200 */
.L_x_291:
        /* <DEDUP_REMOVED lines=16> */
.L_x_284:
[----:B------:R-:W-:Y:S05]  /*4970*/  BSYNC.RECONVERGENT B1 ;  /* 0x0000000000017941 */ /* 0x000fea0003800200 */
.L_x_282:
        /* <DEDUP_REMOVED lines=54> */
.L_x_254:
[----:B------:R-:W-:Y:S05]  /*4ce0*/  BSYNC.RECONVERGENT B0 ;  /* 0x0000000000007941 */ /* 0x000fea0003800200 */
.L_x_238:
[----:B------:R-:W-:Y:S05]  /*4cf0*/  @P0 EXIT ;  /* 0x000000000000094d */ /* 0x000fea0003800000 */
[----:B------:R-:W0:Y:S01]  /*4d00*/  LDCU UR4, c[0x0][0x398] ;  /* 0x00007300ff0477ac */ /* 0x000e220008000800 */
[----:B------:R-:W1:Y:S01]  /*4d10*/  LDC.64 R2, c[0x0][0x388] ;  /* 0x0000e200ff027b82 */ /* 0x000e620000000a00 */
[----:B0-----:R-:W-:-:S04]  /*4d20*/  FSETP.GT.AND P0, PT, R0, UR4, PT ;  /* 0x0000000400007c0b */ /* 0x001fc8000bf04000 */
[----:B------:R-:W-:-:S05]  /*4d30*/  FSEL R5, R0, UR4, P0 ;  /* 0x0000000400057c08 */ /* 0x000fca0008000000 */
[----:B-1----:R-:W-:Y:S01]  /*4d40*/  STG.E desc[UR6][R2.64], R5 ;  /* 0x0000000502007986 */ /* 0x002fe2000c101906 */
[----:B------:R-:W-:Y:S05]  /*4d50*/  EXIT ;  /* 0x000000000000794d */ /* 0x000fea0003800000 */
.L_x_293:
        /* <DEDUP_REMOVED lines=10> */
.L_x_1007:


//--------------------- .text._ZN3cub18CUB_300001_SM_10006detail6reduce18DeviceReduceKernelINS2_10policy_hubIfjN4cuda3__47maximumIfEEE10Policy1000EN6thrust24THRUST_300001_SM_1000_NS10device_ptrIfEEjS8_fNS5_3std3__410__identityEEEvT0_PT3_T1_NS0_13GridEvenShareISL_EET2_T4_ --------------------------
	.section	.text._ZN3cub18CUB_300001_SM_10006detail6reduce18DeviceReduceKernelINS2_10policy_hubIfjN4cuda3__47maximumIfEEE10Policy1000EN6thrust24THRUST_300001_SM_1000_NS10device_ptrIfEEjS8_fNS5_3std3__410__identityEEEvT0_PT3_T1_NS0_13GridEvenShareISL_EET2_T4_,"ax",@progbits
	.align	128
        .global         _ZN3cub18CUB_300001_SM_10006detail6reduce18DeviceReduceKernelINS2_10policy_hubIfjN4cuda3__47maximumIfEEE10Policy1000EN6thrust24THRUST_300001_SM_1000_NS10device_ptrIfEEjS8_fNS5_3std3__410__identityEEEvT0_PT3_T1_NS0_13GridEvenShareISL_EET2_T4_
        .type           _ZN3cub18CUB_300001_SM_10006detail6reduce18DeviceReduceKernelINS2_10policy_hubIfjN4cuda3__47maximumIfEEE10Policy1000EN6thrust24THRUST_300001_SM_1000_NS10device_ptrIfEEjS8_fNS5_3std3__410__identityEEEvT0_PT3_T1_NS0_13GridEvenShareISL_EET2_T4_,@function
        .size           _ZN3cub18CUB_300001_SM_10006detail6reduce18DeviceReduceKernelINS2_10policy_hubIfjN4cuda3__47maximumIfEEE10Policy1000EN6thrust24THRUST_300001_SM_1000_NS10device_ptrIfEEjS8_fNS5_3std3__410__identityEEEvT0_PT3_T1_NS0_13GridEvenShareISL_EET2_T4_,(.L_x_1008 - _ZN3cub18CUB_300001_SM_10006detail6reduce18DeviceReduceKernelINS2_10policy_hubIfjN4cuda3__47maximumIfEEE10Policy1000EN6thrust24THRUST_300001_SM_1000_NS10device_ptrIfEEjS8_fNS5_3std3__410__identityEEEvT0_PT3_T1_NS0_13GridEvenShareISL_EET2_T4_)
        .other          _ZN3cub18CUB_300001_SM_10006detail6reduce18DeviceReduceKernelINS2_10policy_hubIfjN4cuda3__47maximumIfEEE10Policy1000EN6thrust24THRUST_300001_SM_1000_NS10device_ptrIfEEjS8_fNS5_3std3__410__identityEEEvT0_PT3_T1_NS0_13GridEvenShareISL_EET2_T4_,@"STO_CUDA_ENTRY STV_DEFAULT"
_ZN3cub18CUB_300001_SM_10006detail6reduce18DeviceReduceKernelINS2_10policy_hubIfjN4cuda3__47maximumIfEEE10Policy1000EN6thrust24THRUST_300001_SM_1000_NS10device_ptrIfEEjS8_fNS5_3std3__410__identityEEEvT0_PT3_T1_NS0_13GridEvenShareISL_EET2_T4_:
.text._ZN3cub18CUB_300001_SM_10006detail6reduce18DeviceReduceKernelINS2_10policy_hubIfjN4cuda3__47maximumIfEEE10Policy1000EN6thrust24THRUST_300001_SM_1000_NS10device_ptrIfEEjS8_fNS5_3std3__410__identityEEEvT0_PT3_T1_NS0_13GridEvenShareISL_EET2_T4_:
[----:B------:R-:W-:Y:S01]  /*0000*/  LDC R1, c[0x0][0x37c] ;  /* 0x0000df00ff017b82 */ /* 0x000fe20000000800 */
[----:B------:R-:W0:Y:S07]  /*0010*/  S2R R3, SR_CTAID.X ;  /* 0x0000000000037919 */ /* 0x000e2e0000002500 */
[----:B------:R-:W1:Y:S01]  /*0020*/  LDC.64 R8, c[0x0][0x3a8] ;  /* 0x0000ea00ff087b82 */ /* 0x000e620000000a00 */
[----:B------:R-:W2:Y:S01]  /*0030*/  LDCU.64 UR6, c[0x0][0x358] ;  /* 0x00006b00ff0677ac */ /* 0x000ea20008000a00 */
[----:B------:R-:W-:Y:S01]  /*0040*/  BSSY.RECONVERGENT B0, `(.L_x_294) ;  /* 0x00002d6000007945 */ /* 0x000fe20003800200 */
[----:B-1----:R-:W-:-:S02]  /*0050*/  IMAD.SHL.U32 R7, R9, 0x1000, RZ ;  /* 0x0000100009077824 */ /* 0x002fc400078e00ff */
[----:B0-----:R-:W-:-:S05]  /*0060*/  IMAD R0, R3, -0x1000, R8 ;  /* 0xfffff00003007824 */ /* 0x001fca00078e0208 */
[----:B------:R-:W-:-:S13]  /*0070*/  ISETP.GT.U32.AND P0, PT, R0, 0xfff, PT ;  /* 0x00000fff0000780c */ /* 0x000fda0003f04070 */
[----:B--2---:R-:W-:Y:S05]  /*0080*/  @P0 BRA `(.L_x_295) ;  /* 0x0000001400400947 */ /* 0x004fea0003800000 */
[----:B------:R-:W0:Y:S01]  /*0090*/  S2R R2, SR_TID.X ;  /* 0x0000000000027919 */ /* 0x000e220000002100 */
[----:B------:R-:W-:Y:S01]  /*00a0*/  BSSY.RECONVERGENT B1, `(.L_x_296) ;  /* 0x000000a000017945 */ /* 0x000fe20003800200 */
[----:B------:R-:W-:Y:S01]  /*00b0*/  IMAD.MOV.U32 R19, RZ, RZ, RZ ;  /* 0x000000ffff137224 */ /* 0x000fe200078e00ff */
[----:B0-----:R-:W-:Y:S01]  /*00c0*/  ISETP.GE.U32.AND P0, PT, R2, R0, PT ;  /* 0x000000000200720c */ /* 0x001fe20003f06070 */
[----:B------:R-:W-:-:S12]  /*00d0*/  IMAD.MOV.U32 R4, RZ, RZ, R2 ;  /* 0x000000ffff047224 */ /* 0x000fd800078e0002 */
[----:B------:R-:W-:Y:S05]  /*00e0*/  @P0 BRA `(.L_x_297) ;  /* 0x0000000000140947 */ /* 0x000fea0003800000 */
[----:B------:R-:W0:Y:S01]  /*00f0*/  LDC.64 R6, c[0x0][0x380] ;  /* 0x0000e000ff067b82 */ /* 0x000e220000000a00 */
[----:B------:R-:W-:-:S04]  /*0100*/  IMAD R5, R3, 0x1000, R2 ;  /* 0x0000100003057824 */ /* 0x000fc800078e0202 */
[----:B0-----:R-:W-:-:S05]  /*0110*/  IMAD.WIDE.U32 R6, R5, 0x4, R6 ;  /* 0x0000000405067825 */ /* 0x001fca00078e0006 */
[----:B------:R0:W5:Y:S01]  /*0120*/  LDG.E R19, desc[UR6][R6.64] ;  /* 0x0000000606137981 */ /* 0x000162000c1e1900 */
[----:B------:R-:W-:-:S07]  /*0130*/  VIADD R4, R2, 0x100 ;  /* 0x0000010002047836 */ /* 0x000fce0000000000 */
.L_x_297:
[----:B------:R-:W-:Y:S05]  /*0140*/  BSYNC.RECONVERGENT B1 ;  /* 0x0000000000017941 */ /* 0x000fea0003800200 */
.L_x_296:
[----:B------:R-:W-:Y:S01]  /*0150*/  ISETP.GE.U32.AND P0, PT, R4, R0, PT ;  /* 0x000000000400720c */ /* 0x000fe20003f06070 */
[----:B------:R-:W-:-:S12]  /*0160*/  BSSY.RECONVERGENT B1, `(.L_x_298) ;  /* 0x00000c2000017945 */ /* 0x000fd80003800200 */
[----:B------:R-:W-:Y:S05]  /*0170*/  @P0 BRA `(.L_x_299) ;  /* 0x0000000c00000947 */ /* 0x000fea0003800000 */
[----:B------:R-:W-:Y:S01]  /*0180*/  LOP3.LUT R5, RZ, R4, RZ, 0x33, !PT ;  /* 0x00000004ff057212 */ /* 0x000fe200078e33ff */
[----:B------:R-:W-:Y:S04]  /*0190*/  BSSY.RECONVERGENT B2, `(.L_x_300) ;  /* 0x0000063000027945 */ /* 0x000fe80003800200 */
[----:B------:R-:W-:-:S04]  /*01a0*/  IMAD.IADD R8, R5, 0x1, R8 ;  /* 0x0000000105087824 */ /* 0x000fc800078e0208 */
[----:B------:R-:W-:-:S05]  /*01b0*/  IMAD R8, R3, -0x1000, R8 ;  /* 0xfffff00003087824 */ /* 0x000fca00078e0208 */
[C---:B------:R-:W-:Y:S02]  /*01c0*/  ISETP.GE.U32.AND P0, PT, R8.reuse, 0xf00, PT ;  /* 0x00000f000800780c */ /* 0x040fe40003f06070 */
[----:B------:R-:W-:-:S04]  /*01d0*/  LEA.HI R5, R8, 0x1, RZ, 0x18 ;  /* 0x0000000108057811 */ /* 0x000fc800078fc0ff */
[----:B0-----:R-:W-:-:S07]  /*01e0*/  LOP3.LUT R6, R5, 0xf, RZ, 0xc0, !PT ;  /* 0x0000000f05067812 */ /* 0x001fce00078ec0ff */
[----:B------:R-:W-:Y:S05]  /*01f0*/  @!P0 BRA `(.L_x_301) ;  /* 0x0000000400708947 */ /* 0x000fea0003800000 */
[----:B------:R-:W0:Y:S01]  /*0200*/  LDC.64 R14, c[0x0][0x380] ;  /* 0x0000e000ff0e7b82 */ /* 0x000e220000000a00 */
[----:B------:R-:W-:Y:S01]  /*0210*/  LOP3.LUT R8, R5, 0x1fffff0, RZ, 0xc0, !PT ;  /* 0x01fffff005087812 */ /* 0x000fe200078ec0ff */
[----:B------:R-:W-:Y:S01]  /*0220*/  BSSY.RECONVERGENT B3, `(.L_x_302) ;  /* 0x0000058000037945 */ /* 0x000fe20003800200 */
[----:B------:R-:W-:Y:S01]  /*0230*/  LOP3.LUT R7, R4, 0x800, RZ, 0xfc, !PT ;  /* 0x0000080004077812 */ /* 0x000fe200078efcff */
[----:B------:R-:W-:Y:S02]  /*0240*/  IMAD R4, R3, 0x1000, R4 ;  /* 0x0000100003047824 */ /* 0x000fe400078e0204 */
[----:B------:R-:W-:-:S07]  /*0250*/  IMAD.MOV R8, RZ, RZ, -R8 ;  /* 0x000000ffff087224 */ /* 0x000fce00078e0a08 */
.L_x_303:
[----:B0-----:R-:W-:-:S05]  /*0260*/  IMAD.WIDE.U32 R12, R4, 0x4, R14 ;  /* 0x00000004040c7825 */ /* 0x001fca00078e000e */
[----:B------:R-:W2:Y:S01]  /*0270*/  LDG.E R18, desc[UR6][R12.64] ;  /* 0x000000060c127981 */ /* 0x000ea2000c1e1900 */
[----:B------:R-:W-:-:S04]  /*0280*/  VIADD R29, R4, 0x100 ;  /* 0x00000100041d7836 */ /* 0x000fc80000000000 */
[----:B------:R-:W-:-:S06]  /*0290*/  IMAD.WIDE.U32 R28, R29, 0x4, R14 ;  /* 0x000000041d1c7825 */ /* 0x000fcc00078e000e */
[----:B------:R-:W3:Y:S01]  /*02a0*/  LDG.E R28, desc[UR6][R28.64] ;  /* 0x000000061c1c7981 */ /* 0x000ee2000c1e1900 */
[C---:B------:R-:W-:Y:S02]  /*02b0*/  VIADD R25, R4.reuse, 0x200 ;  /* 0x0000020004197836 */ /* 0x040fe40000000000 */
[----:B------:R-:W-:Y:S02]  /*02c0*/  VIADD R27, R4, 0x300 ;  /* 0x00000300041b7836 */ /* 0x000fe40000000000 */
[----:B------:R-:W-:-:S05]  /*02d0*/  IMAD.WIDE.U32 R24, R25, 0x4, R14 ;  /* 0x0000000419187825 */ /* 0x000fca00078e000e */
[----:B------:R0:W4:Y:S01]  /*02e0*/  LDG.E R9, desc[UR6][R24.64] ;  /* 0x0000000618097981 */ /* 0x000122000c1e1900 */
[----:B------:R-:W-:-:S04]  /*02f0*/  IMAD.WIDE.U32 R26, R27, 0x4, R14 ;  /* 0x000000041b1a7825 */ /* 0x000fc800078e000e */
[C---:B------:R-:W-:Y:S01]  /*0300*/  VIADD R21, R4.reuse, 0x400 ;  /* 0x0000040004157836 */ /* 0x040fe20000000000 */
[----:B------:R1:W4:Y:S01]  /*0310*/  LDG.E R10, desc[UR6][R26.64] ;  /* 0x000000061a0a7981 */ /* 0x000322000c1e1900 */
[----:B------:R-:W-:Y:S02]  /*0320*/  VIADD R23, R4, 0x500 ;  /* 0x0000050004177836 */ /* 0x000fe40000000000 */
[----:B------:R-:W-:-:S05]  /*0330*/  IMAD.WIDE.U32 R20, R21, 0x4, R14 ;  /* 0x0000000415147825 */ /* 0x000fca00078e000e */
[----:B------:R1:W4:Y:S01]  /*0340*/  LDG.E R11, desc[UR6][R20.64] ;  /* 0x00000006140b7981 */ /* 0x000322000c1e1900 */
[----:B------:R-:W-:-:S04]  /*0350*/  IMAD.WIDE.U32 R22, R23, 0x4, R14 ;  /* 0x0000000417167825 */ /* 0x000fc800078e000e */
[C---:B------:R-:W-:Y:S01]  /*0360*/  VIADD R17, R4.reuse, 0x600 ;  /* 0x0000060004117836 */ /* 0x040fe20000000000 */
[----:B------:R-:W4:Y:S01]  /*0370*/  LDG.E R12, desc[UR6][R22.64] ;  /* 0x00000006160c7981 */ /* 0x000f22000c1e1900 */
[----:B0-----:R-:W-:Y:S02]  /*0380*/  VIADD R25, R4, 0x700 ;  /* 0x0000070004197836 */ /* 0x001fe40000000000 */
[----:B------:R-:W-:-:S05]  /*0390*/  IMAD.WIDE.U32 R16, R17, 0x4, R14 ;  /* 0x0000000411107825 */ /* 0x000fca00078e000e */
[----:B------:R0:W4:Y:S01]  /*03a0*/  LDG.E R13, desc[UR6][R16.64] ;  /* 0x00000006100d7981 */ /* 0x000122000c1e1900 */
[----:B------:R-:W-:-:S04]  /*03b0*/  IMAD.WIDE.U32 R24, R25, 0x4, R14 ;  /* 0x0000000419187825 */ /* 0x000fc800078e000e */
[C---:B-1----:R-:W-:Y:S02]  /*03c0*/  VIADD R27, R4.reuse, 0x800 ;  /* 0x00000800041b7836 */ /* 0x042fe40000000000 */
[----:B------:R-:W4:Y:S01]  /*03d0*/  LDG.E R24, desc[UR6][R24.64] ;  /* 0x0000000618187981 */ /* 0x000f22000c1e1900 */
[----:B------:R-:W-:Y:S02]  /*03e0*/  VIADD R21, R4, 0x900 ;  /* 0x0000090004157836 */ /* 0x000fe40000000000 */
[----:B0-----:R-:W-:-:S04]  /*03f0*/  IMAD.WIDE.U32 R16, R27, 0x4, R14 ;  /* 0x000000041b107825 */ /* 0x001fc800078e000e */
[--C-:B------:R-:W-:Y:S01]  /*0400*/  IMAD.WIDE.U32 R20, R21, 0x4, R14.reuse ;  /* 0x0000000415147825 */ /* 0x100fe200078e000e */
[----:B------:R0:W4:Y:S03]  /*0410*/  LDG.E R25, desc[UR6][R16.64] ;  /* 0x0000000610197981 */ /* 0x000126000c1e1900 */
[----:B------:R-:W-:Y:S01]  /*0420*/  VIADD R23, R4, 0xa00 ;  /* 0x00000a0004177836 */ /* 0x000fe20000000000 */
[----:B------:R1:W4:Y:S03]  /*0430*/  LDG.E R26, desc[UR6][R20.64] ;  /* 0x00000006141a7981 */ /* 0x000326000c1e1900 */
[----:B------:R-:W-:-:S04]  /*0440*/  IMAD.WIDE.U32 R22, R23, 0x4, R14 ;  /* 0x0000000417167825 */ /* 0x000fc800078e000e */
[----:B------:R-:W-:Y:S01]  /*0450*/  VIADD R29, R4, 0xb00 ;  /* 0x00000b00041d7836 */ /* 0x000fe20000000000 */
[----:B------:R1:W4:Y:S03]  /*0460*/  LDG.E R27, desc[UR6][R22.64] ;  /* 0x00000006161b7981 */ /* 0x000326000c1e1900 */
[----:B0-----:R-:W-:-:S04]  /*0470*/  IMAD.WIDE.U32 R16, R29, 0x4, R14 ;  /* 0x000000041d107825 */ /* 0x001fc800078e000e */
[C---:B-1----:R-:W-:Y:S01]  /*0480*/  VIADD R21, R4.reuse, 0xc00 ;  /* 0x00000c0004157836 */ /* 0x042fe20000000000 */
[----:B------:R0:W4:Y:S01]  /*0490*/  LDG.E R29, desc[UR6][R16.64] ;  /* 0x00000006101d7981 */ /* 0x000122000c1e1900 */
[----:B------:R-:W-:-:S04]  /*04a0*/  VIADD R23, R4, 0xe00 ;  /* 0x00000e0004177836 */ /* 0x000fc80000000000 */
[----:B------:R-:W-:-:S04]  /*04b0*/  IMAD.WIDE.U32 R22, R23, 0x4, R14 ;  /* 0x0000000417167825 */ /* 0x000fc800078e000e */
[----:B0-----:R-:W-:Y:S02]  /*04c0*/  VIADD R16, R4, 0xf00 ;  /* 0x00000f0004107836 */ /* 0x001fe40000000000 */
[----:B------:R-:W4:Y:S01]  /*04d0*/  LDG.E R22, desc[UR6][R22.64] ;  /* 0x0000000616167981 */ /* 0x000f22000c1e1900 */
[----:B--2--5:R-:W-:-:S04]  /*04e0*/  FSETP.GEU.AND P0, PT, R19, R18, PT ;  /* 0x000000121300720b */ /* 0x024fc80003f0e000 */
[----:B------:R-:W-:Y:S01]  /*04f0*/  FSEL R17, R18, R19, !P0 ;  /* 0x0000001312117208 */ /* 0x000fe20004000000 */
[----:B------:R-:W-:-:S04]  /*0500*/  IMAD.WIDE.U32 R18, R21, 0x4, R14 ;  /* 0x0000000415127825 */ /* 0x000fc800078e000e */
[----:B------:R-:W-:Y:S02]  /*0510*/  VIADD R21, R4, 0xd00 ;  /* 0x00000d0004157836 */ /* 0x000fe40000000000 */
[----:B------:R-:W2:Y:S02]  /*0520*/  LDG.E R18, desc[UR6][R18.64] ;  /* 0x0000000612127981 */ /* 0x000ea4000c1e1900 */
[----:B------:R-:W-:Y:S01]  /*0530*/  IMAD.WIDE.U32 R20, R21, 0x4, R14 ;  /* 0x0000000415147825 */ /* 0x000fe200078e000e */
[----:B---3--:R-:W-:-:S05]  /*0540*/  FSETP.GEU.AND P0, PT, R17, R28, PT ;  /* 0x0000001c1100720b */ /* 0x008fca0003f0e000 */
[----:B------:R-:W3:Y:S01]  /*0550*/  LDG.E R20, desc[UR6][R20.64] ;  /* 0x0000000614147981 */ /* 0x000ee2000c1e1900 */
[----:B------:R-:W-:Y:S01]  /*0560*/  FSEL R28, R28, R17, !P0 ;  /* 0x000000111c1c7208 */ /* 0x000fe20004000000 */
[----:B------:R-:W-:-:S06]  /*0570*/  IMAD.WIDE.U32 R16, R16, 0x4, R14 ;  /* 0x0000000410107825 */ /* 0x000fcc00078e000e */
[----:B------:R-:W3:Y:S01]  /*0580*/  LDG.E R16, desc[UR6][R16.64] ;  /* 0x0000000610107981 */ /* 0x000ee2000c1e1900 */
        /* <DEDUP_REMOVED lines=20> */
[----:B------:R-:W-:-:S05]  /*06d0*/  VIADD R8, R8, 0x10 ;  /* 0x0000001008087836 */ /* 0x000fca0000000000 */
[----:B------:R-:W-:Y:S01]  /*06e0*/  ISETP.NE.AND P1, PT, R8, RZ, PT ;  /* 0x000000ff0800720c */ /* 0x000fe20003f25270 */
[----:B------:R-:W-:Y:S02]  /*06f0*/  VIADD R7, R7, 0x1000 ;  /* 0x0000100007077836 */ /* 0x000fe40000000000 */
[----:B------:R-:W-:Y:S01]  /*0700*/  VIADD R4, R4, 0x1000 ;  /* 0x0000100004047836 */ /* 0x000fe20000000000 */
[----:B--2---:R-:W-:-:S04]  /*0710*/  FSETP.GEU.AND P0, PT, R29, R18, PT ;  /* 0x000000121d00720b */ /* 0x004fc80003f0e000 */
[----:B------:R-:W-:-:S04]  /*0720*/  FSEL R29, R18, R29, !P0 ;  /* 0x0000001d121d7208 */ /* 0x000fc80004000000 */
[----:B---3--:R-:W-:-:S04]  /*0730*/  FSETP.GEU.AND P0, PT, R29, R20, PT ;  /* 0x000000141d00720b */ /* 0x008fc80003f0e000 */
[----:B------:R-:W-:-:S04]  /*0740*/  FSEL R29, R20, R29, !P0 ;  /* 0x0000001d141d7208 */ /* 0x000fc80004000000 */
[----:B------:R-:W-:-:S04]  /*0750*/  FSETP.GEU.AND P0, PT, R29, R22, PT ;  /* 0x000000161d00720b */ /* 0x000fc80003f0e000 */
[----:B------:R-:W-:-:S04]  /*0760*/  FSEL R19, R22, R29, !P0 ;  /* 0x0000001d16137208 */ /* 0x000fc80004000000 */
[----:B------:R-:W-:-:S04]  /*0770*/  FSETP.GEU.AND P0, PT, R19, R16, PT ;  /* 0x000000101300720b */ /* 0x000fc80003f0e000 */
[----:B------:R-:W-:Y:S01]  /*0780*/  FSEL R19, R16, R19, !P0 ;  /* 0x0000001310137208 */ /* 0x000fe20004000000 */
[----:B------:R-:W-:Y:S08]  /*0790*/  @P1 BRA `(.L_x_303) ;  /* 0xfffffff800b01947 */ /* 0x000ff0000383ffff */
[----:B------:R-:W-:Y:S05]  /*07a0*/  BSYNC.RECONVERGENT B3 ;  /* 0x0000000000037941 */ /* 0x000fea0003800200 */
.L_x_302:
[----:B------:R-:W-:-:S07]  /*07b0*/  VIADD R4, R7, 0xfffff800 ;  /* 0xfffff80007047836 */ /* 0x000fce0000000000 */
.L_x_301:
[----:B------:R-:W-:Y:S05]  /*07c0*/  BSYNC.RECONVERGENT B2 ;  /* 0x0000000000027941 */ /* 0x000fea0003800200 */
.L_x_300:
[----:B------:R-:W-:-:S13]  /*07d0*/  ISETP.NE.AND P0, PT, R6, RZ, PT ;  /* 0x000000ff0600720c */ /* 0x000fda0003f05270 */
[----:B------:R-:W-:Y:S05]  /*07e0*/  @!P0 BRA `(.L_x_299) ;  /* 0x0000000400648947 */ /* 0x000fea0003800000 */
[----:B------:R-:W-:Y:S01]  /*07f0*/  ISETP.GE.U32.AND P1, PT, R6, 0x8, PT ;  /* 0x000000080600780c */ /* 0x000fe20003f26070 */
[----:B------:R-:W-:Y:S01]  /*0800*/  BSSY.RECONVERGENT B2, `(.L_x_304) ;  /* 0x000002e000027945 */ /* 0x000fe20003800200 */
[----:B------:R-:W-:-:S04]  /*0810*/  LOP3.LUT R20, R5, 0x7, RZ, 0xc0, !PT ;  /* 0x0000000705147812 */ /* 0x000fc800078ec0ff */
[----:B------:R-:W-:-:S07]  /*0820*/  ISETP.NE.AND P0, PT, R20, RZ, PT ;  /* 0x000000ff1400720c */ /* 0x000fce0003f05270 */
[----:B------:R-:W-:Y:S06]  /*0830*/  @!P1 BRA `(.L_x_305) ;  /* 0x0000000000a89947 */ /* 0x000fec0003800000 */
[----:B------:R-:W0:Y:S01]  /*0840*/  LDC.64 R6, c[0x0][0x380] ;  /* 0x0000e000ff067b82 */ /* 0x000e220000000a00 */
[----:B------:R-:W-:-:S04]  /*0850*/  IMAD R13, R3, 0x1000, R4 ;  /* 0x00001000030d7824 */ /* 0x000fc800078e0204 */
[C---:B------:R-:W-:Y:S02]  /*0860*/  VIADD R11, R13.reuse, 0x100 ;  /* 0x000001000d0b7836 */ /* 0x040fe40000000000 */
[C---:B------:R-:W-:Y:S02]  /*0870*/  VIADD R23, R13.reuse, 0x200 ;  /* 0x000002000d177836 */ /* 0x040fe40000000000 */
[----:B0-----:R-:W-:-:S05]  /*0880*/  IMAD.WIDE.U32 R8, R13, 0x4, R6 ;  /* 0x000000040d087825 */ /* 0x001fca00078e0006 */
[----:B------:R0:W2:Y:S01]  /*0890*/  LDG.E R12, desc[UR6][R8.64] ;  /* 0x00000006080c7981 */ /* 0x0000a2000c1e1900 */
[----:B------:R-:W-:-:S05]  /*08a0*/  IMAD.WIDE.U32 R10, R11, 0x4, R6 ;  /* 0x000000040b0a7825 */ /* 0x000fca00078e0006 */
[----:B------:R1:W3:Y:S01]  /*08b0*/  LDG.E R14, desc[UR6][R10.64] ;  /* 0x000000060a0e7981 */ /* 0x0002e2000c1e1900 */
[----:B------:R-:W-:-:S04]  /*08c0*/  IMAD.WIDE.U32 R22, R23, 0x4, R6 ;  /* 0x0000000417167825 */ /* 0x000fc800078e0006 */
[C---:B------:R-:W-:Y:S01]  /*08d0*/  VIADD R25, R13.reuse, 0x300 ;  /* 0x000003000d197836 */ /* 0x040fe20000000000 */
[----:B------:R-:W4:Y:S01]  /*08e0*/  LDG.E R15, desc[UR6][R22.64] ;  /* 0x00000006160f7981 */ /* 0x000f22000c1e1900 */
[----:B------:R-:W-:Y:S02]  /*08f0*/  VIADD R17, R13, 0x400 ;  /* 0x000004000d117836 */ /* 0x000fe40000000000 */
[----:B------:R-:W-:-:S05]  /*0900*/  IMAD.WIDE.U32 R24, R25, 0x4, R6 ;  /* 0x0000000419187825 */ /* 0x000fca00078e0006 */
[----:B------:R-:W4:Y:S01]  /*0910*/  LDG.E R18, desc[UR6][R24.64] ;  /* 0x0000000618127981 */ /* 0x000f22000c1e1900 */
[----:B------:R-:W-:-:S04]  /*0920*/  IMAD.WIDE.U32 R16, R17, 0x4, R6 ;  /* 0x0000000411107825 */ /* 0x000fc800078e0006 */
[C---:B0-----:R-:W-:Y:S02]  /*0930*/  VIADD R9, R13.reuse, 0x500 ;  /* 0x000005000d097836 */ /* 0x041fe40000000000 */
[----:B------:R-:W4:Y:S01]  /*0940*/  LDG.E R16, desc[UR6][R16.64] ;  /* 0x0000000610107981 */ /* 0x000f22000c1e1900 */
[----:B-1----:R-:W-:Y:S02]  /*0950*/  VIADD R11, R13, 0x600 ;  /* 0x000006000d0b7836 */ /* 0x002fe40000000000 */
[----:B------:R-:W-:-:S04]  /*0960*/  IMAD.WIDE.U32 R8, R9, 0x4, R6 ;  /* 0x0000000409087825 */ /* 0x000fc800078e0006 */
[--C-:B------:R-:W-:Y:S02]  /*0970*/  IMAD.WIDE.U32 R10, R11, 0x4, R6.reuse ;  /* 0x000000040b0a7825 */ /* 0x100fe400078e0006 */
[----:B------:R-:W4:Y:S02]  /*0980*/  LDG.E R8, desc[UR6][R8.64] ;  /* 0x0000000608087981 */ /* 0x000f24000c1e1900 */
[----:B------:R-:W-:Y:S02]  /*0990*/  VIADD R13, R13, 0x700 ;  /* 0x000007000d0d7836 */ /* 0x000fe40000000000 */
[----:B------:R-:W4:Y:S02]  /*09a0*/  LDG.E R11, desc[UR6][R10.64] ;  /* 0x000000060a0b7981 */ /* 0x000f24000c1e1900 */
[----:B------:R-:W-:-:S06]  /*09b0*/  IMAD.WIDE.U32 R6, R13, 0x4, R6 ;  /* 0x000000040d067825 */ /* 0x000fcc00078e0006 */
        /* <DEDUP_REMOVED lines=18> */
.L_x_305:
[----:B------:R-:W-:Y:S05]  /*0ae0*/  BSYNC.RECONVERGENT B2 ;  /* 0x0000000000027941 */ /* 0x000fea0003800200 */
.L_x_304:
        /* <DEDUP_REMOVED lines=10> */
[----:B0-----:R-:W-:-:S04]  /*0b90*/  IMAD.WIDE.U32 R8, R15, 0x4, R6 ;  /* 0x000000040f087825 */ /* 0x001fc800078e0006 */
[--C-:B------:R-:W-:Y:S02]  /*0ba0*/  IMAD.WIDE.U32 R10, R11, 0x4, R6.reuse ;  /* 0x000000040b0a7825 */ /* 0x100fe400078e0006 */
[----:B------:R-:W2:Y:S02]  /*0bb0*/  LDG.E R8, desc[UR6][R8.64] ;  /* 0x0000000608087981 */ /* 0x000ea4000c1e1900 */
[--C-:B------:R-:W-:Y:S02]  /*0bc0*/  IMAD.WIDE.U32 R12, R13, 0x4, R6.reuse ;  /* 0x000000040d0c7825 */ /* 0x100fe400078e0006 */
[----:B------:R-:W3:Y:S02]  /*0bd0*/  LDG.E R10, desc[UR6][R10.64] ;  /* 0x000000060a0a7981 */ /* 0x000ee4000c1e1900 */
        /* <DEDUP_REMOVED lines=13> */
.L_x_307:
[----:B------:R-:W-:Y:S05]  /*0cb0*/  BSYNC.RECONVERGENT B2 ;  /* 0x0000000000027941 */ /* 0x000fea0003800200 */
.L_x_306:
[----:B------:R-:W-:Y:S05]  /*0cc0*/  @!P0 BRA `(.L_x_299) ;  /* 0x00000000002c8947 */ /* 0x000fea0003800000 */
[----:B------:R-:W0:Y:S01]  /*0cd0*/  LDC.64 R6, c[0x0][0x380] ;  /* 0x0000e000ff067b82 */ /* 0x000e220000000a00 */
[----:B------:R-:W-:Y:S02]  /*0ce0*/  IMAD R9, R3, 0x1000, R4 ;  /* 0x0000100003097824 */ /* 0x000fe400078e0204 */
[----:B------:R-:W-:-:S07]  /*0cf0*/  IMAD.MOV R8, RZ, RZ, -R5 ;  /* 0x000000ffff087224 */ /* 0x000fce00078e0a05 */
.L_x_308:
[----:B0-----:R-:W-:-:S06]  /*0d00*/  IMAD.WIDE.U32 R4, R9, 0x4, R6 ;  /* 0x0000000409047825 */ /* 0x001fcc00078e0006 */
[----:B------:R-:W2:Y:S01]  /*0d10*/  LDG.E R4, desc[UR6][R4.64] ;  /* 0x0000000604047981 */ /* 0x000ea2000c1e1900 */
[----:B------:R-:W-:Y:S02]  /*0d20*/  VIADD R8, R8, 0x1 ;  /* 0x0000000108087836 */ /* 0x000fe40000000000 */
[----:B------:R-:W-:-:S03]  /*0d30*/  VIADD R9, R9, 0x100 ;  /* 0x0000010009097836 */ /* 0x000fc60000000000 */
[----:B------:R-:W-:Y:S02]  /*0d40*/  ISETP.NE.AND P1, PT, R8, RZ, PT ;  /* 0x000000ff0800720c */ /* 0x000fe40003f25270 */
[----:B--2--5:R-:W-:-:S04]  /*0d50*/  FSETP.GEU.AND P0, PT, R19, R4, PT ;  /* 0x000000041300720b */ /* 0x024fc80003f0e000 */
[----:B------:R-:W-:-:S07]  /*0d60*/  FSEL R19, R4, R19, !P0 ;  /* 0x0000001304137208 */ /* 0x000fce0004000000 */
[----:B------:R-:W-:Y:S05]  /*0d70*/  @P1 BRA `(.L_x_308) ;  /* 0xfffffffc00e01947 */ /* 0x000fea000383ffff */
.L_x_299:
[----:B------:R-:W-:Y:S05]  /*0d80*/  BSYNC.RECONVERGENT B1 ;  /* 0x0000000000017941 */ /* 0x000fea0003800200 */
.L_x_298:
[----:B------:R-:W-:-:S13]  /*0d90*/  ISETP.GE.U32.AND P0, PT, R0, 0x100, PT ;  /* 0x000001000000780c */ /* 0x000fda0003f06070 */
[----:B------:R-:W-:Y:S05]  /*0da0*/  @!P0 BRA `(.L_x_309) ;  /* 0x0000000000dc8947 */ /* 0x000fea0003800000 */
[----:B------:R-:W1:Y:S01]  /*0db0*/  S2R R8, SR_LANEID ;  /* 0x0000000000087919 */ /* 0x000e620000000000 */
[----:B-----5:R-:W2:Y:S02]  /*0dc0*/  SHFL.DOWN PT, R0, R19, 0x1, 0x1f ;  /* 0x08201f0013007f89 */ /* 0x020ea400000e0000 */
[C---:B--2---:R-:W-:Y:S02]  /*0dd0*/  FSETP.GEU.AND P1, PT, R19.reuse, R0, PT ;  /* 0x000000001300720b */ /* 0x044fe40003f2e000 */
[----:B-1----:R-:W-:Y:S02]  /*0de0*/  ISETP.GT.AND P0, PT, R8, 0x1e, PT ;  /* 0x0000001e0800780c */ /* 0x002fe40003f04270 */
[----:B------:R-:W-:Y:S02]  /*0df0*/  FSEL R0, R0, R19, !P1 ;  /* 0x0000001300007208 */ /* 0x000fe40004800000 */
[----:B------:R-:W-:Y:S02]  /*0e00*/  ISETP.NE.AND P2, PT, R8, RZ, PT ;  /* 0x000000ff0800720c */ /* 0x000fe40003f45270 */
[----:B------:R-:W-:-:S02]  /*0e10*/  FSEL R0, R19, R0, P0 ;  /* 0x0000000013007208 */ /* 0x000fc40000000000 */
[----:B------:R-:W-:-:S03]  /*0e20*/  ISETP.GT.AND P0, PT, R8, 0x1d, PT ;  /* 0x0000001d0800780c */ /* 0x000fc60003f04270 */
[----:B------:R-:W1:Y:S06]  /*0e30*/  SHFL.DOWN PT, R5, R0, 0x2, 0x1f ;  /* 0x08401f0000057f89 */ /* 0x000e6c00000e0000 */
[----:B0-----:R-:W0:Y:S01]  /*0e40*/  @!P2 S2R R7, SR_CgaCtaId ;  /* 0x000000000007a919 */ /* 0x001e220000008800 */
[----:B------:R-:W-:Y:S02]  /*0e50*/  @!P2 MOV R6, 0x400 ;  /* 0x000004000006a802 */ /* 0x000fe40000000f00 */
[----:B------:R-:W-:-:S04]  /*0e60*/  @!P2 SHF.R.U32.HI R4, RZ, 0x3, R2 ;  /* 0x00000003ff04a819 */ /* 0x000fc80000011602 */
[----:B------:R-:W-:Y:S02]  /*0e70*/  @!P2 LOP3.LUT R4, R4, 0x7c, RZ, 0xc0, !PT ;  /* 0x0000007c0404a812 */ /* 0x000fe400078ec0ff */
[----:B-1----:R-:W-:-:S04]  /*0e80*/  FSETP.GEU.AND P1, PT, R0, R5, PT ;  /* 0x000000050000720b */ /* 0x002fc80003f2e000 */
[----:B------:R-:W-:Y:S02]  /*0e90*/  @!P0 FSEL R0, R5, R0, !P1 ;  /* 0x0000000005008208 */ /* 0x000fe40004800000 */
[----:B------:R-:W-:-:S03]  /*0ea0*/  ISETP.GT.AND P0, PT, R8, 0x1b, PT ;  /* 0x0000001b0800780c */ /* 0x000fc60003f04270 */
[----:B------:R-:W1:Y:S01]  /*0eb0*/  SHFL.DOWN PT, R5, R0, 0x4, 0x1f ;  /* 0x08801f0000057f89 */ /* 0x000e6200000e0000 */
[----:B0-----:R-:W-:-:S05]  /*0ec0*/  @!P2 LEA R7, R7, R6, 0x18 ;  /* 0x000000060707a211 */ /* 0x001fca00078ec0ff */
[----:B------:R-:W-:Y:S01]  /*0ed0*/  @!P2 IMAD.IADD R4, R4, 0x1, R7 ;  /* 0x000000010404a824 */ /* 0x000fe200078e0207 */
[----:B-1----:R-:W-:-:S04]  /*0ee0*/  FSETP.GEU.AND P1, PT, R0, R5, PT ;  /* 0x000000050000720b */ /* 0x002fc80003f2e000 */
        /* <DEDUP_REMOVED lines=35> */
.L_x_309:
[----:B------:R-:W-:Y:S01]  /*1120*/  LOP3.LUT R4, R2, 0x3e0, RZ, 0xc0, !PT ;  /* 0x000003e002047812 */ /* 0x000fe200078ec0ff */
[----:B------:R-:W1:Y:S03]  /*1130*/  S2R R8, SR_LANEID ;  /* 0x0000000000087919 */ /* 0x000e660000000000 */
[----:B0-----:R-:W-:Y:S01]  /*1140*/  LOP3.LUT R7, RZ, R4, RZ, 0x33, !PT ;  /* 0x00000004ff077212 */ /* 0x001fe200078e33ff */
[----:B------:R-:W-:-:S04]  /*1150*/  VIADD R5, R4, 0x20 ;  /* 0x0000002004057836 */ /* 0x000fc80000000000 */
[----:B------:R-:W-:Y:S01]  /*1160*/  IMAD.IADD R7, R0, 0x1, R7 ;  /* 0x0000000100077824 */ /* 0x000fe200078e0207 */
[----:B------:R-:W-:-:S04]  /*1170*/  ISETP.GT.U32.AND P0, PT, R5, R0, PT ;  /* 0x000000000500720c */ /* 0x000fc80003f04070 */
[----:B------:R-:W-:-:S05]  /*1180*/  SEL R7, R7, 0x1f, P0 ;  /* 0x0000001f07077807 */ /* 0x000fca0000000000 */
[----:B-----5:R-:W0:Y:S01]  /*1190*/  SHFL.DOWN PT, R4, R19, 0x1, R7 ;  /* 0x0820000013047989 */ /* 0x020e2200000e0007 */
        /* <DEDUP_REMOVED lines=38> */
[----:B------:R-:W-:Y:S01]  /*1400*/  ISETP.GT.U32.AND P1, PT, R0, 0x40, PT ;  /* 0x000000400000780c */ /* 0x000fe20003f24070 */
[----:B0-----:R-:W-:-:S09]  /*1410*/  ULEA UR4, UR5, UR4, 0x18 ;  /* 0x0000000405047291 */ /* 0x001fd2000f8ec0ff */
[----:B------:R-:W0:Y:S04]  /*1420*/  LDS R5, [UR4+0xc] ;  /* 0x00000c04ff057984 */ /* 0x000e280008000800 */
[----:B------:R-:W1:Y:S04]  /*1430*/  LDS.128 R12, [UR4+0x10] ;  /* 0x00001004ff0c7984 */ /* 0x000e680008000c00 */
[----:B------:R-:W2:Y:S01]  /*1440*/  LDS.64 R6, [UR4+0x20] ;  /* 0x00002004ff067984 */ /* 0x000ea20008000a00 */
[----:B0-----:R-:W-:-:S04]  /*1450*/  FSETP.GEU.AND P3, PT, R8, R5, PT ;  /* 0x000000050800720b */ /* 0x001fc80003f6e000 */
[----:B------:R-:W-:Y:S02]  /*1460*/  @P2 FSEL R8, R5, R8, !P3 ;  /* 0x0000000805082208 */ /* 0x000fe40005800000 */
[----:B------:R-:W-:Y:S02]  /*1470*/  ISETP.GT.U32.AND P2, PT, R0, 0x60, PT ;  /* 0x000000600000780c */ /* 0x000fe40003f44070 */
[----:B-1----:R-:W-:-:S04]  /*1480*/  FSETP.GEU.AND P3, PT, R8, R12, PT ;  /* 0x0000000c0800720b */ /* 0x002fc80003f6e000 */
[----:B------:R-:W-:Y:S02]  /*1490*/  @P1 FSEL R8, R12, R8, !P3 ;  /* 0x000000080c081208 */ /* 0x000fe40005800000 */
[----:B------:R-:W-:Y:S02]  /*14a0*/  ISETP.GT.U32.AND P1, PT, R0, 0x80, PT ;  /* 0x000000800000780c */ /* 0x000fe40003f24070 */
[----:B------:R-:W-:-:S04]  /*14b0*/  FSETP.GEU.AND P3, PT, R8, R13, PT ;  /* 0x0000000d0800720b */ /* 0x000fc80003f6e000 */
        /* <DEDUP_REMOVED lines=8> */
[----:B--2---:R-:W-:-:S04]  /*1540*/  FSETP.GEU.AND P3, PT, R8, R6, PT ;  /* 0x000000060800720b */ /* 0x004fc80003f6e000 */
[----:B------:R-:W-:-:S04]  /*1550*/  @P1 FSEL R8, R6, R8, !P3 ;  /* 0x0000000806081208 */ /* 0x000fc80005800000 */
[----:B------:R-:W-:-:S04]  /*1560*/  FSETP.GEU.AND P1, PT, R8, R7, PT ;  /* 0x000000070800720b */ /* 0x000fc80003f2e000 */
[----:B------:R-:W-:Y:S01]  /*1570*/  @P2 FSEL R8, R7, R8, !P1 ;  /* 0x0000000807082208 */ /* 0x000fe20004800000 */
[----:B------:R-:W-:Y:S08]  /*1580*/  BRA `(.L_x_310) ;  /* 0x0000001800047947 */ /* 0x000ff00003800000 */
.L_x_295:
[----:B------:R-:W0:Y:S01]  /*1590*/  S2R R2, SR_TID.X ;  /* 0x0000000000027919 */ /* 0x000e220000002100 */
[----:B------:R-:W1:Y:S02]  /*15a0*/  LDCU.64 UR4, c[0x0][0x380] ;  /* 0x00007000ff0477ac */ /* 0x000e640008000a00 */
[----:B-1----:R-:W-:Y:S02]  /*15b0*/  IMAD.U32 R14, RZ, RZ, UR4 ;  /* 0x00000004ff0e7e24 */ /* 0x002fe4000f8e00ff */
[----:B------:R-:W-:Y:S02]  /*15c0*/  IMAD.U32 R15, RZ, RZ, UR5 ;  /* 0x00000005ff0f7e24 */ /* 0x000fe4000f8e00ff */
[----:B0-----:R-:W-:-:S04]  /*15d0*/  IMAD R5, R3, 0x1000, R2 ;  /* 0x0000100003057824 */ /* 0x001fc800078e0202 */
        /* <DEDUP_REMOVED lines=45> */
[----:B------:R-:W-:Y:S02]  /*18b0*/  ISETP.GE.U32.AND P1, PT, R0, R7, PT ;  /* 0x000000070000720c */ /* 0x000fe40003f26070 */
[----:B------:R-:W-:-:S04]  /*18c0*/  FSETP.GEU.AND P0, PT, R16, R11, PT ;  /* 0x0000000b1000720b */ /* 0x000fc80003f0e000 */
[----:B------:R-:W-:-:S07]  /*18d0*/  FSEL R29, R11, R16, !P0 ;  /* 0x000000100b1d7208 */ /* 0x000fce0004000000 */
[----:B------:R-:W-:Y:S05]  /*18e0*/  @!P1 BRA `(.L_x_311) ;  /* 0x0000001000549947 */ /* 0x000fea0003800000 */
[----:B------:R-:W-:Y:S01]  /*18f0*/  IMAD R5, R3, 0x1000, R7 ;  /* 0x0000100003057824 */ /* 0x000fe200078e0207 */
[----:B------:R-:W-:Y:S01]  /*1900*/  LOP3.LUT R0, RZ, R2, RZ, 0x33, !PT ;  /* 0x00000002ff007212 */ /* 0x000fe200078e33ff */
[----:B------:R-:W-:Y:S01]  /*1910*/  VIADD R10, R8, 0xfffff000 ;  /* 0xfffff000080a7836 */ /* 0x000fe20000000000 */
[----:B------:R-:W-:Y:S01]  /*1920*/  UMOV UR4, URZ ;  /* 0x000000ff00047c82 */ /* 0x000fe20008000000 */
[----:B------:R-:W-:Y:S01]  /*1930*/  IMAD.MOV.U32 R4, RZ, RZ, R5 ;  /* 0x000000ffff047224 */ /* 0x000fe200078e0005 */
[----:B------:R-:W-:Y:S02]  /*1940*/  IADD3 R6, PT, PT, -R7, R8, R0 ;  /* 0x0000000807067210 */ /* 0x000fe40007ffe100 */
[C---:B------:R-:W-:Y:S02]  /*1950*/  ISETP.GT.U32.AND P0, PT, R5.reuse, R10, PT ;  /* 0x0000000a0500720c */ /* 0x040fe40003f04070 */
[----:B------:R-:W-:Y:S01]  /*1960*/  IADD3 R0, PT, PT, R5, 0x800, R2 ;  /* 0x0000080005007810 */ /* 0x000fe20007ffe002 */
[----:B------:R-:W-:-:S10]  /*1970*/  IMAD R6, R3, -0x1000, R6 ;  /* 0xfffff00003067824 */ /* 0x000fd400078e0206 */
[----:B------:R-:W-:Y:S05]  /*1980*/  @P0 BRA `(.L_x_312) ;  /* 0x0000000400000947 */ /* 0x000fea0003800000 */
[----:B------:R-:W0:Y:S08]  /*1990*/  LDC R2, c[0x0][0x3a8] ;  /* 0x0000ea00ff027b82 */ /* 0x000e300000000800 */
[----:B------:R-:W1:Y:S02]  /*19a0*/  LDC.64 R14, c[0x0][0x380] ;  /* 0x0000e000ff0e7b82 */ /* 0x000e640000000a00 */
.L_x_313:
[----:B------:R-:W2:Y:S02]  /*19b0*/  S2R R8, SR_TID.X ;  /* 0x0000000000087919 */ /* 0x000ea40000002100 */
[----:B--2---:R-:W-:-:S04]  /*19c0*/  IMAD.IADD R9, R8, 0x1, R5 ;  /* 0x0000000108097824 */ /* 0x004fc800078e0205 */
        /* <DEDUP_REMOVED lines=19> */
[----:B------:R-:W2:Y:S01]  /*1b00*/  LDG.E R20, desc[UR6][R8.64+0x2400] ;  /* 0x0024000608147981 */ /* 0x000ea2000c1e1900 */
[----:B-----5:R-:W-:-:S03]  /*1b10*/  FSETP.GEU.AND P2, PT, R13, R18, PT ;  /* 0x000000120d00720b */ /* 0x020fc60003f4e000 */
[----:B------:R-:W3:Y:S01]  /*1b20*/  LDG.E R17, desc[UR6][R8.64+0x3c00] ;  /* 0x003c000608117981 */ /* 0x000ee2000c1e1900 */
[----:B------:R-:W-:-:S03]  /*1b30*/  FSEL R11, R18, R13, !P2 ;  /* 0x0000000d120b7208 */ /* 0x000fc60005000000 */
[----:B------:R-:W4:Y:S04]  /*1b40*/  LDG.E R18, desc[UR6][R8.64+0x3400] ;  /* 0x0034000608127981 */ /* 0x000f28000c1e1900 */
[----:B------:R0:W4:Y:S01]  /*1b50*/  LDG.E R13, desc[UR6][R8.64+0x3800] ;  /* 0x00380006080d7981 */ /* 0x000122000c1e1900 */
[----:B------:R-:W-:-:S04]  /*1b60*/  FSETP.GEU.AND P0, PT, R19, R22, PT ;  /* 0x000000161300720b */ /* 0x000fc80003f0e000 */
[----:B------:R-:W-:Y:S02]  /*1b70*/  FSEL R19, R22, R19, !P0 ;  /* 0x0000001316137208 */ /* 0x000fe40004000000 */
[----:B------:R-:W-:-:S04]  /*1b80*/  FSETP.GEU.AND P1, PT, R23, R24, PT ;  /* 0x000000181700720b */ /* 0x000fc80003f2e000 */
[----:B------:R-:W-:Y:S02]  /*1b90*/  FSEL R23, R24, R23, !P1 ;  /* 0x0000001718177208 */ /* 0x000fe40004800000 */
[----:B------:R-:W-:-:S04]  /*1ba0*/  FSETP.GEU.AND P1, PT, R11, R16, PT ;  /* 0x000000100b00720b */ /* 0x000fc80003f2e000 */
[----:B------:R-:W-:Y:S01]  /*1bb0*/  FSEL R11, R16, R11, !P1 ;  /* 0x0000000b100b7208 */ /* 0x000fe20004800000 */
[----:B0-----:R-:W-:Y:S01]  /*1bc0*/  IMAD.MOV.U32 R8, RZ, RZ, R2 ;  /* 0x000000ffff087224 */ /* 0x001fe200078e0002 */
[----:B--2---:R-:W-:-:S04]  /*1bd0*/  FSETP.GEU.AND P0, PT, R20, R21, PT ;  /* 0x000000151400720b */ /* 0x004fc80003f0e000 */
[----:B------:R-:W-:Y:S02]  /*1be0*/  FSEL R20, R21, R20, !P0 ;  /* 0x0000001415147208 */ /* 0x000fe40004000000 */
[----:B------:R-:W-:Y:S02]  /*1bf0*/  FSETP.GEU.AND P0, PT, R29, R12, PT ;  /* 0x0000000c1d00720b */ /* 0x000fe40003f0e000 */
[----:B----4-:R-:W-:-:S04]  /*1c00*/  FSETP.GEU.AND P2, PT, R18, R13, PT ;  /* 0x0000000d1200720b */ /* 0x010fc80003f4e000 */
[----:B------:R-:W-:Y:S02]  /*1c10*/  FSEL R18, R13, R18, !P2 ;  /* 0x000000120d127208 */ /* 0x000fe40005000000 */
[----:B------:R-:W-:Y:S02]  /*1c20*/  FSEL R12, R12, R29, !P0 ;  /* 0x0000001d0c0c7208 */ /* 0x000fe40004000000 */
[----:B------:R-:W-:Y:S02]  /*1c30*/  FSETP.GEU.AND P2, PT, R19, R20, PT ;  /* 0x000000141300720b */ /* 0x000fe40003f4e000 */
[----:B------:R-:W-:Y:S02]  /*1c40*/  FSETP.GEU.AND P3, PT, R23, R18, PT ;  /* 0x000000121700720b */ /* 0x000fe40003f6e000 */
[----:B------:R-:W-:Y:S02]  /*1c50*/  FSETP.GEU.AND P0, PT, R12, R11, PT ;  /* 0x0000000b0c00720b */ /* 0x000fe40003f0e000 */
[----:B------:R-:W-:-:S02]  /*1c60*/  FSEL R19, R20, R19, !P2 ;  /* 0x0000001314137208 */ /* 0x000fc40005000000 */
[----:B------:R-:W-:Y:S02]  /*1c70*/  FSEL R18, R18, R23, !P3 ;  /* 0x0000001712127208 */ /* 0x000fe40005800000 */
[----:B------:R-:W-:Y:S01]  /*1c80*/  FSEL R11, R11, R12, !P0 ;  /* 0x0000000c0b0b7208 */ /* 0x000fe20004000000 */
[----:B------:R-:W-:Y:S01]  /*1c90*/  IMAD.IADD R12, R8, 0x1, -R5 ;  /* 0x00000001080c7824 */ /* 0x000fe200078e0a05 */
[----:B------:R-:W-:-:S04]  /*1ca0*/  FSETP.GEU.AND P1, PT, R19, R18, PT ;  /* 0x000000121300720b */ /* 0x000fc80003f2e000 */
[----:B------:R-:W-:Y:S02]  /*1cb0*/  FSEL R18, R18, R19, !P1 ;  /* 0x0000001312127208 */ /* 0x000fe40004800000 */
[----:B------:R-:W-:Y:S02]  /*1cc0*/  ISETP.GE.U32.AND P1, PT, R12, R7, PT ;  /* 0x000000070c00720c */ /* 0x000fe40003f26070 */
[----:B------:R-:W-:-:S04]  /*1cd0*/  FSETP.GEU.AND P0, PT, R11, R18, PT ;  /* 0x000000120b00720b */ /* 0x000fc80003f0e000 */
[----:B------:R-:W-:-:S04]  /*1ce0*/  FSEL R18, R18, R11, !P0 ;  /* 0x0000000b12127208 */ /* 0x000fc80004000000 */
[----:B---3--:R-:W-:-:S04]  /*1cf0*/  FSETP.GEU.AND P0, PT, R18, R17, PT ;  /* 0x000000111200720b */ /* 0x008fc80003f0e000 */
[----:B------:R-:W-:Y:S01]  /*1d00*/  FSEL R29, R17, R18, !P0 ;  /* 0x00000012111d7208 */ /* 0x000fe20004000000 */
[----:B------:R-:W-:Y:S08]  /*1d10*/  @!P1 BRA `(.L_x_311) ;  /* 0x0000000c00489947 */ /* 0x000ff00003800000 */
[C---:B------:R-:W-:Y:S01]  /*1d20*/  IMAD.IADD R5, R7.reuse, 0x1, R5 ;  /* 0x0000000107057824 */ /* 0x040fe200078e0205 */
[----:B------:R-:W-:Y:S01]  /*1d30*/  UIADD3 UR4, UPT, UPT, UR4, 0x1, URZ ;  /* 0x0000000104047890 */ /* 0x000fe2000fffe0ff */
[----:B------:R-:W-:Y:S02]  /*1d40*/  IMAD.IADD R4, R7, 0x1, R4 ;  /* 0x0000000107047824 */ /* 0x000fe400078e0204 */
[----:B------:R-:W-:Y:S01]  /*1d50*/  IMAD.IADD R6, R6, 0x1, -R7 ;  /* 0x0000000106067824 */ /* 0x000fe200078e0a07 */
[----:B------:R-:W-:Y:S01]  /*1d60*/  ISETP.GT.U32.AND P0, PT, R5, R10, PT ;  /* 0x0000000a0500720c */ /* 0x000fe20003f04070 */
[----:B------:R-:W-:-:S12]  /*1d70*/  IMAD.IADD R0, R7, 0x1, R0 ;  /* 0x0000000107007824 */ /* 0x000fd800078e0200 */
[----:B------:R-:W-:Y:S05]  /*1d80*/  @!P0 BRA `(.L_x_313) ;  /* 0xfffffffc00088947 */ /* 0x000fea000383ffff */
.L_x_312:
[----:B------:R-:W0:Y:S01]  /*1d90*/  S2R R9, SR_TID.X ;  /* 0x0000000000097919 */ /* 0x000e220000002100 */
[----:B------:R-:W-:Y:S01]  /*1da0*/  IMAD.IADD R2, R8, 0x1, -R5 ;  /* 0x0000000108027824 */ /* 0x000fe200078e0a05 */
[----:B------:R-:W-:Y:S04]  /*1db0*/  BSSY.RECONVERGENT B1, `(.L_x_311) ;  /* 0x00000c8000017945 */ /* 0x000fe80003800200 */
[----:B0-----:R-:W-:-:S04]  /*1dc0*/  ISETP.GE.AND P0, PT, R9, R2, PT ;  /* 0x000000020900720c */ /* 0x001fc80003f06270 */
[----:B------:R-:W-:-:S13]  /*1dd0*/  ISETP.GE.U32.OR P0, PT, R5, R8, P0 ;  /* 0x000000080500720c */ /* 0x000fda0000706470 */
[----:B------:R-:W-:Y:S05]  /*1de0*/  @P0 BRA `(.L_x_314) ;  /* 0x0000000c00100947 */ /* 0x000fea0003800000 */
[----:B------:R-:W0:Y:S01]  /*1df0*/  LDC R7, c[0x0][0x3ac] ;  /* 0x0000eb00ff077b82 */ /* 0x000e220000000800 */
[----:B------:R-:W-:Y:S07]  /*1e00*/  BSSY.RECONVERGENT B2, `(.L_x_315) ;  /* 0x0000068000027945 */ /* 0x000fee0003800200 */
[----:B------:R-:W1:Y:S01]  /*1e10*/  LDC R2, c[0x0][0x3ac] ;  /* 0x0000eb00ff027b82 */ /* 0x000e620000000800 */
[----:B0-----:R-:W-:Y:S01]  /*1e20*/  IMAD.SHL.U32 R10, R7, 0x1000, RZ ;  /* 0x00001000070a7824 */ /* 0x001fe200078e00ff */
[----:B------:R-:W-:-:S03]  /*1e30*/  LOP3.LUT R7, RZ, R9, RZ, 0x33, !PT ;  /* 0x00000009ff077212 */ /* 0x000fc600078e33ff */
[----:B------:R-:W-:-:S05]  /*1e40*/  IMAD R10, R3, 0x1000, R10 ;  /* 0x00001000030a7824 */ /* 0x000fca00078e020a */
[----:B------:R-:W-:Y:S01]  /*1e50*/  IADD3 R8, PT, PT, -R10, R8, R7 ;  /* 0x000000080a087210 */ /* 0x000fe20007ffe107 */
[----:B-1----:R-:W-:Y:S02]  /*1e60*/  IMAD R7, R2, UR4, RZ ;  /* 0x0000000402077c24 */ /* 0x002fe4000f8e02ff */
[----:B------:R-:W-:Y:S02]  /*1e70*/  IMAD.MOV.U32 R2, RZ, RZ, R9 ;  /* 0x000000ffff027224 */ /* 0x000fe400078e0009 */
        /* <DEDUP_REMOVED lines=8> */
[----:B------:R-:W-:-:S05]  /*1f00*/  LOP3.LUT R2, R2, 0x1fffff0, RZ, 0xc0, !PT ;  /* 0x01fffff002027812 */ /* 0x000fca00078ec0ff */
[----:B------:R-:W-:-:S07]  /*1f10*/  IMAD.MOV R2, RZ, RZ, -R2 ;  /* 0x000000ffff027224 */ /* 0x000fce00078e0a02 */
.L_x_318:
[C---:B------:R-:W-:Y:S02]  /*1f20*/  VIADD R13, R0.reuse, 0xfffff800 ;  /* 0xfffff800000d7836 */ /* 0x040fe40000000000 */
[----:B------:R-:W-:Y:S02]  /*1f30*/  VIADD R17, R0, 0xfffff900 ;  /* 0xfffff90000117836 */ /* 0x000fe40000000000 */
[----:B------:R-:W-:-:S05]  /*1f40*/  IMAD.WIDE.U32 R12, R13, 0x4, R14 ;  /* 0x000000040d0c7825 */ /* 0x000fca00078e000e */
[----:B------:R-:W2:Y:S01]  /*1f50*/  LDG.E R21, desc[UR6][R12.64] ;  /* 0x000000060c157981 */ /* 0x000ea2000c1e1900 */
[----:B------:R-:W-:-:S05]  /*1f60*/  IMAD.WIDE.U32 R16, R17, 0x4, R14 ;  /* 0x0000000411107825 */ /* 0x000fca00078e000e */
[----:B------:R0:W3:Y:S01]  /*1f70*/  LDG.E R20, desc[UR6][R16.64] ;  /* 0x0000000610147981 */ /* 0x0000e2000c1e1900 */
[----:B------:R-:W-:-:S04]  /*1f80*/  VIADD R25, R0, 0xfffffa00 ;  /* 0xfffffa0000197836 */ /* 0x000fc80000000000 */
[----:B------:R-:W-:-:S05]  /*1f90*/  IMAD.WIDE.U32 R24, R25, 0x4, R14 ;  /* 0x0000000419187825 */ /* 0x000fca00078e000e */
[----:B------:R1:W4:Y:S01]  /*1fa0*/  LDG.E R28, desc[UR6][R24.64] ;  /* 0x00000006181c7981 */ /* 0x000322000c1e1900 */
[C---:B------:R-:W-:Y:S02]  /*1fb0*/  VIADD R27, R0.reuse, 0xfffffb00 ;  /* 0xfffffb00001b7836 */ /* 0x040fe40000000000 */
[----:B------:R-:W-:Y:S02]  /*1fc0*/  VIADD R19, R0, 0xfffffc00 ;  /* 0xfffffc0000137836 */ /* 0x000fe40000000000 */
[----:B------:R-:W-:-:S05]  /*1fd0*/  IMAD.WIDE.U32 R26, R27, 0x4, R14 ;  /* 0x000000041b1a7825 */ /* 0x000fca00078e000e */
[----:B------:R-:W5:Y:S01]  /*1fe0*/  LDG.E R10, desc[UR6][R26.64] ;  /* 0x000000061a0a7981 */ /* 0x000f62000c1e1900 */
[----:B------:R-:W-:-:S04]  /*1ff0*/  IMAD.WIDE.U32 R18, R19, 0x4, R14 ;  /* 0x0000000413127825 */ /* 0x000fc800078e000e */
[C---:B------:R-:W-:Y:S01]  /*2000*/  VIADD R23, R0.reuse, 0xfffffd00 ;  /* 0xfffffd0000177836 */ /* 0x040fe20000000000 */
[----:B------:R-:W5:Y:S01]  /*2010*/  LDG.E R11, desc[UR6][R18.64] ;  /* 0x00000006120b7981 */ /* 0x000f62000c1e1900 */
[----:B0-----:R-:W-:Y:S02]  /*2020*/  VIADD R17, R0, 0xfffffe00 ;  /* 0xfffffe0000117836 */ /* 0x001fe40000000000 */
[----:B------:R-:W-:-:S05]  /*2030*/  IMAD.WIDE.U32 R22, R23, 0x4, R14 ;  /* 0x0000000417167825 */ /* 0x000fca00078e000e */
[----:B------:R-:W5:Y:S01]  /*2040*/  LDG.E R12, desc[UR6][R22.64] ;  /* 0x00000006160c7981 */ /* 0x000f62000c1e1900 */
[----:B------:R-:W-:-:S04]  /*2050*/  IMAD.WIDE.U32 R16, R17, 0x4, R14 ;  /* 0x0000000411107825 */ /* 0x000fc800078e000e */
[----:B-1----:R-:W-:Y:S01]  /*2060*/  VIADD R25, R0, 0xffffff00 ;  /* 0xffffff0000197836 */ /* 0x002fe20000000000 */
[----:B------:R0:W5:Y:S03]  /*2070*/  LDG.E R13, desc[UR6][R16.64] ;  /* 0x00000006100d7981 */ /* 0x000166000c1e1900 */
[----:B------:R-:W-:-:S06]  /*2080*/  IMAD.WIDE.U32 R24, R25, 0x4, R14 ;  /* 0x0000000419187825 */ /* 0x000fcc00078e000e */
[----:B------:R-:W5:Y:S01]  /*2090*/  LDG.E R24, desc[UR6][R24.64] ;  /* 0x0000000618187981 */ /* 0x000f62000c1e1900 */
[----:B0-----:R-:W-:-:S04]  /*20a0*/  IMAD.WIDE.U32 R16, R0, 0x4, R14 ;  /* 0x0000000400107825 */ /* 0x001fc800078e000e */
[----:B------:R-:W-:Y:S01]  /*20b0*/  VIADD R27, R0, 0x100 ;  /* 0x00000100001b7836 */ /* 0x000fe20000000000 */
[----:B------:R0:W5:Y:S03]  /*20c0*/  LDG.E R25, desc[UR6][R16.64] ;  /* 0x0000000610197981 */ /* 0x000166000c1e1900 */
[----:B------:R-:W-:-:S04]  /*20d0*/  IMAD.WIDE.U32 R18, R27, 0x4, R14 ;  /* 0x000000041b127825 */ /* 0x000fc800078e000e */
[----:B------:R-:W-:Y:S01]  /*20e0*/  VIADD R27, R0, 0x200 ;  /* 0x00000200001b7836 */ /* 0x000fe20000000000 */
[----:B------:R1:W5:Y:S03]  /*20f0*/  LDG.E R26, desc[UR6][R18.64] ;  /* 0x00000006121a7981 */ /* 0x000366000c1e1900 */
[----:B------:R-:W-:-:S04]  /*2100*/  IMAD.WIDE.U32 R22, R27, 0x4, R14 ;  /* 0x000000041b167825 */ /* 0x000fc800078e000e */
[----:B0-----:R-:W-:Y:S01]  /*2110*/  VIADD R17, R0, 0x300 ;  /* 0x0000030000117836 */ /* 0x001fe20000000000 */
[----:B------:R0:W5:Y:S03]  /*2120*/  LDG.E R27, desc[UR6][R22.64] ;  /* 0x00000006161b7981 */ /* 0x000166000c1e1900 */
[----:B------:R-:W-:-:S04]  /*2130*/  IMAD.WIDE.U32 R16, R17, 0x4, R14 ;  /* 0x0000000411107825 */ /* 0x000fc800078e000e */
[----:B-1----:R-:W-:-:S04]  /*2140*/  VIADD R19, R0, 0x400 ;  /* 0x0000040000137836 */ /* 0x002fc80000000000 */
[----:B------:R-:W-:-:S06]  /*2150*/  IMAD.WIDE.U32 R18, R19, 0x4, R14 ;  /* 0x0000000413127825 */ /* 0x000fcc00078e000e */
[----:B------:R-:W5:Y:S01]  /*2160*/  LDG.E R18, desc[UR6][R18.64] ;  /* 0x0000000612127981 */ /* 0x000f62000c1e1900 */
[----:B0-----:R-:W-:-:S04]  /*2170*/  VIADD R23, R0, 0x600 ;  /* 0x0000060000177836 */ /* 0x001fc80000000000 */
[----:B------:R-:W-:-:S06]  /*2180*/  IMAD.WIDE.U32 R22, R23, 0x4, R14 ;  /* 0x0000000417167825 */ /* 0x000fcc00078e000e */
[----:B------:R-:W5:Y:S01]  /*2190*/  LDG.E R22, desc[UR6][R22.64] ;  /* 0x0000000616167981 */ /* 0x000f62000c1e1900 */
[----:B--2---:R-:W-:-:S04]  /*21a0*/  FSETP.GEU.AND P0, PT, R29, R21, PT ;  /* 0x000000151d00720b */ /* 0x004fc80003f0e000 */
[----:B------:R-:W-:Y:S02]  /*21b0*/  FSEL R21, R21, R29, !P0 ;  /* 0x0000001d15157208 */ /* 0x000fe40004000000 */
[----:B------:R0:W2:Y:S02]  /*21c0*/  LDG.E R29, desc[UR6][R16.64] ;  /* 0x00000006101d7981 */ /* 0x0000a4000c1e1900 */
[----:B---3--:R-:W-:-:S04]  /*21d0*/  FSETP.GEU.AND P0, PT, R21, R20, PT ;  /* 0x000000141500720b */ /* 0x008fc80003f0e000 */
[----:B0-----:R-:W-:Y:S01]  /*21e0*/  FSEL R17, R20, R21, !P0 ;  /* 0x0000001514117208 */ /* 0x001fe20004000000 */
[----:B------:R-:W-:-:S04]  /*21f0*/  VIADD R21, R0, 0x500 ;  /* 0x0000050000157836 */ /* 0x000fc80000000000 */
[----:B------:R-:W-:Y:S01]  /*2200*/  IMAD.WIDE.U32 R20, R21, 0x4, R14 ;  /* 0x0000000415147825 */ /* 0x000fe200078e000e */
[----:B----4-:R-:W-:-:S05]  /*2210*/  FSETP.GEU.AND P0, PT, R17, R28, PT ;  /* 0x0000001c1100720b */ /* 0x010fca0003f0e000 */
[----:B------:R-:W3:Y:S01]  /*2220*/  LDG.E R20, desc[UR6][R20.64] ;  /* 0x0000000614147981 */ /* 0x000ee2000c1e1900 */
[----:B------:R-:W-:Y:S01]  /*2230*/  VIADD R16, R0, 0x700 ;  /* 0x0000070000107836 */ /* 0x000fe20000000000 */
[----:B------:R-:W-:-:S03]  /*2240*/  FSEL R28, R28, R17, !P0 ;  /* 0x000000111c1c7208 */ /* 0x000fc60004000000 */
[----:B------:R-:W-:-:S06]  /*2250*/  IMAD.WIDE.U32 R16, R16, 0x4, R14 ;  /* 0x0000000410107825 */ /* 0x000fcc00078e000e */
[----:B------:R-:W4:Y:S01]  /*2260*/  LDG.E R16, desc[UR6][R16.64] ;  /* 0x0000000610107981 */ /* 0x000f22000c1e1900 */
        /* <DEDUP_REMOVED lines=22> */
[----:B------:R-:W-:-:S04]  /*23d0*/  FSETP.GEU.AND P0, PT, R29, R18, PT ;  /* 0x000000121d00720b */ /* 0x000fc80003f0e000 */
[----:B------:R-:W-:-:S04]  /*23e0*/  FSEL R29, R18, R29, !P0 ;  /* 0x0000001d121d7208 */ /* 0x000fc80004000000 */
[----:B---3--:R-:W-:-:S04]  /*23f0*/  FSETP.GEU.AND P0, PT, R29, R20, PT ;  /* 0x000000141d00720b */ /* 0x008fc80003f0e000 */
[----:B------:R-:W-:-:S04]  /*2400*/  FSEL R29, R20, R29, !P0 ;  /* 0x0000001d141d7208 */ /* 0x000fc80004000000 */
[----:B------:R-:W-:-:S04]  /*2410*/  FSETP.GEU.AND P0, PT, R29, R22, PT ;  /* 0x000000161d00720b */ /* 0x000fc80003f0e000 */
[----:B------:R-:W-:-:S04]  /*2420*/  FSEL R29, R22, R29, !P0 ;  /* 0x0000001d161d7208 */ /* 0x000fc80004000000 */
[----:B----4-:R-:W-:-:S04]  /*2430*/  FSETP.GEU.AND P0, PT, R29, R16, PT ;  /* 0x000000101d00720b */ /* 0x010fc80003f0e000 */
[----:B------:R-:W-:Y:S01]  /*2440*/  FSEL R29, R16, R29, !P0 ;  /* 0x0000001d101d7208 */ /* 0x000fe20004000000 */
[----:B------:R-:W-:Y:S08]  /*2450*/  @P1 BRA `(.L_x_318) ;  /* 0xfffffff800b01947 */ /* 0x000ff0000383ffff */
[----:B------:R-:W-:Y:S05]  /*2460*/  BSYNC.RECONVERGENT B3 ;  /* 0x0000000000037941 */ /* 0x000fea0003800200 */
.L_x_317:
[----:B------:R-:W-:-:S07]  /*2470*/  VIADD R2, R9, 0xfffff800 ;  /* 0xfffff80009027836 */ /* 0x000fce0000000000 */
.L_x_316:
[----:B------:R-:W-:Y:S05]  /*2480*/  BSYNC.RECONVERGENT B2 ;  /* 0x0000000000027941 */ /* 0x000fea0003800200 */
.L_x_315:
[----:B------:R-:W-:-:S13]  /*2490*/  ISETP.NE.AND P0, PT, R8, RZ, PT ;  /* 0x000000ff0800720c */ /* 0x000fda0003f05270 */
[----:B------:R-:W-:Y:S05]  /*24a0*/  @!P0 BRA `(.L_x_314) ;  /* 0x0000000400608947 */ /* 0x000fea0003800000 */
[----:B------:R-:W-:Y:S01]  /*24b0*/  ISETP.GE.U32.AND P1, PT, R8, 0x8, PT ;  /* 0x000000080800780c */ /* 0x000fe20003f26070 */
[----:B------:R-:W-:Y:S01]  /*24c0*/  BSSY.RECONVERGENT B2, `(.L_x_319) ;  /* 0x000002d000027945 */ /* 0x000fe20003800200 */
[----:B------:R-:W-:-:S04]  /*24d0*/  LOP3.LUT R22, R7, 0x7, RZ, 0xc0, !PT ;  /* 0x0000000707167812 */ /* 0x000fc800078ec0ff */
[----:B------:R-:W-:-:S07]  /*24e0*/  ISETP.NE.AND P0, PT, R22, RZ, PT ;  /* 0x000000ff1600720c */ /* 0x000fce0003f05270 */
[----:B------:R-:W-:Y:S06]  /*24f0*/  @!P1 BRA `(.L_x_320) ;  /* 0x0000000000a49947 */ /* 0x000fec0003800000 */
[----:B------:R-:W-:-:S04]  /*2500*/  IMAD.IADD R13, R2, 0x1, R5 ;  /* 0x00000001020d7824 */ /* 0x000fc800078e0205 */
[----:B------:R-:W-:-:S04]  /*2510*/  IMAD.WIDE.U32 R8, R13, 0x4, R14 ;  /* 0x000000040d087825 */ /* 0x000fc800078e000e */
[C---:B------:R-:W-:Y:S01]  /*2520*/  VIADD R11, R13.reuse, 0x100 ;  /* 0x000001000d0b7836 */ /* 0x040fe20000000000 */
[----:B------:R0:W2:Y:S01]  /*2530*/  LDG.E R0, desc[UR6][R8.64] ;  /* 0x0000000608007981 */ /* 0x0000a2000c1e1900 */
[----:B------:R-:W-:Y:S02]  /*2540*/  VIADD R25, R13, 0x200 ;  /* 0x000002000d197836 */ /* 0x000fe40000000000 */
[----:B------:R-:W-:-:S05]  /*2550*/  IMAD.WIDE.U32 R10, R11, 0x4, R14 ;  /* 0x000000040b0a7825 */ /* 0x000fca00078e000e */
[----:B------:R1:W3:Y:S01]  /*2560*/  LDG.E R18, desc[UR6][R10.64] ;  /* 0x000000060a127981 */ /* 0x0002e2000c1e1900 */
[----:B------:R-:W-:-:S04]  /*2570*/  IMAD.WIDE.U32 R24, R25, 0x4, R14 ;  /* 0x0000000419187825 */ /* 0x000fc800078e000e */
[C---:B------:R-:W-:Y:S01]  /*2580*/  VIADD R21, R13.reuse, 0x300 ;  /* 0x000003000d157836 */ /* 0x040fe20000000000 */
[----:B------:R-:W4:Y:S01]  /*2590*/  LDG.E R19, desc[UR6][R24.64] ;  /* 0x0000000618137981 */ /* 0x000f22000c1e1900 */
[----:B------:R-:W-:Y:S02]  /*25a0*/  VIADD R17, R13, 0x400 ;  /* 0x000004000d117836 */ /* 0x000fe40000000000 */
[----:B------:R-:W-:-:S04]  /*25b0*/  IMAD.WIDE.U32 R20, R21, 0x4, R14 ;  /* 0x0000000415147825 */ /* 0x000fc800078e000e */
[--C-:B------:R-:W-:Y:S02]  /*25c0*/  IMAD.WIDE.U32 R16, R17, 0x4, R14.reuse ;  /* 0x0000000411107825 */ /* 0x100fe400078e000e */
[----:B------:R-:W5:Y:S02]  /*25d0*/  LDG.E R20, desc[UR6][R20.64] ;  /* 0x0000000614147981 */ /* 0x000f64000c1e1900 */
[C---:B0-----:R-:W-:Y:S02]  /*25e0*/  VIADD R9, R13.reuse, 0x500 ;  /* 0x000005000d097836 */ /* 0x041fe40000000000 */
[----:B------:R-:W5:Y:S01]  /*25f0*/  LDG.E R16, desc[UR6][R16.64] ;  /* 0x0000000610107981 */ /* 0x000f62000c1e1900 */
[----:B-1----:R-:W-:Y:S02]  /*2600*/  VIADD R11, R13, 0x600 ;  /* 0x000006000d0b7836 */ /* 0x002fe40000000000 */
[----:B------:R-:W-:-:S04]  /*2610*/  IMAD.WIDE.U32 R8, R9, 0x4, R14 ;  /* 0x0000000409087825 */ /* 0x000fc800078e000e */
[--C-:B------:R-:W-:Y:S02]  /*2620*/  IMAD.WIDE.U32 R10, R11, 0x4, R14.reuse ;  /* 0x000000040b0a7825 */ /* 0x100fe400078e000e */
[----:B------:R-:W5:Y:S02]  /*2630*/  LDG.E R8, desc[UR6][R8.64] ;  /* 0x0000000608087981 */ /* 0x000f64000c1e1900 */
[----:B------:R-:W-:Y:S02]  /*2640*/  VIADD R13, R13, 0x700 ;  /* 0x000007000d0d7836 */ /* 0x000fe40000000000 */
[----:B------:R-:W5:Y:S02]  /*2650*/  LDG.E R11, desc[UR6][R10.64] ;  /* 0x000000060a0b7981 */ /* 0x000f64000c1e1900 */
[----:B------:R-:W-:-:S06]  /*2660*/  IMAD.WIDE.U32 R12, R13, 0x4, R14 ;  /* 0x000000040d0c7825 */ /* 0x000fcc00078e000e */
        /* <DEDUP_REMOVED lines=18> */
.L_x_320:
[----:B------:R-:W-:Y:S05]  /*2790*/  BSYNC.RECONVERGENT B2 ;  /* 0x0000000000027941 */ /* 0x000fea0003800200 */
.L_x_319:
[----:B------:R-:W-:Y:S05]  /*27a0*/  @!P0 BRA `(.L_x_314) ;  /* 0x0000000000a08947 */ /* 0x000fea0003800000 */
[----:B------:R-:W-:Y:S01]  /*27b0*/  ISETP.GE.U32.AND P1, PT, R22, 0x4, PT ;  /* 0x000000041600780c */ /* 0x000fe20003f26070 */
[----:B------:R-:W-:Y:S01]  /*27c0*/  BSSY.RECONVERGENT B2, `(.L_x_321) ;  /* 0x0000018000027945 */ /* 0x000fe20003800200 */
[----:B------:R-:W-:-:S11]  /*27d0*/  LOP3.LUT P0, RZ, R7, 0x3, RZ, 0xc0, !PT ;  /* 0x0000000307ff7812 */ /* 0x000fd6000780c0ff */
[----:B------:R-:W-:Y:S05]  /*27e0*/  @!P1 BRA `(.L_x_322) ;  /* 0x0000000000549947 */ /* 0x000fea0003800000 */
[----:B------:R-:W-:-:S04]  /*27f0*/  IMAD.IADD R5, R2, 0x1, R5 ;  /* 0x0000000102057824 */ /* 0x000fc800078e0205 */
[----:B------:R-:W-:-:S04]  /*2800*/  IMAD.WIDE.U32 R8, R5, 0x4, R14 ;  /* 0x0000000405087825 */ /* 0x000fc800078e000e */
[C---:B------:R-:W-:Y:S02]  /*2810*/  VIADD R11, R5.reuse, 0x100 ;  /* 0x00000100050b7836 */ /* 0x040fe40000000000 */
[----:B------:R-:W2:Y:S01]  /*2820*/  LDG.E R8, desc[UR6][R8.64] ;  /* 0x0000000608087981 */ /* 0x000ea2000c1e1900 */
[----:B------:R-:W-:Y:S02]  /*2830*/  VIADD R13, R5, 0x200 ;  /* 0x00000200050d7836 */ /* 0x000fe40000000000 */
[----:B------:R-:W-:-:S04]  /*2840*/  IMAD.WIDE.U32 R10, R11, 0x4, R14 ;  /* 0x000000040b0a7825 */ /* 0x000fc800078e000e */
[--C-:B------:R-:W-:Y:S02]  /*2850*/  IMAD.WIDE.U32 R12, R13, 0x4, R14.reuse ;  /* 0x000000040d0c7825 */ /* 0x100fe400078e000e */
[----:B------:R-:W3:Y:S02]  /*2860*/  LDG.E R10, desc[UR6][R10.64] ;  /* 0x000000060a0a7981 */ /* 0x000ee4000c1e1900 */
[----:B------:R-:W-:Y:S02]  /*2870*/  VIADD R17, R5, 0x300 ;  /* 0x0000030005117836 */ /* 0x000fe40000000000 */
[----:B------:R-:W4:Y:S02]  /*2880*/  LDG.E R12, desc[UR6][R12.64] ;  /* 0x000000060c0c7981 */ /* 0x000f24000c1e1900 */
        /* <DEDUP_REMOVED lines=11> */
.L_x_322:
[----:B------:R-:W-:Y:S05]  /*2940*/  BSYNC.RECONVERGENT B2 ;  /* 0x0000000000027941 */ /* 0x000fea0003800200 */
.L_x_321:
[----:B------:R-:W-:Y:S05]  /*2950*/  @!P0 BRA `(.L_x_314) ;  /* 0x0000000000348947 */ /* 0x000fea0003800000 */
[----:B------:R-:W-:Y:S01]  /*2960*/  LOP3.LUT R0, R6, 0xffff, RZ, 0xc0, !PT ;  /* 0x0000ffff06007812 */ /* 0x000fe200078ec0ff */
[----:B------:R-:W-:-:S03]  /*2970*/  IMAD.IADD R7, R2, 0x1, R4 ;  /* 0x0000000102077824 */ /* 0x000fc600078e0204 */
[----:B------:R-:W-:-:S04]  /*2980*/  LEA.HI R0, R0, 0x1, RZ, 0x18 ;  /* 0x0000000100007811 */ /* 0x000fc800078fc0ff */
[----:B------:R-:W-:-:S05]  /*2990*/  LOP3.LUT R0, R0, 0x3, RZ, 0xc0, !PT ;  /* 0x0000000300007812 */ /* 0x000fca00078ec0ff */
[----:B------:R-:W-:-:S07]  /*29a0*/  IMAD.MOV R0, RZ, RZ, -R0 ;  /* 0x000000ffff007224 */ /* 0x000fce00078e0a00 */
.L_x_323:
[----:B------:R-:W-:-:S06]  /*29b0*/  IMAD.WIDE.U32 R4, R7, 0x4, R14 ;  /* 0x0000000407047825 */ /* 0x000fcc00078e000e */
[----:B------:R-:W2:Y:S01]  /*29c0*/  LDG.E R4, desc[UR6][R4.64] ;  /* 0x0000000604047981 */ /* 0x000ea2000c1e1900 */
[----:B------:R-:W-:Y:S02]  /*29d0*/  VIADD R0, R0, 0x1 ;  /* 0x0000000100007836 */ /* 0x000fe40000000000 */
[----:B------:R-:W-:-:S03]  /*29e0*/  VIADD R7, R7, 0x100 ;  /* 0x0000010007077836 */ /* 0x000fc60000000000 */
[----:B------:R-:W-:Y:S02]  /*29f0*/  ISETP.NE.AND P1, PT, R0, RZ, PT ;  /* 0x000000ff0000720c */ /* 0x000fe40003f25270 */
[----:B--2---:R-:W-:-:S04]  /*2a00*/  FSETP.GEU.AND P0, PT, R29, R4, PT ;  /* 0x000000041d00720b */ /* 0x004fc80003f0e000 */
[----:B------:R-:W-:-:S07]  /*2a10*/  FSEL R29, R4, R29, !P0 ;  /* 0x0000001d041d7208 */ /* 0x000fce0004000000 */
[----:B------:R-:W-:Y:S05]  /*2a20*/  @P1 BRA `(.L_x_323) ;  /* 0xfffffffc00e01947 */ /* 0x000fea000383ffff */
.L_x_314:
[----:B------:R-:W-:Y:S05]  /*2a30*/  BSYNC.RECONVERGENT B1 ;  /* 0x0000000000017941 */ /* 0x000fea0003800200 */
.L_x_311:
[----:B------:R-:W0:Y:S01]  /*2a40*/  S2R R7, SR_LANEID ;  /* 0x0000000000077919 */ /* 0x000e220000000000 */
[----:B------:R-:W1:Y:S01]  /*2a50*/  SHFL.DOWN PT, R0, R29, 0x1, 0x1f ;  /* 0x08201f001d007f89 */ /* 0x000e6200000e0000 */
[----:B------:R-:W2:Y:S01]  /*2a60*/  S2R R6, SR_TID.X ;  /* 0x0000000000067919 */ /* 0x000ea20000002100 */
[----:B-1----:R-:W-:Y:S02]  /*2a70*/  FSETP.GEU.AND P0, PT, R29, R0, PT ;  /* 0x000000001d00720b */ /* 0x002fe40003f0e000 */
[C---:B0-----:R-:W-:Y:S02]  /*2a80*/  ISETP.GT.AND P1, PT, R7.reuse, 0x1e, PT ;  /* 0x0000001e0700780c */ /* 0x041fe40003f24270 */
[----:B------:R-:W-:-:S11]  /*2a90*/  ISETP.NE.AND P2, PT, R7, RZ, PT ;  /* 0x000000ff0700720c */ /* 0x000fd60003f45270 */
[----:B------:R-:W-:Y:S02]  /*2aa0*/  @!P1 FSEL R29, R0, R29, !P0 ;  /* 0x0000001d001d9208 */ /* 0x000fe40004000000 */
[----:B------:R-:W-:Y:S01]  /*2ab0*/  ISETP.GT.AND P1, PT, R7, 0x1d, PT ;  /* 0x0000001d0700780c */ /* 0x000fe20003f24270 */
[----:B------:R-:W0:Y:S01]  /*2ac0*/  @!P2 S2R R5, SR_CgaCtaId ;  /* 0x000000000005a919 */ /* 0x000e220000008800 */
[----:B------:R-:W-:Y:S02]  /*2ad0*/  @!P2 MOV R4, 0x400 ;  /* 0x000004000004a802 */ /* 0x000fe40000000f00 */
[----:B--2---:R-:W-:Y:S01]  /*2ae0*/  @!P2 SHF.R.U32.HI R2, RZ, 0x3, R6 ;  /* 0x00000003ff02a819 */ /* 0x004fe20000011606 */
        /* <DEDUP_REMOVED lines=43> */
.L_x_310:
[----:B------:R-:W-:Y:S05]  /*2da0*/  BSYNC.RECONVERGENT B0 ;  /* 0x0000000000007941 */ /* 0x000fea0003800200 */
.L_x_294:
[----:B------:R-:W-:Y:S05]  /*2db0*/  @P0 EXIT ;  /* 0x000000000000094d */ /* 0x000fea0003800000 */
[----:B------:R-:W0:Y:S02]  /*2dc0*/  LDC.64 R4, c[0x0][0x388] ;  /* 0x0000e200ff047b82 */ /* 0x000e240000000a00 */
[----:B0-----:R-:W-:-:S05]  /*2dd0*/  IMAD.WIDE.U32 R2, R3, 0x4, R4 ;  /* 0x0000000403027825 */ /* 0x001fca00078e0004 */
[----:B------:R-:W-:Y:S01]  /*2de0*/  STG.E desc[UR6][R2.64], R8 ;  /* 0x0000000802007986 */ /* 0x000fe2000c101906 */
[----:B------:R-:W-:Y:S05]  /*2df0*/  EXIT ;  /* 0x000000000000794d */ /* 0x000fea0003800000 */
.L_x_324:
        /* <DEDUP_REMOVED lines=16> */
.L_x_1008:


//--------------------- .text._ZN3cub18CUB_300001_SM_10006detail6reduce28DeviceReduceSingleTileKernelINS2_10policy_hubIfjN4cuda3__47maximumIfEEE10Policy1000EN6thrust24THRUST_300001_SM_1000_NS10device_ptrIfEEPfjS8_ffNS5_3std3__410__identityEEEvT0_T1_T2_T3_T4_T6_ --------------------------
	.section	.text._ZN3cub18CUB_300001_SM_10006detail6reduce28DeviceReduceSingleTileKernelINS2_10policy_hubIfjN4cuda3__47maximumIfEEE10Policy1000EN6thrust24THRUST_300001_SM_1000_NS10device_ptrIfEEPfjS8_ffNS5_3std3__410__identityEEEvT0_T1_T2_T3_T4_T6_,"ax",@progbits
	.align	128
        .global         _ZN3cub18CUB_300001_SM_10006detail6reduce28DeviceReduceSingleTileKernelINS2_10policy_hubIfjN4cuda3__47maximumIfEEE10Policy1000EN6thrust24THRUST_300001_SM_1000_NS10device_ptrIfEEPfjS8_ffNS5_3std3__410__identityEEEvT0_T1_T2_T3_T4_T6_
        .type           _ZN3cub18CUB_300001_SM_10006detail6reduce28DeviceReduceSingleTileKernelINS2_10policy_hubIfjN4cuda3__47maximumIfEEE10Policy1000EN6thrust24THRUST_300001_SM_1000_NS10device_ptrIfEEPfjS8_ffNS5_3std3__410__identityEEEvT0_T1_T2_T3_T4_T6_,@function
        .size           _ZN3cub18CUB_300001_SM_10006detail6reduce28DeviceReduceSingleTileKernelINS2_10policy_hubIfjN4cuda3__47maximumIfEEE10Policy1000EN6thrust24THRUST_300001_SM_1000_NS10device_ptrIfEEPfjS8_ffNS5_3std3__410__identityEEEvT0_T1_T2_T3_T4_T6_,(.L_x_1009 - _ZN3cub18CUB_300001_SM_10006detail6reduce28DeviceReduceSingleTileKernelINS2_10policy_hubIfjN4cuda3__47maximumIfEEE10Policy1000EN6thrust24THRUST_300001_SM_1000_NS10device_ptrIfEEPfjS8_ffNS5_3std3__410__identityEEEvT0_T1_T2_T3_T4_T6_)
        .other          _ZN3cub18CUB_300001_SM_10006detail6reduce28DeviceReduceSingleTileKernelINS2_10policy_hubIfjN4cuda3__47maximumIfEEE10Policy1000EN6thrust24THRUST_300001_SM_1000_NS10device_ptrIfEEPfjS8_ffNS5_3std3__410__identityEEEvT0_T1_T2_T3_T4_T6_,@"STO_CUDA_ENTRY STV_DEFAULT"
_ZN3cub18CUB_300001_SM_10006detail6reduce28DeviceReduceSingleTileKernelINS2_10policy_hubIfjN4cuda3__47maximumIfEEE10Policy1000EN6thrust24THRUST_300001_SM_1000_NS10device_ptrIfEEPfjS8_ffNS5_3std3__410__identityEEEvT0_T1_T2_T3_T4_T6_:
.text._ZN3cub18CUB_300001_SM_10006detail6reduce28DeviceReduceSingleTileKernelINS2_10policy_hubIfjN4cuda3__47maximumIfEEE10Policy1000EN6thrust24THRUST_300001_SM_1000_NS10device_ptrIfEEPfjS8_ffNS5_3std3__410__identityEEEvT0_T1_T2_T3_T4_T6_:
        /* <DEDUP_REMOVED lines=13> */
.L_x_325:
[----:B------:R-:W-:Y:S01]  /*00d0*/  ISETP.GT.U32.AND P0, PT, R4, 0xfff, PT ;  /* 0x00000fff0400780c */ /* 0x000fe20003f04070 */
[----:B------:R-:W-:-:S12]  /*00e0*/  BSSY.RECONVERGENT B0, `(.L_x_326) ;  /* 0x0000286000007945 */ /* 0x000fd80003800200 */
        /* <DEDUP_REMOVED lines=11> */
.L_x_329:
[----:B------:R-:W-:Y:S05]  /*01a0*/  BSYNC.RECONVERGENT B1 ;  /* 0x0000000000017941 */ /* 0x000fea0003800200 */
.L_x_328:
        /* <DEDUP_REMOVED lines=17> */
.L_x_334:
        /* <DEDUP_REMOVED lines=54> */
.L_x_333:
[----:B------:R-:W-:Y:S05]  /*0620*/  BSYNC.RECONVERGENT B2 ;  /* 0x0000000000027941 */ /* 0x000fea0003800200 */
.L_x_332:
        /* <DEDUP_REMOVED lines=33> */
.L_x_336:
[----:B------:R-:W-:Y:S05]  /*0840*/  BSYNC.RECONVERGENT B2 ;  /* 0x0000000000027941 */ /* 0x000fea0003800200 */
.L_x_335:
        /* <DEDUP_REMOVED lines=21> */
.L_x_338:
[----:B------:R-:W-:Y:S05]  /*09a0*/  BSYNC.RECONVERGENT B2 ;  /* 0x0000000000027941 */ /* 0x000fea0003800200 */
.L_x_337:
[----:B------:R-:W-:Y:S05]  /*09b0*/  @!P0 BRA `(.L_x_331) ;  /* 0x0000000000348947 */ /* 0x000fea0003800000 */
[----:B------:R-:W0:Y:S01]  /*09c0*/  LDC.64 R2, c[0x0][0x380] ;  /* 0x0000e000ff027b82 */ /* 0x000e220000000a00 */
[----:B------:R-:W-:Y:S02]  /*09d0*/  IMAD.MOV R6, RZ, RZ, -R6 ;  /* 0x000000ffff067224 */ /* 0x000fe400078e0a06 */
[----:B0-----:R-:W-:-:S04]  /*09e0*/  IMAD.WIDE.U32 R2, R7, 0x4, R2 ;  /* 0x0000000407027825 */ /* 0x001fc800078e0002 */
[----:B------:R-:W-:-:S07]  /*09f0*/  IMAD.MOV.U32 R7, RZ, RZ, R3 ;  /* 0x000000ffff077224 */ /* 0x000fce00078e0003 */
.L_x_339:
[----:B------:R-:W-:-:S06]  /*0a00*/  IMAD.MOV.U32 R3, RZ, RZ, R7 ;  /* 0x000000ffff037224 */ /* 0x000fcc00078e0007 */
[----:B------:R0:W2:Y:S01]  /*0a10*/  LDG.E R3, desc[UR6][R2.64] ;  /* 0x0000000602037981 */ /* 0x0000a2000c1e1900 */
[----:B------:R-:W-:-:S05]  /*0a20*/  VIADD R6, R6, 0x1 ;  /* 0x0000000106067836 */ /* 0x000fca0000000000 */
[----:B------:R-:W-:Y:S02]  /*0a30*/  ISETP.NE.AND P1, PT, R6, RZ, PT ;  /* 0x000000ff0600720c */ /* 0x000fe40003f25270 */
[----:B0-----:R-:W-:-:S05]  /*0a40*/  IADD3 R2, P2, PT, R2, 0x400, RZ ;  /* 0x0000040002027810 */ /* 0x001fca0007f5e0ff */
[----:B------:R-:W-:Y:S01]  /*0a50*/  IMAD.X R7, RZ, RZ, R7, P2 ;  /* 0x000000ffff077224 */ /* 0x000fe200010e0607 */
[----:B--2--5:R-:W-:-:S04]  /*0a60*/  FSETP.GEU.AND P0, PT, R0, R3, PT ;  /* 0x000000030000720b */ /* 0x024fc80003f0e000 */
[----:B------:R-:W-:Y:S01]  /*0a70*/  FSEL R0, R3, R0, !P0 ;  /* 0x0000000003007208 */ /* 0x000fe20004000000 */
[----:B------:R-:W-:Y:S08]  /*0a80*/  @P1 BRA `(.L_x_339) ;  /* 0xfffffffc00dc1947 */ /* 0x000ff0000383ffff */
.L_x_331:
[----:B------:R-:W-:Y:S05]  /*0a90*/  BSYNC.RECONVERGENT B1 ;  /* 0x0000000000017941 */ /* 0x000fea0003800200 */
.L_x_330:
[----:B------:R-:W-:Y:S01]  /*0aa0*/  ISETP.GE.U32.AND P0, PT, R4, 0x100, PT ;  /* 0x000001000400780c */ /* 0x000fe20003f06070 */
        /* <DEDUP_REMOVED lines=57> */
.L_x_340:
[----:B------:R-:W-:Y:S01]  /*0e40*/  LOP3.LUT R0, R5, 0x3e0, RZ, 0xc0, !PT ;  /* 0x000003e005007812 */ /* 0x000fe200078ec0ff */
[----:B------:R-:W1:Y:S03]  /*0e50*/  S2R R6, SR_LANEID ;  /* 0x0000000000067919 */ /* 0x000e660000000000 */
[----:B------:R-:W-:Y:S01]  /*0e60*/  LOP3.LUT R7, RZ, R0, RZ, 0x33, !PT ;  /* 0x00000000ff077212 */ /* 0x000fe200078e33ff */
[----:B0-----:R-:W-:-:S04]  /*0e70*/  VIADD R3, R0, 0x20 ;  /* 0x0000002000037836 */ /* 0x001fc80000000000 */
[----:B------:R-:W-:Y:S01]  /*0e80*/  IMAD.IADD R7, R7, 0x1, R4 ;  /* 0x0000000107077824 */ /* 0x000fe200078e0204 */
[----:B------:R-:W-:-:S04]  /*0e90*/  ISETP.GT.U32.AND P0, PT, R3, R4, PT ;  /* 0x000000040300720c */ /* 0x000fc80003f04070 */
        /* <DEDUP_REMOVED lines=65> */
.L_x_327:
[----:B------:R-:W0:Y:S01]  /*12b0*/  S2R R0, SR_TID.X ;  /* 0x0000000000007919 */ /* 0x000e220000002100 */
[----:B------:R-:W1:Y:S02]  /*12c0*/  LDCU.64 UR4, c[0x0][0x380] ;  /* 0x00007000ff0477ac */ /* 0x000e640008000a00 */
[----:B-1----:R-:W-:Y:S02]  /*12d0*/  IMAD.U32 R14, RZ, RZ, UR4 ;  /* 0x00000004ff0e7e24 */ /* 0x002fe4000f8e00ff */
[----:B------:R-:W-:Y:S02]  /*12e0*/  IMAD.U32 R15, RZ, RZ, UR5 ;  /* 0x00000005ff0f7e24 */ /* 0x000fe4000f8e00ff */
        /* <DEDUP_REMOVED lines=31> */
[----:B------:R-:W-:Y:S01]  /*14e0*/  FSEL R18, R18, R17, !P1 ;  /* 0x0000001112127208 */ /* 0x000fe20004800000 */
[----:B------:R-:W-:Y:S01]  /*14f0*/  VIADD R17, R4, 0xfffff000 ;  /* 0xfffff00004117836 */ /* 0x000fe20000000000 */
        /* <DEDUP_REMOVED lines=14> */
[----:B------:R-:W-:Y:S02]  /*15e0*/  ISETP.GE.U32.AND P1, PT, R17, 0x1000, PT ;  /* 0x000010001100780c */ /* 0x000fe40003f26070 */
[----:B------:R-:W-:-:S04]  /*15f0*/  FSETP.GEU.AND P0, PT, R5, R22, PT ;  /* 0x000000160500720b */ /* 0x000fc80003f0e000 */
[----:B------:R-:W-:-:S07]  /*1600*/  FSEL R7, R22, R5, !P0 ;  /* 0x0000000516077208 */ /* 0x000fce0004000000 */
[----:B------:R-:W-:Y:S05]  /*1610*/  @!P1 BRA `(.L_x_342) ;  /* 0x0000000000ec9947 */ /* 0x000fea0003800000 */
[----:B------:R-:W0:Y:S01]  /*1620*/  LDC R4, c[0x0][0x390] ;  /* 0x0000e400ff047b82 */ /* 0x000e220000000800 */
[----:B------:R-:W-:-:S07]  /*1630*/  UMOV UR4, 0x1000 ;  /* 0x0000100000047882 */ /* 0x000fce0000000000 */
[----:B------:R-:W1:Y:S02]  /*1640*/  LDC.64 R14, c[0x0][0x380] ;  /* 0x0000e000ff0e7b82 */ /* 0x000e640000000a00 */
.L_x_344:
[----:B------:R-:W-:-:S04]  /*1650*/  VIADD R3, R0, UR4 ;  /* 0x0000000400037c36 */ /* 0x000fc80008000000 */
        /* <DEDUP_REMOVED lines=17> */
[----:B0-----:R-:W-:Y:S01]  /*1770*/  VIADD R2, R4, -UR4 ;  /* 0x8000000404027c36 */ /* 0x001fe20008000000 */
        /* <DEDUP_REMOVED lines=30> */
[----:B------:R-:W-:-:S04]  /*1960*/  FSEL R7, R8, R7, !P0 ;  /* 0x0000000708077208 */ /* 0x000fc80004000000 */
[----:B------:R-:W-:-:S04]  /*1970*/  FSETP.GEU.AND P0, PT, R7, R16, PT ;  /* 0x000000100700720b */ /* 0x000fc80003f0e000 */
[----:B------:R-:W-:Y:S01]  /*1980*/  FSEL R7, R16, R7, !P0 ;  /* 0x0000000710077208 */ /* 0x000fe20004000000 */
[----:B------:R-:W-:Y:S08]  /*1990*/  @!P1 BRA `(.L_x_343) ;  /* 0x0000000c00149947 */ /* 0x000ff00003800000 */
[----:B------:R-:W-:-:S06]  /*19a0*/  UIADD3 UR4, UPT, UPT, UR4, 0x1000, URZ ;  /* 0x0000100004047890 */ /* 0x000fcc000fffe0ff */
[----:B------:R-:W-:-:S13]  /*19b0*/  ISETP.LT.U32.AND P0, PT, R17, UR4, PT ;  /* 0x0000000411007c0c */ /* 0x000fda000bf01070 */
[----:B------:R-:W-:Y:S05]  /*19c0*/  @!P0 BRA `(.L_x_344) ;  /* 0xfffffffc00208947 */ /* 0x000fea000383ffff */
.L_x_342:
[----:B------:R-:W-:Y:S01]  /*19d0*/  VIADD R3, R4, -UR4 ;  /* 0x8000000404037c36 */ /* 0x000fe20008000000 */
[----:B------:R-:W-:Y:S04]  /*19e0*/  BSSY.RECONVERGENT B1, `(.L_x_343) ;  /* 0x00000c0000017945 */ /* 0x000fe80003800200 */
[----:B------:R-:W-:-:S04]  /*19f0*/  ISETP.GE.AND P0, PT, R0, R3, PT ;  /* 0x000000030000720c */ /* 0x000fc80003f06270 */
[----:B------:R-:W-:-:S13]  /*1a00*/  ISETP.LE.U32.OR P0, PT, R4, UR4, P0 ;  /* 0x0000000404007c0c */ /* 0x000fda0008703470 */
[----:B------:R-:W-:Y:S05]  /*1a10*/  @P0 BRA `(.L_x_345) ;  /* 0x0000000800f00947 */ /* 0x000fea0003800000 */
[----:B------:R-:W-:Y:S01]  /*1a20*/  LOP3.LUT R3, RZ, R0, RZ, 0x33, !PT ;  /* 0x00000000ff037212 */ /* 0x000fe200078e33ff */
[----:B------:R-:W-:Y:S01]  /*1a30*/  BSSY.RECONVERGENT B2, `(.L_x_346) ;  /* 0x0000062000027945 */ /* 0x000fe20003800200 */
[----:B------:R-:W-:Y:S02]  /*1a40*/  IMAD.MOV.U32 R5, RZ, RZ, R0 ;  /* 0x000000ffff057224 */ /* 0x000fe400078e0000 */
[----:B------:R-:W-:-:S04]  /*1a50*/  IADD3 R3, PT, PT, R4, -UR4, R3 ;  /* 0x8000000404037c10 */ /* 0x000fc8000fffe003 */
[C---:B------:R-:W-:Y:S02]  /*1a60*/  ISETP.GE.U32.AND P0, PT, R3.reuse, 0xf00, PT ;  /* 0x00000f000300780c */ /* 0x040fe40003f06070 */
[----:B------:R-:W-:-:S04]  /*1a70*/  LEA.HI R3, R3, 0x1, RZ, 0x18 ;  /* 0x0000000103037811 */ /* 0x000fc800078fc0ff */
[----:B------:R-:W-:-:S07]  /*1a80*/  LOP3.LUT R4, R3, 0xf, RZ, 0xc0, !PT ;  /* 0x0000000f03047812 */ /* 0x000fce00078ec0ff */
[----:B------:R-:W-:Y:S05]  /*1a90*/  @!P0 BRA `(.L_x_347) ;  /* 0x00000004006c8947 */ /* 0x000fea0003800000 */
[----:B------:R-:W-:Y:S01]  /*1aa0*/  LOP3.LUT R6, R3, 0x1fffff0, RZ, 0xc0, !PT ;  /* 0x01fffff003067812 */ /* 0x000fe200078ec0ff */
[----:B------:R-:W-:Y:S01]  /*1ab0*/  BSSY.RECONVERGENT B3, `(.L_x_348) ;  /* 0x0000058000037945 */ /* 0x000fe20003800200 */
[C---:B------:R-:W-:Y:S01]  /*1ac0*/  LOP3.LUT R5, R0.reuse, 0x800, RZ, 0xfc, !PT ;  /* 0x0000080000057812 */ /* 0x040fe200078efcff */
[----:B------:R-:W-:Y:S02]  /*1ad0*/  VIADD R2, R0, UR4 ;  /* 0x0000000400027c36 */ /* 0x000fe40008000000 */
[----:B------:R-:W-:-:S07]  /*1ae0*/  IMAD.MOV R6, RZ, RZ, -R6 ;  /* 0x000000ffff067224 */ /* 0x000fce00078e0a06 */
.L_x_349:
[----:B------:R-:W-:-:S04]  /*1af0*/  IMAD.WIDE.U32 R12, R2, 0x4, R14 ;  /* 0x00000004020c7825 */ /* 0x000fc800078e000e */
[C---:B------:R-:W-:Y:S01]  /*1b00*/  VIADD R17, R2.reuse, 0x100 ;  /* 0x0000010002117836 */ /* 0x040fe20000000000 */
[----:B------:R-:W2:Y:S01]  /*1b10*/  LDG.E R8, desc[UR6][R12.64] ;  /* 0x000000060c087981 */ /* 0x000ea2000c1e1900 */
[----:B------:R-:W-:Y:S02]  /*1b20*/  VIADD R11, R2, 0x200 ;  /* 0x00000200020b7836 */ /* 0x000fe40000000000 */
[----:B------:R-:W-:-:S05]  /*1b30*/  IMAD.WIDE.U32 R16, R17, 0x4, R14 ;  /* 0x0000000411107825 */ /* 0x000fca00078e000e */
[----:B------:R0:W3:Y:S01]  /*1b40*/  LDG.E R9, desc[UR6][R16.64] ;  /* 0x0000000610097981 */ /* 0x0000e2000c1e1900 */
[----:B------:R-:W-:-:S04]  /*1b50*/  IMAD.WIDE.U32 R10, R11, 0x4, R14 ;  /* 0x000000040b0a7825 */ /* 0x000fc800078e000e */
[C---:B------:R-:W-:Y:S02]  /*1b60*/  VIADD R29, R2.reuse, 0x300 ;  /* 0x00000300021d7836 */ /* 0x040fe40000000000 */
[----:B------:R1:W4:Y:S01]  /*1b70*/  LDG.E R10, desc[UR6][R10.64] ;  /* 0x000000060a0a7981 */ /* 0x000322000c1e1900 */
[----:B------:R-:W-:Y:S02]  /*1b80*/  VIADD R21, R2, 0x400 ;  /* 0x0000040002157836 */ /* 0x000fe40000000000 */
[----:B------:R-:W-:-:S06]  /*1b90*/  IMAD.WIDE.U32 R28, R29, 0x4, R14 ;  /* 0x000000041d1c7825 */ /* 0x000fcc00078e000e */
        /* <DEDUP_REMOVED lines=8> */
[C---:B-1----:R-:W-:Y:S01]  /*1c20*/  VIADD R11, R2.reuse, 0x700 ;  /* 0x00000700020b7836 */ /* 0x042fe20000000000 */
[----:B------:R0:W5:Y:S01]  /*1c30*/  LDG.E R25, desc[UR6][R16.64] ;  /* 0x0000000610197981 */ /* 0x000162000c1e1900 */
[----:B------:R-:W-:Y:S02]  /*1c40*/  VIADD R19, R2, 0x800 ;  /* 0x0000080002137836 */ /* 0x000fe40000000000 */
[----:B0-----:R-:W-:-:S05]  /*1c50*/  IMAD.WIDE.U32 R16, R11, 0x4, R14 ;  /* 0x000000040b107825 */ /* 0x001fca00078e000e */
[----:B------:R-:W5:Y:S01]  /*1c60*/  LDG.E R24, desc[UR6][R16.64] ;  /* 0x0000000610187981 */ /* 0x000f62000c1e1900 */
[----:B------:R-:W-:-:S04]  /*1c70*/  IMAD.WIDE.U32 R18, R19, 0x4, R14 ;  /* 0x0000000413127825 */ /* 0x000fc800078e000e */
[C---:B------:R-:W-:Y:S01]  /*1c80*/  VIADD R21, R2.reuse, 0x900 ;  /* 0x0000090002157836 */ /* 0x040fe20000000000 */
[----:B------:R0:W5:Y:S01]  /*1c90*/  LDG.E R13, desc[UR6][R18.64] ;  /* 0x00000006120d7981 */ /* 0x000162000c1e1900 */
        /* <DEDUP_REMOVED lines=8> */
[----:B------:R0:W5:Y:S02]  /*1d20*/  LDG.E R29, desc[UR6][R16.64] ;  /* 0x00000006101d7981 */ /* 0x000164000c1e1900 */
[----:B0-----:R-:W-:-:S04]  /*1d30*/  IMAD.WIDE.U32 R16, R19, 0x4, R14 ;  /* 0x0000000413107825 */ /* 0x001fc800078e000e */
[C---:B------:R-:W-:Y:S02]  /*1d40*/  VIADD R19, R2.reuse, 0xd00 ;  /* 0x00000d0002137836 */ /* 0x040fe40000000000 */
[----:B------:R-:W5:Y:S01]  /*1d50*/  LDG.E R16, desc[UR6][R16.64] ;  /* 0x0000000610107981 */ /* 0x000f62000c1e1900 */
[----:B------:R-:W-:Y:S02]  /*1d60*/  VIADD R21, R2, 0xe00 ;  /* 0x00000e0002157836 */ /* 0x000fe40000000000 */
[----:B------:R-:W-:-:S04]  /*1d70*/  IMAD.WIDE.U32 R18, R19, 0x4, R14 ;  /* 0x0000000413127825 */ /* 0x000fc800078e000e */
[--C-:B------:R-:W-:Y:S02]  /*1d80*/  IMAD.WIDE.U32 R20, R21, 0x4, R14.reuse ;  /* 0x0000000415147825 */ /* 0x100fe400078e000e */
[----:B------:R-:W5:Y:S02]  /*1d90*/  LDG.E R18, desc[UR6][R18.64] ;  /* 0x0000000612127981 */ /* 0x000f64000c1e1900 */
[----:B------:R-:W-:Y:S02]  /*1da0*/  VIADD R23, R2, 0xf00 ;  /* 0x00000f0002177836 */ /* 0x000fe40000000000 */
[----:B------:R-:W5:Y:S02]  /*1db0*/  LDG.E R20, desc[UR6][R20.64] ;  /* 0x0000000614147981 */ /* 0x000f64000c1e1900 */
[----:B------:R-:W-:-:S06]  /*1dc0*/  IMAD.WIDE.U32 R22, R23, 0x4, R14 ;  /* 0x0000000417167825 */ /* 0x000fcc00078e000e */
[----:B------:R-:W5:Y:S01]  /*1dd0*/  LDG.E R22, desc[UR6][R22.64] ;  /* 0x0000000616167981 */ /* 0x000f62000c1e1900 */
[----:B------:R-:W-:Y:S02]  /*1de0*/  VIADD R6, R6, 0x10 ;  /* 0x0000001006067836 */ /* 0x000fe40000000000 */
[----:B------:R-:W-:Y:S02]  /*1df0*/  VIADD R5, R5, 0x1000 ;  /* 0x0000100005057836 */ /* 0x000fe40000000000 */
[----:B------:R-:W-:Y:S01]  /*1e00*/  VIADD R2, R2, 0x1000 ;  /* 0x0000100002027836 */ /* 0x000fe20000000000 */
        /* <DEDUP_REMOVED lines=34> */
[----:B------:R-:W-:Y:S05]  /*2030*/  BSYNC.RECONVERGENT B3 ;  /* 0x0000000000037941 */ /* 0x000fea0003800200 */
.L_x_348:
[----:B------:R-:W-:-:S07]  /*2040*/  VIADD R5, R5, 0xfffff800 ;  /* 0xfffff80005057836 */ /* 0x000fce0000000000 */
.L_x_347:
[----:B------:R-:W-:Y:S05]  /*2050*/  BSYNC.RECONVERGENT B2 ;  /* 0x0000000000027941 */ /* 0x000fea0003800200 */
.L_x_346:
[----:B------:R-:W-:-:S13]  /*2060*/  ISETP.NE.AND P0, PT, R4, RZ, PT ;  /* 0x000000ff0400720c */ /* 0x000fda0003f05270 */
[----:B------:R-:W-:Y:S05]  /*2070*/  @!P0 BRA `(.L_x_345) ;  /* 0x0000000400588947 */ /* 0x000fea0003800000 */
[----:B------:R-:W-:Y:S01]  /*2080*/  ISETP.GE.U32.AND P1, PT, R4, 0x8, PT ;  /* 0x000000080400780c */ /* 0x000fe20003f26070 */
[----:B------:R-:W-:Y:S01]  /*2090*/  BSSY.RECONVERGENT B2, `(.L_x_350) ;  /* 0x000002d000027945 */ /* 0x000fe20003800200 */
[----:B------:R-:W-:-:S04]  /*20a0*/  LOP3.LUT R24, R3, 0x7, RZ, 0xc0, !PT ;  /* 0x0000000703187812 */ /* 0x000fc800078ec0ff */
[----:B------:R-:W-:-:S07]  /*20b0*/  ISETP.NE.AND P0, PT, R24, RZ, PT ;  /* 0x000000ff1800720c */ /* 0x000fce0003f05270 */
[----:B------:R-:W-:Y:S06]  /*20c0*/  @!P1 BRA `(.L_x_351) ;  /* 0x0000000000a49947 */ /* 0x000fec0003800000 */
[----:B------:R-:W-:-:S04]  /*20d0*/  VIADD R9, R5, UR4 ;  /* 0x0000000405097c36 */ /* 0x000fc80008000000 */
        /* <DEDUP_REMOVED lines=10> */
[----:B------:R-:W-:-:S05]  /*2180*/  IMAD.WIDE.U32 R18, R19, 0x4, R14 ;  /* 0x0000000413127825 */ /* 0x000fca00078e000e */
[----:B------:R-:W5:Y:S01]  /*2190*/  LDG.E R8, desc[UR6][R18.64] ;  /* 0x0000000612087981 */ /* 0x000f62000c1e1900 */
[----:B------:R-:W-:-:S04]  /*21a0*/  IMAD.WIDE.U32 R20, R21, 0x4, R14 ;  /* 0x0000000415147825 */ /* 0x000fc800078e000e */
[C---:B------:R-:W-:Y:S02]  /*21b0*/  VIADD R23, R9.reuse, 0x500 ;  /* 0x0000050009177836 */ /* 0x040fe40000000000 */
[----:B------:R-:W5:Y:S01]  /*21c0*/  LDG.E R20, desc[UR6][R20.64] ;  /* 0x0000000614147981 */ /* 0x000f62000c1e1900 */
[----:B0-----:R-:W-:Y:S02]  /*21d0*/  VIADD R11, R9, 0x600 ;  /* 0x00000600090b7836 */ /* 0x001fe40000000000 */
[----:B------:R-:W-:-:S04]  /*21e0*/  IMAD.WIDE.U32 R22, R23, 0x4, R14 ;  /* 0x0000000417167825 */ /* 0x000fc800078e000e */
[--C-:B------:R-:W-:Y:S02]  /*21f0*/  IMAD.WIDE.U32 R10, R11, 0x4, R14.reuse ;  /* 0x000000040b0a7825 */ /* 0x100fe400078e000e */
[----:B------:R-:W5:Y:S02]  /*2200*/  LDG.E R22, desc[UR6][R22.64] ;  /* 0x0000000616167981 */ /* 0x000f64000c1e1900 */
[----:B-1----:R-:W-:Y:S02]  /*2210*/  VIADD R13, R9, 0x700 ;  /* 0x00000700090d7836 */ /* 0x002fe40000000000 */
        /* <DEDUP_REMOVED lines=20> */
.L_x_351:
[----:B------:R-:W-:Y:S05]  /*2360*/  BSYNC.RECONVERGENT B2 ;  /* 0x0000000000027941 */ /* 0x000fea0003800200 */
.L_x_350:
        /* <DEDUP_REMOVED lines=27> */
.L_x_353:
[----:B------:R-:W-:Y:S05]  /*2520*/  BSYNC.RECONVERGENT B2 ;  /* 0x0000000000027941 */ /* 0x000fea0003800200 */
.L_x_352:
[----:B------:R-:W-:Y:S05]  /*2530*/  @!P0 BRA `(.L_x_345) ;  /* 0x0000000000288947 */ /* 0x000fea0003800000 */
[----:B------:R-:W-:Y:S02]  /*2540*/  VIADD R5, R5, UR4 ;  /* 0x0000000405057c36 */ /* 0x000fe40008000000 */
[----:B------:R-:W-:-:S07]  /*2550*/  IMAD.MOV R4, RZ, RZ, -R4 ;  /* 0x000000ffff047224 */ /* 0x000fce00078e0a04 */
.L_x_354:
        /* <DEDUP_REMOVED lines=8> */
.L_x_345:
[----:B------:R-:W-:Y:S05]  /*25e0*/  BSYNC.RECONVERGENT B1 ;  /* 0x0000000000017941 */ /* 0x000fea0003800200 */
.L_x_343:
        /* <DEDUP_REMOVED lines=53> */
.L_x_341:
[----:B------:R-:W-:Y:S05]  /*2940*/  BSYNC.RECONVERGENT B0 ;  /* 0x0000000000007941 */ /* 0x000fea0003800200 */
.L_x_326:
[----:B------:R-:W-:Y:S05]  /*2950*/  @P0 EXIT ;  /* 0x000000000000094d */ /* 0x000fea0003800000 */
[----:B------:R-:W0:Y:S01]  /*2960*/  LDCU UR4, c[0x0][0x398] ;  /* 0x00007300ff0477ac */ /* 0x000e220008000800 */
[----:B------:R-:W1:Y:S01]  /*2970*/  LDC.64 R2, c[0x0][0x388] ;  /* 0x0000e200ff027b82 */ /* 0x000e620000000a00 */
[----:B0-----:R-:W-:-:S04]  /*2980*/  FSETP.GT.AND P0, PT, R0, UR4, PT ;  /* 0x0000000400007c0b */ /* 0x001fc8000bf04000 */
[----:B------:R-:W-:-:S05]  /*2990*/  FSEL R5, R0, UR4, P0 ;  /* 0x0000000400057c08 */ /* 0x000fca0008000000 */
[----:B-1----:R-:W-:Y:S01]  /*29a0*/  STG.E desc[UR6][R2.64], R5 ;  /* 0x0000000502007986 */ /* 0x002fe2000c101906 */
[----:B------:R-:W-:Y:S05]  /*29b0*/  EXIT ;  /* 0x000000000000794d */ /* 0x000fea0003800000 */
.L_x_355:
        /* <DEDUP_REMOVED lines=12> */
.L_x_1009:


//--------------------- .text._ZN3cub18CUB_300001_SM_10006detail6reduce28DeviceReduceSingleTileKernelINS2_10policy_hubIfyN4cuda3std3__44plusIfEEE10Policy1000EPfSC_iS9_ffNS7_10__identityEEEvT0_T1_T2_T3_T4_T6_ --------------------------
	.section	.text._ZN3cub18CUB_300001_SM_10006detail6reduce28DeviceReduceSingleTileKernelINS2_10policy_hubIfyN4cuda3std3__44plusIfEEE10Policy1000EPfSC_iS9_ffNS7_10__identityEEEvT0_T1_T2_T3_T4_T6_,"ax",@progbits
	.align	128
        .global         _ZN3cub18CUB_300001_SM_10006detail6reduce28DeviceReduceSingleTileKernelINS2_10policy_hubIfyN4cuda3std3__44plusIfEEE10Policy1000EPfSC_iS9_ffNS7_10__identityEEEvT0_T1_T2_T3_T4_T6_
        .type           _ZN3cub18CUB_300001_SM_10006detail6reduce28DeviceReduceSingleTileKernelINS2_10policy_hubIfyN4cuda3std3__44plusIfEEE10Policy1000EPfSC_iS9_ffNS7_10__identityEEEvT0_T1_T2_T3_T4_T6_,@function
        .size           _ZN3cub18CUB_300001_SM_10006detail6reduce28DeviceReduceSingleTileKernelINS2_10policy_hubIfyN4cuda3std3__44plusIfEEE10Policy1000EPfSC_iS9_ffNS7_10__identityEEEvT0_T1_T2_T3_T4_T6_,(.L_x_1010 - _ZN3cub18CUB_300001_SM_10006detail6reduce28DeviceReduceSingleTileKernelINS2_10policy_hubIfyN4cuda3std3__44plusIfEEE10Policy1000EPfSC_iS9_ffNS7_10__identityEEEvT0_T1_T2_T3_T4_T6_)
        .other          _ZN3cub18CUB_300001_SM_10006detail6reduce28DeviceReduceSingleTileKernelINS2_10policy_hubIfyN4cuda3std3__44plusIfEEE10Policy1000EPfSC_iS9_ffNS7_10__identityEEEvT0_T1_T2_T3_T4_T6_,@"STO_CUDA_ENTRY STV_DEFAULT"
_ZN3cub18CUB_300001_SM_10006detail6reduce28DeviceReduceSingleTileKernelINS2_10policy_hubIfyN4cuda3std3__44plusIfEEE10Policy1000EPfSC_iS9_ffNS7_10__identityEEEvT0_T1_T2_T3_T4_T6_:
.text._ZN3cub18CUB_300001_SM_10006detail6reduce28DeviceReduceSingleTileKernelINS2_10policy_hubIfyN4cuda3std3__44plusIfEEE10Policy1000EPfSC_iS9_ffNS7_10__identityEEEvT0_T1_T2_T3_T4_T6_:
        /* <DEDUP_REMOVED lines=13> */
.L_x_356:
        /* <DEDUP_REMOVED lines=8> */
[----:B------:R-:W-:Y:S01]  /*0150*/  HFMA2 R0, -RZ, RZ, 0, 0 ;  /* 0x00000000ff007431 */ /* 0x000fe200000001ff */
[----:B0-----:R-:W-:Y:S02]  /*0160*/  ISETP.GE.AND P0, PT, R9, R20, PT ;  /* 0x000000140900720c */ /* 0x001fe40003f06270 */
[----:B------:R-:W-:-:S11]  /*0170*/  MOV R11, R9 ;  /* 0x00000009000b7202 */ /* 0x000fd60000000f00 */
[----:B------:R-:W-:Y:S05]  /*0180*/  @P0 BRA `(.L_x_361) ;  /* 0x0000000000100947 */ /* 0x000fea0003800000 */
[----:B------:R-:W0:Y:S02]  /*0190*/  LDC.64 R2, c[0x0][0x380] ;  /* 0x0000e000ff027b82 */ /* 0x000e240000000a00 */
[----:B0-----:R-:W-:-:S05]  /*01a0*/  IMAD.WIDE.U32 R2, R9, 0x4, R2 ;  /* 0x0000000409027825 */ /* 0x001fca00078e0002 */
[----:B------:R0:W5:Y:S01]  /*01b0*/  LDG.E.CONSTANT R0, desc[UR6][R2.64] ;  /* 0x0000000602007981 */ /* 0x000162000c1e9900 */
[----:B------:R-:W-:-:S07]  /*01c0*/  IADD3 R11, PT, PT, R9, 0x100, RZ ;  /* 0x00000100090b7810 */ /* 0x000fce0007ffe0ff */
.L_x_361:
[----:B------:R-:W-:Y:S05]  /*01d0*/  BSYNC.RECONVERGENT B1 ;  /* 0x0000000000017941 */ /* 0x000fea0003800200 */
.L_x_360:
[----:B------:R-:W-:Y:S01]  /*01e0*/  ISETP.GE.AND P0, PT, R11, R20, PT ;  /* 0x000000140b00720c */ /* 0x000fe20003f06270 */
[----:B------:R-:W-:-:S12]  /*01f0*/  BSSY.RECONVERGENT B1, `(.L_x_362) ;  /* 0x0000074000017945 */ /* 0x000fd80003800200 */
[----:B------:R-:W-:Y:S05]  /*0200*/  @P0 BRA `(.L_x_363) ;  /* 0x0000000400c80947 */ /* 0x000fea0003800000 */
[----:B0-----:R-:W-:Y:S01]  /*0210*/  LOP3.LUT R3, RZ, R11, RZ, 0x33, !PT ;  /* 0x0000000bff037212 */ /* 0x001fe200078e33ff */
[----:B------:R-:W-:Y:S03]  /*0220*/  BSSY.RECONVERGENT B2, `(.L_x_364) ;  /* 0x0000015000027945 */ /* 0x000fe60003800200 */
[----:B------:R-:W-:-:S04]  /*0230*/  IADD3 R4, PT, PT, R3, R20, RZ ;  /* 0x0000001403047210 */ /* 0x000fc80007ffe0ff */
[C---:B------:R-:W-:Y:S02]  /*0240*/  LOP3.LUT R2, R4.reuse, 0x300, RZ, 0xc0, !PT ;  /* 0x0000030004027812 */ /* 0x040fe400078ec0ff */
[----:B------:R-:W-:Y:S02]  /*0250*/  ISETP.GE.U32.AND P1, PT, R4, 0x300, PT ;  /* 0x000003000400780c */ /* 0x000fe40003f26070 */
[----:B------:R-:W-:-:S13]  /*0260*/  ISETP.NE.AND P0, PT, R2, 0x300, PT ;  /* 0x000003000200780c */ /* 0x000fda0003f05270 */
[----:B------:R-:W-:Y:S05]  /*0270*/  @!P0 BRA `(.L_x_365) ;  /* 0x00000000003c8947 */ /* 0x000fea0003800000 */
[----:B------:R-:W0:Y:S01]  /*0280*/  LDC.64 R2, c[0x0][0x380] ;  /* 0x0000e000ff027b82 */ /* 0x000e220000000a00 */
[----:B------:R-:W-:-:S04]  /*0290*/  LEA.HI R4, R4, 0x1, RZ, 0x18 ;  /* 0x0000000104047811 */ /* 0x000fc800078fc0ff */
[----:B------:R-:W-:-:S04]  /*02a0*/  LOP3.LUT R4, R4, 0x3, RZ, 0xc0, !PT ;  /* 0x0000000304047812 */ /* 0x000fc800078ec0ff */
[----:B------:R-:W-:Y:S01]  /*02b0*/  IADD3 R4, PT, PT, -R4, RZ, RZ ;  /* 0x000000ff04047210 */ /* 0x000fe20007ffe1ff */
[----:B0-----:R-:W-:-:S05]  /*02c0*/  IMAD.WIDE.U32 R2, R11, 0x4, R2 ;  /* 0x000000040b027825 */ /* 0x001fca00078e0002 */
[----:B------:R-:W-:-:S07]  /*02d0*/  MOV R5, R3 ;  /* 0x0000000300057202 */ /* 0x000fce0000000f00 */
.L_x_366:
[----:B------:R-:W-:-:S06]  /*02e0*/  MOV R3, R5 ;  /* 0x0000000500037202 */ /* 0x000fcc0000000f00 */
[----:B------:R0:W2:Y:S01]  /*02f0*/  LDG.E.CONSTANT R3, desc[UR6][R2.64] ;  /* 0x0000000602037981 */ /* 0x0000a2000c1e9900 */
[----:B------:R-:W-:Y:S01]  /*0300*/  IADD3 R4, PT, PT, R4, 0x1, RZ ;  /* 0x0000000104047810 */ /* 0x000fe20007ffe0ff */
[----:B------:R-:W-:-:S03]  /*0310*/  VIADD R11, R11, 0x100 ;  /* 0x000001000b0b7836 */ /* 0x000fc60000000000 */
[----:B------:R-:W-:Y:S02]  /*0320*/  ISETP.NE.AND P0, PT, R4, RZ, PT ;  /* 0x000000ff0400720c */ /* 0x000fe40003f05270 */
[----:B0-----:R-:W-:-:S04]  /*0330*/  IADD3 R2, P2, PT, R2, 0x400, RZ ;  /* 0x0000040002027810 */ /* 0x001fc80007f5e0ff */
[----:B------:R-:W-:Y:S01]  /*0340*/  IADD3.X R5, PT, PT, RZ, R5, RZ, P2, !PT ;  /* 0x00000005ff057210 */ /* 0x000fe200017fe4ff */
[----:B--2--5:R-:W-:-:S06]  /*0350*/  FADD R0, R3, R0 ;  /* 0x0000000003007221 */ /* 0x024fcc0000000000 */
[----:B------:R-:W-:Y:S05]  /*0360*/  @P0 BRA `(.L_x_366) ;  /* 0xfffffffc00dc0947 */ /* 0x000fea000383ffff */
.L_x_365:
[----:B------:R-:W-:Y:S05]  /*0370*/  BSYNC.RECONVERGENT B2 ;  /* 0x0000000000027941 */ /* 0x000fea0003800200 */
.L_x_364:
[----:B------:R-:W-:Y:S05]  /*0380*/  @!P1 BRA `(.L_x_363) ;  /* 0x0000000400689947 */ /* 0x000fea0003800000 */
[----:B------:R-:W-:Y:S01]  /*0390*/  IADD3 R2, PT, PT, -R11, R20, RZ ;  /* 0x000000140b027210 */ /* 0x000fe20007ffe1ff */
[----:B------:R-:W-:Y:S01]  /*03a0*/  BSSY.RECONVERGENT B2, `(.L_x_367) ;  /* 0x0000031000027945 */ /* 0x000fe20003800200 */
[----:B------:R-:W-:Y:S02]  /*03b0*/  PLOP3.LUT P0, PT, PT, PT, PT, 0x80, 0x8 ;  /* 0x000000000008781c */ /* 0x000fe40003f0f070 */
[----:B------:R-:W-:-:S13]  /*03c0*/  ISETP.GT.AND P1, PT, R2, 0xc00, PT ;  /* 0x00000c000200780c */ /* 0x000fda0003f24270 */
[----:B------:R-:W-:Y:S05]  /*03d0*/  @!P1 BRA `(.L_x_368) ;  /* 0x0000000000b49947 */ /* 0x000fea0003800000 */
[----:B------:R-:W-:Y:S02]  /*03e0*/  PLOP3.LUT P0, PT, PT, PT, PT, 0x8, 0x80 ;  /* 0x000000000080781c */ /* 0x000fe40003f0e170 */
[----:B------:R-:W-:-:S11]  /*03f0*/  IADD3 R8, PT, PT, R20, -0xc00, RZ ;  /* 0xfffff40014087810 */ /* 0x000fd60007ffe0ff */
.L_x_369:
[----:B------:R-:W0:Y:S01]  /*0400*/  LDC.64 R6, c[0x0][0x380] ;  /* 0x0000e000ff067b82 */ /* 0x000e220000000a00 */
[C---:B------:R-:W-:Y:S01]  /*0410*/  IADD3 R5, PT, PT, R11.reuse, 0x400, RZ ;  /* 0x000004000b057810 */ /* 0x040fe20007ffe0ff */
[----:B0-----:R-:W-:-:S05]  /*0420*/  IMAD.WIDE R24, R11, 0x4, R6 ;  /* 0x000000040b187825 */ /* 0x001fca00078e0206 */
[----:B------:R-:W2:Y:S04]  /*0430*/  LDG.E.CONSTANT R13, desc[UR6][R24.64] ;  /* 0x00000006180d7981 */ /* 0x000ea8000c1e9900 */
[----:B------:R-:W3:Y:S01]  /*0440*/  LDG.E.CONSTANT R10, desc[UR6][R24.64+0x400] ;  /* 0x00040006180a7981 */ /* 0x000ee2000c1e9900 */
[----:B------:R-:W-:-:S03]  /*0450*/  IMAD.WIDE R4, R5, 0x4, R6 ;  /* 0x0000000405047825 */ /* 0x000fc600078e0206 */
[----:B------:R-:W4:Y:S04]  /*0460*/  LDG.E.CONSTANT R12, desc[UR6][R24.64+0x800] ;  /* 0x00080006180c7981 */ /* 0x000f28000c1e9900 */
[----:B------:R-:W4:Y:S04]  /*0470*/  LDG.E.CONSTANT R17, desc[UR6][R24.64+0xc00] ;  /* 0x000c000618117981 */ /* 0x000f28000c1e9900 */
[----:B------:R-:W4:Y:S01]  /*0480*/  LDG.E.CONSTANT R16, desc[UR6][R4.64] ;  /* 0x0000000604107981 */ /* 0x000f22000c1e9900 */
[----:B------:R-:W-:-:S03]  /*0490*/  IADD3 R3, PT, PT, R11, 0x800, RZ ;  /* 0x000008000b037810 */ /* 0x000fc60007ffe0ff */
[----:B------:R-:W4:Y:S04]  /*04a0*/  LDG.E.CONSTANT R15, desc[UR6][R4.64+0x400] ;  /* 0x00040006040f7981 */ /* 0x000f28000c1e9900 */
[----:B------:R-:W4:Y:S01]  /*04b0*/  LDG.E.CONSTANT R14, desc[UR6][R4.64+0x800] ;  /* 0x00080006040e7981 */ /* 0x000f22000c1e9900 */
[----:B------:R-:W-:-:S03]  /*04c0*/  IMAD.WIDE R2, R3, 0x4, R6 ;  /* 0x0000000403027825 */ /* 0x000fc600078e0206 */
[----:B------:R-:W4:Y:S04]  /*04d0*/  LDG.E.CONSTANT R22, desc[UR6][R4.64+0xc00] ;  /* 0x000c000604167981 */ /* 0x000f28000c1e9900 */
[----:B------:R-:W4:Y:S01]  /*04e0*/  LDG.E.CONSTANT R21, desc[UR6][R2.64] ;  /* 0x0000000602157981 */ /* 0x000f22000c1e9900 */
[----:B------:R-:W-:-:S03]  /*04f0*/  IADD3 R23, PT, PT, R11, 0xc00, RZ ;  /* 0x00000c000b177810 */ /* 0x000fc60007ffe0ff */
[----:B------:R-:W4:Y:S04]  /*0500*/  LDG.E.CONSTANT R19, desc[UR6][R2.64+0x400] ;  /* 0x0004000602137981 */ /* 0x000f28000c1e9900 */
[----:B------:R-:W4:Y:S01]  /*0510*/  LDG.E.CONSTANT R18, desc[UR6][R2.64+0x800] ;  /* 0x0008000602127981 */ /* 0x000f22000c1e9900 */
[----:B------:R-:W-:-:S03]  /*0520*/  IMAD.WIDE R6, R23, 0x4, R6 ;  /* 0x0000000417067825 */ /* 0x000fc600078e0206 */
[----:B------:R-:W4:Y:S04]  /*0530*/  LDG.E.CONSTANT R26, desc[UR6][R2.64+0xc00] ;  /* 0x000c0006021a7981 */ /* 0x000f28000c1e9900 */
[----:B------:R-:W4:Y:S04]  /*0540*/  LDG.E.CONSTANT R25, desc[UR6][R6.64] ;  /* 0x0000000606197981 */ /* 0x000f28000c1e9900 */
[----:B------:R-:W4:Y:S04]  /*0550*/  LDG.E.CONSTANT R23, desc[UR6][R6.64+0x400] ;  /* 0x0004000606177981 */ /* 0x000f28000c1e9900 */
[----:B------:R-:W4:Y:S04]  /*0560*/  LDG.E.CONSTANT R24, desc[UR6][R6.64+0x800] ;  /* 0x0008000606187981 */ /* 0x000f28000c1e9900 */
[----:B------:R-:W4:Y:S01]  /*0570*/  LDG.E.CONSTANT R27, desc[UR6][R6.64+0xc00] ;  /* 0x000c0006061b7981 */ /* 0x000f22000c1e9900 */
[----:B------:R-:W-:-:S04]  /*0580*/  IADD3 R11, PT, PT, R11, 0x1000, RZ ;  /* 0x000010000b0b7810 */ /* 0x000fc80007ffe0ff */
[----:B------:R-:W-:Y:S01]  /*0590*/  ISETP.GE.AND P1, PT, R11, R8, PT ;  /* 0x000000080b00720c */ /* 0x000fe20003f26270 */
        /* <DEDUP_REMOVED lines=16> */
[----:B------:R-:W-:Y:S06]  /*06a0*/  @!P1 BRA `(.L_x_369) ;  /* 0xfffffffc00549947 */ /* 0x000fec000383ffff */
.L_x_368:
[----:B------:R-:W-:Y:S05]  /*06b0*/  BSYNC.RECONVERGENT B2 ;  /* 0x0000000000027941 */ /* 0x000fea0003800200 */
.L_x_367:
[----:B------:R-:W-:Y:S01]  /*06c0*/  IADD3 R2, PT, PT, -R11, R20, RZ ;  /* 0x000000140b027210 */ /* 0x000fe20007ffe1ff */
[----:B------:R-:W-:Y:S03]  /*06d0*/  BSSY.RECONVERGENT B2, `(.L_x_370) ;  /* 0x0000019000027945 */ /* 0x000fe60003800200 */
[----:B------:R-:W-:-:S13]  /*06e0*/  ISETP.GT.AND P1, PT, R2, 0x400, PT ;  /* 0x000004000200780c */ /* 0x000fda0003f24270 */
[----:B------:R-:W-:Y:S05]  /*06f0*/  @!P1 BRA `(.L_x_371) ;  /* 0x0000000000589947 */ /* 0x000fea0003800000 */
[----:B------:R-:W0:Y:S01]  /*0700*/  LDC.64 R4, c[0x0][0x380] ;  /* 0x0000e000ff047b82 */ /* 0x000e220000000a00 */
[C---:B------:R-:W-:Y:S02]  /*0710*/  VIADD R15, R11.reuse, 0x400 ;  /* 0x000004000b0f7836 */ /* 0x040fe40000000000 */
[----:B0-----:R-:W-:-:S05]  /*0720*/  IMAD.WIDE R2, R11, 0x4, R4 ;  /* 0x000000040b027825 */ /* 0x001fca00078e0204 */
[----:B------:R-:W2:Y:S04]  /*0730*/  LDG.E.CONSTANT R7, desc[UR6][R2.64] ;  /* 0x0000000602077981 */ /* 0x000ea8000c1e9900 */
[----:B------:R-:W3:Y:S01]  /*0740*/  LDG.E.CONSTANT R6, desc[UR6][R2.64+0x400] ;  /* 0x0004000602067981 */ /* 0x000ee2000c1e9900 */
[----:B------:R-:W-:-:S03]  /*0750*/  IMAD.WIDE R4, R15, 0x4, R4 ;  /* 0x000000040f047825 */ /* 0x000fc600078e0204 */
[----:B------:R-:W4:Y:S04]  /*0760*/  LDG.E.CONSTANT R13, desc[UR6][R2.64+0x800] ;  /* 0x00080006020d7981 */ /* 0x000f28000c1e9900 */
[----:B------:R-:W4:Y:S04]  /*0770*/  LDG.E.CONSTANT R15, desc[UR6][R2.64+0xc00] ;  /* 0x000c0006020f7981 */ /* 0x000f28000c1e9900 */
[----:B------:R-:W4:Y:S04]  /*0780*/  LDG.E.CONSTANT R17, desc[UR6][R4.64] ;  /* 0x0000000604117981 */ /* 0x000f28000c1e9900 */
[----:B------:R-:W4:Y:S04]  /*0790*/  LDG.E.CONSTANT R19, desc[UR6][R4.64+0x400] ;  /* 0x0004000604137981 */ /* 0x000f28000c1e9900 */
[----:B------:R-:W4:Y:S04]  /*07a0*/  LDG.E.CONSTANT R21, desc[UR6][R4.64+0x800] ;  /* 0x0008000604157981 */ /* 0x000f28000c1e9900 */
[----:B------:R-:W4:Y:S01]  /*07b0*/  LDG.E.CONSTANT R23, desc[UR6][R4.64+0xc00] ;  /* 0x000c000604177981 */ /* 0x000f22000c1e9900 */
[----:B------:R-:W-:-:S02]  /*07c0*/  PLOP3.LUT P0, PT, PT, PT, PT, 0x8, 0x80 ;  /* 0x000000000080781c */ /* 0x000fc40003f0e170 */
        /* <DEDUP_REMOVED lines=9> */
.L_x_371:
[----:B------:R-:W-:Y:S05]  /*0860*/  BSYNC.RECONVERGENT B2 ;  /* 0x0000000000027941 */ /* 0x000fea0003800200 */
.L_x_370:
        /* <DEDUP_REMOVED lines=8> */
[----:B--2--5:R-:W-:-:S04]  /*08f0*/  FADD R5, R0, R5 ;  /* 0x0000000500057221 */ /* 0x024fc80000000000 */
[----:B---3--:R-:W-:-:S04]  /*0900*/  FADD R4, R5, R4 ;  /* 0x0000000405047221 */ /* 0x008fc80000000000 */
[----:B----4-:R-:W-:-:S04]  /*0910*/  FADD R4, R4, R7 ;  /* 0x0000000704047221 */ /* 0x010fc80000000000 */
[----:B------:R-:W-:-:S07]  /*0920*/  FADD R0, R4, R11 ;  /* 0x0000000b04007221 */ /* 0x000fce0000000000 */
.L_x_363:
[----:B------:R-:W-:Y:S05]  /*0930*/  BSYNC.RECONVERGENT B1 ;  /* 0x0000000000017941 */ /* 0x000fea0003800200 */
.L_x_362:
[----:B------:R-:W-:Y:S02]  /*0940*/  ISETP.GE.AND P0, PT, R20, 0x100, PT ;  /* 0x000001001400780c */ /* 0x000fe40003f06270 */
        /* <DEDUP_REMOVED lines=45> */
.L_x_372:
[----:B------:R-:W1:Y:S01]  /*0c20*/  S2R R4, SR_LANEID ;  /* 0x0000000000047919 */ /* 0x000e620000000000 */
[----:B------:R-:W-:-:S04]  /*0c30*/  LOP3.LUT R0, R9, 0x3e0, RZ, 0xc0, !PT ;  /* 0x000003e009007812 */ /* 0x000fc800078ec0ff */
[----:B0-----:R-:W-:Y:S02]  /*0c40*/  IADD3 R3, PT, PT, R0, 0x20, RZ ;  /* 0x0000002000037810 */ /* 0x001fe40007ffe0ff */
[----:B------:R-:W-:Y:S02]  /*0c50*/  LOP3.LUT R5, RZ, R0, RZ, 0x33, !PT ;  /* 0x00000000ff057212 */ /* 0x000fe400078e33ff */
[-C--:B------:R-:W-:Y:S02]  /*0c60*/  ISETP.GT.AND P0, PT, R3, R20.reuse, PT ;  /* 0x000000140300720c */ /* 0x080fe40003f04270 */
        /* <DEDUP_REMOVED lines=18> */
[----:B------:R-:W-:Y:S01]  /*0d90*/  ISETP.GT.AND P0, PT, R2, R5, PT ;  /* 0x000000050200720c */ /* 0x000fe20003f04270 */
[----:B------:R-:W-:-:S03]  /*0da0*/  VIADD R2, R4, 0x10 ;  /* 0x0000001004027836 */ /* 0x000fc60000000000 */
        /* <DEDUP_REMOVED lines=20> */
[----:B----4-:R-:W0:Y:S04]  /*0ef0*/  LDS R3, [UR4+0xc] ;  /* 0x00000c04ff037984 */ /* 0x010e280008000800 */
[----:B------:R-:W1:Y:S04]  /*0f00*/  LDS.128 R4, [UR4+0x10] ;  /* 0x00001004ff047984 */ /* 0x000e680008000c00 */
[----:B------:R-:W2:Y:S01]  /*0f10*/  LDS.64 R8, [UR4+0x20] ;  /* 0x00002004ff087984 */ /* 0x000ea20008000a00 */
[----:B0-----:R-:W-:Y:S01]  /*0f20*/  @P2 FADD R0, R0, R3 ;  /* 0x0000000300002221 */ /* 0x001fe20000000000 */
[----:B------:R-:W-:-:S03]  /*0f30*/  ISETP.GT.AND P2, PT, R20, 0xa0, PT ;  /* 0x000000a01400780c */ /* 0x000fc60003f44270 */
[----:B-1----:R-:W-:Y:S01]  /*0f40*/  @P4 FADD R0, R0, R4 ;  /* 0x0000000400004221 */ /* 0x002fe20000000000 */
        /* <DEDUP_REMOVED lines=8> */
.L_x_359:
[----:B------:R-:W0:Y:S01]  /*0fd0*/  S2R R0, SR_TID.X ;  /* 0x0000000000007919 */ /* 0x000e220000002100 */
[----:B------:R-:W1:Y:S01]  /*0fe0*/  LDC.64 R2, c[0x0][0x380] ;  /* 0x0000e000ff027b82 */ /* 0x000e620000000a00 */
[----:B0-----:R-:W-:-:S05]  /*0ff0*/  SHF.L.U32 R5, R0, 0x2, RZ ;  /* 0x0000000200057819 */ /* 0x001fca00000006ff */
[----:B-1----:R-:W-:-:S05]  /*1000*/  IMAD.WIDE.U32 R2, R5, 0x4, R2 ;  /* 0x0000000405027825 */ /* 0x002fca00078e0002 */
[----:B------:R-:W2:Y:S04]  /*1010*/  LDG.E.128.CONSTANT R4, desc[UR6][R2.64] ;  /* 0x0000000602047981 */ /* 0x000ea8000c1e9d00 */
[----:B------:R-:W3:Y:S04]  /*1020*/  LDG.E.128.CONSTANT R8, desc[UR6][R2.64+0x1000] ;  /* 0x0010000602087981 */ /* 0x000ee8000c1e9d00 */
[----:B------:R-:W4:Y:S04]  /*1030*/  LDG.E.128.CONSTANT R12, desc[UR6][R2.64+0x2000] ;  /* 0x00200006020c7981 */ /* 0x000f28000c1e9d00 */
[----:B------:R-:W5:Y:S01]  /*1040*/  LDG.E.128.CONSTANT R16, desc[UR6][R2.64+0x3000] ;  /* 0x0030000602107981 */ /* 0x000f62000c1e9d00 */
[----:B------:R-:W-:Y:S01]  /*1050*/  ISETP.GE.U32.AND P0, PT, R20, 0x2000, PT ;  /* 0x000020001400780c */ /* 0x000fe20003f06070 */
[----:B------:R-:W-:-:S02]  /*1060*/  HFMA2 R23, -RZ, RZ, 0, 0.00048828125 ;  /* 0x00001000ff177431 */ /* 0x000fc400000001ff */
[----:B--2---:R-:W-:Y:S01]  /*1070*/  FADD R4, R4, R5 ;  /* 0x0000000504047221 */ /* 0x004fe20000000000 */
[----:B------:R-:W-:Y:S01]  /*1080*/  FADD R7, R6, R7 ;  /* 0x0000000706077221 */ /* 0x000fe20000000000 */
[----:B---3--:R-:W-:Y:S01]  /*1090*/  FADD R8, R8, R9 ;  /* 0x0000000908087221 */ /* 0x008fe20000000000 */
[----:B------:R-:W-:Y:S02]  /*10a0*/  FADD R11, R10, R11 ;  /* 0x0000000b0a0b7221 */ /* 0x000fe40000000000 */
[----:B------:R-:W-:Y:S01]  /*10b0*/  FADD R4, R4, R7 ;  /* 0x0000000704047221 */ /* 0x000fe20000000000 */
[----:B----4-:R-:W-:Y:S01]  /*10c0*/  FADD R12, R12, R13 ;  /* 0x0000000d0c0c7221 */ /* 0x010fe20000000000 */
[----:B------:R-:W-:Y:S01]  /*10d0*/  FADD R15, R14, R15 ;  /* 0x0000000f0e0f7221 */ /* 0x000fe20000000000 */
[----:B------:R-:W-:Y:S01]  /*10e0*/  FADD R11, R8, R11 ;  /* 0x0000000b080b7221 */ /* 0x000fe20000000000 */
[----:B-----5:R-:W-:Y:S01]  /*10f0*/  FADD R16, R16, R17 ;  /* 0x0000001110107221 */ /* 0x020fe20000000000 */
[----:B------:R-:W-:Y:S01]  /*1100*/  FADD R19, R18, R19 ;  /* 0x0000001312137221 */ /* 0x000fe20000000000 */
[----:B------:R-:W-:Y:S01]  /*1110*/  FADD R12, R12, R15 ;  /* 0x0000000f0c0c7221 */ /* 0x000fe20000000000 */
[----:B------:R-:W-:-:S02]  /*1120*/  FADD R4, R4, R11 ;  /* 0x0000000b04047221 */ /* 0x000fc40000000000 */
[----:B------:R-:W-:-:S04]  /*1130*/  FADD R19, R16, R19 ;  /* 0x0000001310137221 */ /* 0x000fc80000000000 */
[----:B------:R-:W-:-:S04]  /*1140*/  FADD R19, R12, R19 ;  /* 0x000000130c137221 */ /* 0x000fc80000000000 */
[----:B------:R-:W-:Y:S01]  /*1150*/  FADD R21, R4, R19 ;  /* 0x0000001304157221 */ /* 0x000fe20000000000 */
[----:B------:R-:W-:Y:S06]  /*1160*/  @!P0 BRA `(.L_x_374) ;  /* 0x00000000007c8947 */ /* 0x000fec0003800000 */
[----:B------:R-:W0:Y:S01]  /*1170*/  LDC R24, c[0x0][0x390] ;  /* 0x0000e400ff187b82 */ /* 0x000e220000000800 */
[----:B------:R-:W-:Y:S02]  /*1180*/  IADD3 R22, PT, PT, R20, -0x1000, RZ ;  /* 0xfffff00014167810 */ /* 0x000fe40007ffe0ff */
[----:B------:R-:W-:-:S07]  /*1190*/  MOV R23, 0x1000 ;  /* 0x0000100000177802 */ /* 0x000fce0000000f00 */
.L_x_376:
[----:B------:R-:W-:-:S05]  /*11a0*/  IMAD.WIDE R26, R23, 0x4, R2 ;  /* 0x00000004171a7825 */ /* 0x000fca00078e0202 */
[----:B------:R-:W2:Y:S04]  /*11b0*/  LDG.E.128.CONSTANT R16, desc[UR6][R26.64+0x2000] ;  /* 0x002000061a107981 */ /* 0x000ea8000c1e9d00 */
[----:B------:R-:W3:Y:S04]  /*11c0*/  LDG.E.128.CONSTANT R4, desc[UR6][R26.64+0x3000] ;  /* 0x003000061a047981 */ /* 0x000ee8000c1e9d00 */
[----:B------:R-:W4:Y:S04]  /*11d0*/  LDG.E.128.CONSTANT R8, desc[UR6][R26.64] ;  /* 0x000000061a087981 */ /* 0x000f28000c1e9d00 */
[----:B------:R-:W5:Y:S01]  /*11e0*/  LDG.E.128.CONSTANT R12, desc[UR6][R26.64+0x1000] ;  /* 0x001000061a0c7981 */ /* 0x000f62000c1e9d00 */
[----:B0-----:R-:W-:Y:S01]  /*11f0*/  MOV R20, R24 ;  /* 0x0000001800147202 */ /* 0x001fe20000000f00 */
[----:B--2---:R-:W-:Y:S01]  /*1200*/  FADD R17, R17, R18 ;  /* 0x0000001211117221 */ /* 0x004fe20000000000 */
[----:B---3--:R-:W-:-:S02]  /*1210*/  FADD R18, R19, R4 ;  /* 0x0000000413127221 */ /* 0x008fc40000000000 */
[----:B------:R-:W-:Y:S01]  /*1220*/  IADD3 R4, PT, PT, -R23, R20, RZ ;  /* 0x0000001417047210 */ /* 0x000fe20007ffe1ff */
[----:B------:R-:W-:Y:S01]  /*1230*/  FADD R5, R5, R6 ;  /* 0x0000000605057221 */ /* 0x000fe20000000000 */
[----:B----4-:R-:W-:Y:S01]  /*1240*/  FADD R9, R9, R10 ;  /* 0x0000000a09097221 */ /* 0x010fe20000000000 */
[----:B------:R-:W-:Y:S01]  /*1250*/  FADD R8, R8, R21 ;  /* 0x0000001508087221 */ /* 0x000fe20000000000 */
[----:B------:R-:W-:Y:S01]  /*1260*/  ISETP.GE.AND P0, PT, R4, 0x1000, PT ;  /* 0x000010000400780c */ /* 0x000fe20003f06270 */
[----:B-----5:R-:W-:Y:S01]  /*1270*/  FADD R13, R13, R14 ;  /* 0x0000000e0d0d7221 */ /* 0x020fe20000000000 */
[----:B------:R-:W-:Y:S01]  /*1280*/  FADD R10, R11, R12 ;  /* 0x0000000c0b0a7221 */ /* 0x000fe20000000000 */
[----:B------:R-:W-:Y:S01]  /*1290*/  FADD R14, R15, R16 ;  /* 0x000000100f0e7221 */ /* 0x000fe20000000000 */
[----:B------:R-:W-:Y:S01]  /*12a0*/  FADD R8, R8, R9 ;  /* 0x0000000908087221 */ /* 0x000fe20000000000 */
[----:B------:R-:W-:Y:S01]  /*12b0*/  FADD R5, R18, R5 ;  /* 0x0000000512057221 */ /* 0x000fe20000000000 */
[----:B------:R-:W-:Y:S01]  /*12c0*/  FADD R13, R10, R13 ;  /* 0x0000000d0a0d7221 */ /* 0x000fe20000000000 */
[----:B------:R-:W-:-:S03]  /*12d0*/  FADD R14, R14, R17 ;  /* 0x000000110e0e7221 */ /* 0x000fc60000000000 */
[----:B------:R-:W-:Y:S01]  /*12e0*/  FADD R8, R8, R13 ;  /* 0x0000000d08087221 */ /* 0x000fe20000000000 */
[----:B------:R-:W-:-:S04]  /*12f0*/  FADD R5, R14, R5 ;  /* 0x000000050e057221 */ /* 0x000fc80000000000 */
[----:B------:R-:W-:-:S04]  /*1300*/  FADD R5, R8, R5 ;  /* 0x0000000508057221 */ /* 0x000fc80000000000 */
[----:B------:R-:W-:Y:S01]  /*1310*/  FADD R21, R7, R5 ;  /* 0x0000000507157221 */ /* 0x000fe20000000000 */
[----:B------:R-:W-:Y:S06]  /*1320*/  @!P0 BRA `(.L_x_375) ;  /* 0x0000000800308947 */ /* 0x000fec0003800000 */
[----:B------:R-:W-:-:S04]  /*1330*/  IADD3 R23, PT, PT, R23, 0x1000, RZ ;  /* 0x0000100017177810 */ /* 0x000fc80007ffe0ff */
[----:B------:R-:W-:-:S13]  /*1340*/  ISETP.GT.AND P0, PT, R23, R22, PT ;  /* 0x000000161700720c */ /* 0x000fda0003f04270 */
[----:B------:R-:W-:Y:S05]  /*1350*/  @!P0 BRA `(.L_x_376) ;  /* 0xfffffffc00908947 */ /* 0x000fea000383ffff */
.L_x_374:
[----:B------:R-:W-:-:S13]  /*1360*/  ISETP.GE.AND P0, PT, R23, R20, PT ;  /* 0x000000141700720c */ /* 0x000fda0003f06270 */
[----:B------:R-:W-:Y:S05]  /*1370*/  @P0 BRA `(.L_x_375) ;  /* 0x00000008001c0947 */ /* 0x000fea0003800000 */
[----:B------:R-:W-:Y:S01]  /*1380*/  IMAD.IADD R9, R20, 0x1, -R23 ;  /* 0x0000000114097824 */ /* 0x000fe200078e0a17 */
[----:B------:R-:W-:Y:S04]  /*1390*/  BSSY.RECONVERGENT B1, `(.L_x_375) ;  /* 0x0000085000017945 */ /* 0x000fe80003800200 */
[----:B------:R-:W-:-:S13]  /*13a0*/  ISETP.GE.AND P0, PT, R0, R9, PT ;  /* 0x000000090000720c */ /* 0x000fda0003f06270 */
[----:B------:R-:W-:Y:S05]  /*13b0*/  @P0 BRA `(.L_x_377) ;  /* 0x0000000800080947 */ /* 0x000fea0003800000 */
[-C--:B------:R-:W-:Y:S01]  /*13c0*/  LOP3.LUT R2, RZ, R0.reuse, RZ, 0x33, !PT ;  /* 0x00000000ff027212 */ /* 0x080fe200078e33ff */
[----:B------:R-:W-:Y:S01]  /*13d0*/  BSSY.RECONVERGENT B2, `(.L_x_378) ;  /* 0x0000015000027945 */ /* 0x000fe20003800200 */
[----:B------:R-:W-:Y:S02]  /*13e0*/  MOV R8, R0 ;  /* 0x0000000000087202 */ /* 0x000fe40000000f00 */
[----:B------:R-:W-:-:S04]  /*13f0*/  IADD3 R2, PT, PT, -R23, R20, R2 ;  /* 0x0000001417027210 */ /* 0x000fc80007ffe102 */
[C---:B------:R-:W-:Y:S02]  /*1400*/  LOP3.LUT R3, R2.reuse, 0x300, RZ, 0xc0, !PT ;  /* 0x0000030002037812 */ /* 0x040fe400078ec0ff */
[----:B------:R-:W-:Y:S02]  /*1410*/  ISETP.GE.U32.AND P1, PT, R2, 0x300, PT ;  /* 0x000003000200780c */ /* 0x000fe40003f26070 */
[----:B------:R-:W-:-:S13]  /*1420*/  ISETP.NE.AND P0, PT, R3, 0x300, PT ;  /* 0x000003000300780c */ /* 0x000fda0003f05270 */
[----:B------:R-:W-:Y:S05]  /*1430*/  @!P0 BRA `(.L_x_379) ;  /* 0x0000000000388947 */ /* 0x000fea0003800000 */
[----:B------:R-:W0:Y:S01]  /*1440*/  LDC.64 R4, c[0x0][0x380] ;  /* 0x0000e000ff047b82 */ /* 0x000e220000000a00 */
[----:B------:R-:W-:Y:S02]  /*1450*/  LEA.HI R2, R2, 0x1, RZ, 0x18 ;  /* 0x0000000102027811 */ /* 0x000fe400078fc0ff */
[----:B------:R-:W-:Y:S02]  /*1460*/  IADD3 R7, PT, PT, R0, R23, RZ ;  /* 0x0000001700077210 */ /* 0x000fe40007ffe0ff */
[----:B------:R-:W-:Y:S02]  /*1470*/  LOP3.LUT R2, R2, 0x3, RZ, 0xc0, !PT ;  /* 0x0000000302027812 */ /* 0x000fe400078ec0ff */
[----:B------:R-:W-:Y:S02]  /*1480*/  MOV R8, R0 ;  /* 0x0000000000087202 */ /* 0x000fe40000000f00 */
[----:B------:R-:W-:-:S07]  /*1490*/  IADD3 R6, PT, PT, -R2, RZ, RZ ;  /* 0x000000ff02067210 */ /* 0x000fce0007ffe1ff */
.L_x_380:
[----:B0-----:R-:W-:-:S06]  /*14a0*/  IMAD.WIDE.U32 R2, R7, 0x4, R4 ;  /* 0x0000000407027825 */ /* 0x001fcc00078e0004 */
[----:B------:R-:W2:Y:S01]  /*14b0*/  LDG.E.CONSTANT R2, desc[UR6][R2.64] ;  /* 0x0000000602027981 */ /* 0x000ea2000c1e9900 */
[----:B------:R-:W-:Y:S02]  /*14c0*/  IADD3 R6, PT, PT, R6, 0x1, RZ ;  /* 0x0000000106067810 */ /* 0x000fe40007ffe0ff */
[----:B------:R-:W-:Y:S02]  /*14d0*/  IADD3 R8, PT, PT, R8, 0x100, RZ ;  /* 0x0000010008087810 */ /* 0x000fe40007ffe0ff */
[----:B------:R-:W-:Y:S02]  /*14e0*/  ISETP.NE.AND P0, PT, R6, RZ, PT ;  /* 0x000000ff0600720c */ /* 0x000fe40003f05270 */
[----:B------:R-:W-:Y:S01]  /*14f0*/  IADD3 R7, PT, PT, R7, 0x100, RZ ;  /* 0x0000010007077810 */ /* 0x000fe20007ffe0ff */
[----:B--2---:R-:W-:-:S10]  /*1500*/  FADD R21, R2, R21 ;  /* 0x0000001502157221 */ /* 0x004fd40000000000 */
[----:B------:R-:W-:Y:S05]  /*1510*/  @P0 BRA `(.L_x_380) ;  /* 0xfffffffc00e00947 */ /* 0x000fea000383ffff */
.L_x_379:
[----:B------:R-:W-:Y:S05]  /*1520*/  BSYNC.RECONVERGENT B2 ;  /* 0x0000000000027941 */ /* 0x000fea0003800200 */
.L_x_378:
[----:B------:R-:W-:Y:S05]  /*1530*/  @!P1 BRA `(.L_x_377) ;  /* 0x0000000400a89947 */ /* 0x000fea0003800000 */
[----:B------:R-:W0:Y:S01]  /*1540*/  LDCU.64 UR4, c[0x0][0x380] ;  /* 0x00007000ff0477ac */ /* 0x000e220008000a00 */
[----:B------:R-:W-:Y:S01]  /*1550*/  IADD3 R5, PT, PT, R9, -R8, RZ ;  /* 0x8000000809057210 */ /* 0x000fe20007ffe0ff */
[----:B------:R-:W-:Y:S01]  /*1560*/  BSSY.RECONVERGENT B2, `(.L_x_381) ;  /* 0x000003b000027945 */ /* 0x000fe20003800200 */
[CC--:B------:R-:W-:Y:S02]  /*1570*/  IADD3 R3, P0, PT, R8.reuse, R23.reuse, RZ ;  /* 0x0000001708037210 */ /* 0x0c0fe40007f1e0ff */
[----:B------:R-:W-:Y:S02]  /*1580*/  ISETP.GT.AND P1, PT, R5, 0xc00, PT ;  /* 0x00000c000500780c */ /* 0x000fe40003f24270 */
[----:B------:R-:W-:Y:S02]  /*1590*/  IADD3.X R4, PT, PT, RZ, RZ, RZ, P0, !PT ;  /* 0x000000ffff047210 */ /* 0x000fe400007fe4ff */
[----:B------:R-:W-:Y:S02]  /*15a0*/  IADD3 R11, PT, PT, R8, R23, RZ ;  /* 0x00000017080b7210 */ /* 0x000fe40007ffe0ff */
[----:B0-----:R-:W-:-:S04]  /*15b0*/  LEA R2, P0, R3, UR4, 0x2 ;  /* 0x0000000403027c11 */ /* 0x001fc8000f8010ff */
[----:B------:R-:W-:Y:S02]  /*15c0*/  LEA.HI.X R3, R3, UR5, R4, 0x2, P0 ;  /* 0x0000000503037c11 */ /* 0x000fe400080f1404 */
[----:B------:R-:W-:-:S05]  /*15d0*/  IADD3 R2, P0, PT, R2, 0x800, RZ ;  /* 0x0000080002027810 */ /* 0x000fca0007f1e0ff */
[----:B------:R-:W-:Y:S01]  /*15e0*/  IMAD.X R3, RZ, RZ, R3, P0 ;  /* 0x000000ffff037224 */ /* 0x000fe200000e0603 */
[----:B------:R-:W-:Y:S01]  /*15f0*/  PLOP3.LUT P0, PT, PT, PT, PT, 0x80, 0x8 ;  /* 0x000000000008781c */ /* 0x000fe20003f0f070 */
[----:B------:R-:W-:-:S12]  /*1600*/  @!P1 BRA `(.L_x_382) ;  /* 0x0000000000c09947 */ /* 0x000fd80003800000 */
[----:B------:R-:W-:Y:S02]  /*1610*/  PLOP3.LUT P0, PT, PT, PT, PT, 0x8, 0x80 ;  /* 0x000000000080781c */ /* 0x000fe40003f0e170 */
[----:B------:R-:W-:-:S11]  /*1620*/  IADD3 R13, PT, PT, R9, -0xc00, RZ ;  /* 0xfffff400090d7810 */ /* 0x000fd60007ffe0ff */
.L_x_383:
[----:B------:R-:W0:Y:S01]  /*1630*/  LDC.64 R4, c[0x0][0x380] ;  /* 0x0000e000ff047b82 */ /* 0x000e220000000a00 */
[----:B------:R-:W2:Y:S01]  /*1640*/  LDG.E.CONSTANT R10, desc[UR6][R2.64+-0x400] ;  /* 0xfffc0006020a7981 */ /* 0x000ea2000c1e9900 */
[----:B------:R-:W-:-:S03]  /*1650*/  IADD3 R25, PT, PT, R11, 0x400, RZ ;  /* 0x000004000b197810 */ /* 0x000fc60007ffe0ff */
[----:B------:R-:W3:Y:S04]  /*1660*/  LDG.E.CONSTANT R19, desc[UR6][R2.64] ;  /* 0x0000000602137981 */ /* 0x000ee8000c1e9900 */
[----:B------:R-:W4:Y:S01]  /*1670*/  LDG.E.CONSTANT R18, desc[UR6][R2.64+0x400] ;  /* 0x0004000602127981 */ /* 0x000f22000c1e9900 */
[----:B------:R-:W-:-:S03]  /*1680*/  IADD3 R7, PT, PT, R11, 0x800, RZ ;  /* 0x000008000b077810 */ /* 0x000fc60007ffe0ff */
[----:B------:R-:W5:Y:S04]  /*1690*/  LDG.E.CONSTANT R16, desc[UR6][R2.64+0xc00] ;  /* 0x000c000602107981 */ /* 0x000f68000c1e9900 */
[----:B------:R-:W5:Y:S04]  /*16a0*/  LDG.E.CONSTANT R15, desc[UR6][R2.64+0x1000] ;  /* 0x00100006020f7981 */ /* 0x000f68000c1e9900 */
[----:B------:R-:W5:Y:S01]  /*16b0*/  LDG.E.CONSTANT R14, desc[UR6][R2.64+0x1400] ;  /* 0x00140006020e7981 */ /* 0x000f62000c1e9900 */
[----:B0-----:R-:W-:-:S03]  /*16c0*/  IMAD.WIDE.U32 R22, R11, 0x4, R4 ;  /* 0x000000040b167825 */ /* 0x001fc600078e0004 */
[----:B------:R-:W5:Y:S04]  /*16d0*/  LDG.E.CONSTANT R20, desc[UR6][R2.64+0x2000] ;  /* 0x0020000602147981 */ /* 0x000f68000c1e9900 */
[----:B------:R0:W2:Y:S01]  /*16e0*/  LDG.E.CONSTANT R12, desc[UR6][R22.64] ;  /* 0x00000006160c7981 */ /* 0x0000a2000c1e9900 */
[----:B------:R-:W-:-:S03]  /*16f0*/  IMAD.WIDE.U32 R24, R25, 0x4, R4 ;  /* 0x0000000419187825 */ /* 0x000fc600078e0004 */
[----:B------:R-:W5:Y:S04]  /*1700*/  LDG.E.CONSTANT R26, desc[UR6][R2.64+0x3000] ;  /* 0x00300006021a7981 */ /* 0x000f68000c1e9900 */
[----:B------:R-:W5:Y:S01]  /*1710*/  LDG.E.CONSTANT R17, desc[UR6][R24.64] ;  /* 0x0000000618117981 */ /* 0x000f62000c1e9900 */
[--C-:B------:R-:W-:Y:S01]  /*1720*/  IMAD.WIDE.U32 R6, R7, 0x4, R4.reuse ;  /* 0x0000000407067825 */ /* 0x100fe200078e0004 */
[----:B0-----:R-:W-:Y:S02]  /*1730*/  IADD3 R23, PT, PT, R11, 0xc00, RZ ;  /* 0x00000c000b177810 */ /* 0x001fe40007ffe0ff */
[----:B------:R-:W5:Y:S04]  /*1740*/  LDG.E.CONSTANT R22, desc[UR6][R2.64+0x1c00] ;  /* 0x001c000602167981 */ /* 0x000f68000c1e9900 */
[----:B------:R-:W5:Y:S01]  /*1750*/  LDG.E.CONSTANT R6, desc[UR6][R6.64] ;  /* 0x0000000606067981 */ /* 0x000f62000c1e9900 */
[----:B------:R-:W-:-:S03]  /*1760*/  IMAD.WIDE.U32 R4, R23, 0x4, R4 ;  /* 0x0000000417047825 */ /* 0x000fc600078e0004 */
[----:B------:R-:W5:Y:S04]  /*1770*/  LDG.E.CONSTANT R23, desc[UR6][R2.64+0x2400] ;  /* 0x0024000602177981 */ /* 0x000f68000c1e9900 */
[----:B------:R-:W5:Y:S04]  /*1780*/  LDG.E.CONSTANT R4, desc[UR6][R4.64] ;  /* 0x0000000604047981 */ /* 0x000f68000c1e9900 */
[----:B------:R-:W5:Y:S04]  /*1790*/  LDG.E.CONSTANT R24, desc[UR6][R2.64+0x2c00] ;  /* 0x002c000602187981 */ /* 0x000f68000c1e9900 */
[----:B------:R0:W5:Y:S01]  /*17a0*/  LDG.E.CONSTANT R25, desc[UR6][R2.64+0x3400] ;  /* 0x0034000602197981 */ /* 0x000162000c1e9900 */
[----:B------:R-:W-:-:S04]  /*17b0*/  IADD3 R8, PT, PT, R8, 0x1000, RZ ;  /* 0x0000100008087810 */ /* 0x000fc80007ffe0ff */
[----:B------:R-:W-:Y:S02]  /*17c0*/  ISETP.GE.AND P1, PT, R8, R13, PT ;  /* 0x0000000d0800720c */ /* 0x000fe40003f26270 */
[----:B0-----:R-:W-:Y:S02]  /*17d0*/  IADD3 R2, P2, PT, R2, 0x4000, RZ ;  /* 0x0000400002027810 */ /* 0x001fe40007f5e0ff */
[----:B------:R-:W-:Y:S02]  /*17e0*/  IADD3 R11, PT, PT, R11, 0x1000, RZ ;  /* 0x000010000b0b7810 */ /* 0x000fe40007ffe0ff */
[----:B------:R-:W-:Y:S01]  /*17f0*/  IADD3.X R3, PT, PT, RZ, R3, RZ, P2, !PT ;  /* 0x00000003ff037210 */ /* 0x000fe200017fe4ff */
[----:B--2---:R-:W-:-:S04]  /*1800*/  FADD R21, R12, R21 ;  /* 0x000000150c157221 */ /* 0x004fc80000000000 */
[----:B------:R-:W-:-:S04]  /*1810*/  FADD R10, R21, R10 ;  /* 0x0000000a150a7221 */ /* 0x000fc80000000000 */
        /* <DEDUP_REMOVED lines=15> */
.L_x_382:
[----:B------:R-:W-:Y:S05]  /*1910*/  BSYNC.RECONVERGENT B2 ;  /* 0x0000000000027941 */ /* 0x000fea0003800200 */
.L_x_381:
[----:B------:R-:W-:Y:S01]  /*1920*/  IADD3 R4, PT, PT, R9, -R8, RZ ;  /* 0x8000000809047210 */ /* 0x000fe20007ffe0ff */
[----:B------:R-:W-:Y:S03]  /*1930*/  BSSY.RECONVERGENT B2, `(.L_x_384) ;  /* 0x000001e000027945 */ /* 0x000fe60003800200 */
[----:B------:R-:W-:-:S13]  /*1940*/  ISETP.GT.AND P1, PT, R4, 0x400, PT ;  /* 0x000004000400780c */ /* 0x000fda0003f24270 */
[----:B------:R-:W-:Y:S05]  /*1950*/  @!P1 BRA `(.L_x_385) ;  /* 0x00000000006c9947 */ /* 0x000fea0003800000 */
[----:B------:R-:W0:Y:S01]  /*1960*/  LDC.64 R6, c[0x0][0x380] ;  /* 0x0000e000ff067b82 */ /* 0x000e220000000a00 */
[----:B------:R-:W2:Y:S01]  /*1970*/  LDG.E.CONSTANT R10, desc[UR6][R2.64+-0x400] ;  /* 0xfffc0006020a7981 */ /* 0x000ea2000c1e9900 */
[----:B------:R-:W-:-:S03]  /*1980*/  VIADD R15, R11, 0x400 ;  /* 0x000004000b0f7836 */ /* 0x000fc60000000000 */
[----:B------:R-:W3:Y:S04]  /*1990*/  LDG.E.CONSTANT R13, desc[UR6][R2.64] ;  /* 0x00000006020d7981 */ /* 0x000ee8000c1e9900 */
[----:B------:R-:W4:Y:S04]  /*19a0*/  LDG.E.CONSTANT R17, desc[UR6][R2.64+0xc00] ;  /* 0x000c000602117981 */ /* 0x000f28000c1e9900 */
[----:B------:R-:W5:Y:S04]  /*19b0*/  LDG.E.CONSTANT R19, desc[UR6][R2.64+0x1000] ;  /* 0x0010000602137981 */ /* 0x000f68000c1e9900 */
[----:B------:R1:W5:Y:S01]  /*19c0*/  LDG.E.CONSTANT R23, desc[UR6][R2.64+0x1400] ;  /* 0x0014000602177981 */ /* 0x000362000c1e9900 */
[----:B0-----:R-:W-:-:S06]  /*19d0*/  IMAD.WIDE.U32 R4, R11, 0x4, R6 ;  /* 0x000000040b047825 */ /* 0x001fcc00078e0006 */
[----:B------:R-:W2:Y:S01]  /*19e0*/  LDG.E.CONSTANT R4, desc[UR6][R4.64] ;  /* 0x0000000604047981 */ /* 0x000ea2000c1e9900 */
[----:B------:R-:W-:-:S03]  /*19f0*/  IMAD.WIDE.U32 R6, R15, 0x4, R6 ;  /* 0x000000040f067825 */ /* 0x000fc600078e0006 */
[----:B------:R-:W4:Y:S04]  /*1a00*/  LDG.E.CONSTANT R15, desc[UR6][R2.64+0x400] ;  /* 0x00040006020f7981 */ /* 0x000f28000c1e9900 */
[----:B------:R-:W5:Y:S01]  /*1a10*/  LDG.E.CONSTANT R7, desc[UR6][R6.64] ;  /* 0x0000000606077981 */ /* 0x000f62000c1e9900 */
[----:B------:R-:W-:Y:S02]  /*1a20*/  PLOP3.LUT P0, PT, PT, PT, PT, 0x8, 0x80 ;  /* 0x000000000080781c */ /* 0x000fe40003f0e170 */
[----:B------:R-:W-:Y:S02]  /*1a30*/  IADD3 R8, PT, PT, R8, 0x800, RZ ;  /* 0x0000080008087810 */ /* 0x000fe40007ffe0ff */
[----:B------:R-:W-:Y:S01]  /*1a40*/  IADD3 R11, PT, PT, R11, 0x800, RZ ;  /* 0x000008000b0b7810 */ /* 0x000fe20007ffe0ff */
[----:B--2---:R-:W-:-:S04]  /*1a50*/  FADD R21, R21, R4 ;  /* 0x0000000415157221 */ /* 0x004fc80000000000 */
[----:B------:R-:W-:-:S04]  /*1a60*/  FADD R10, R21, R10 ;  /* 0x0000000a150a7221 */ /* 0x000fc80000000000 */
[----:B---3--:R-:W-:-:S04]  /*1a70*/  FADD R10, R10, R13 ;  /* 0x0000000d0a0a7221 */ /* 0x008fc80000000000 */
[----:B----4-:R-:W-:-:S04]  /*1a80*/  FADD R10, R10, R15 ;  /* 0x0000000f0a0a7221 */ /* 0x010fc80000000000 */
[----:B-----5:R-:W-:Y:S01]  /*1a90*/  FADD R10, R10, R7 ;  /* 0x000000070a0a7221 */ /* 0x020fe20000000000 */
[----:B------:R-:W-:-:S03]  /*1aa0*/  IADD3 R4, P1, PT, R2, 0x2000, RZ ;  /* 0x0000200002047810 */ /* 0x000fc60007f3e0ff */
[----:B------:R-:W-:Y:S01]  /*1ab0*/  FADD R10, R10, R17 ;  /* 0x000000110a0a7221 */ /* 0x000fe20000000000 */
[----:B------:R-:W-:-:S03]  /*1ac0*/  IADD3.X R5, PT, PT, RZ, R3, RZ, P1, !PT ;  /* 0x00000003ff057210 */ /* 0x000fc60000ffe4ff */
[----:B------:R-:W-:Y:S01]  /*1ad0*/  FADD R10, R10, R19 ;  /* 0x000000130a0a7221 */ /* 0x000fe20000000000 */
[----:B-1----:R-:W-:Y:S02]  /*1ae0*/  MOV R2, R4 ;  /* 0x0000000400027202 */ /* 0x002fe40000000f00 */
[----:B------:R-:W-:Y:S01]  /*1af0*/  MOV R3, R5 ;  /* 0x0000000500037202 */ /* 0x000fe20000000f00 */
[----:B------:R-:W-:-:S07]  /*1b00*/  FADD R21, R10, R23 ;  /* 0x000000170a157221 */ /* 0x000fce0000000000 */
.L_x_385:
[----:B------:R-:W-:Y:S05]  /*1b10*/  BSYNC.RECONVERGENT B2 ;  /* 0x0000000000027941 */ /* 0x000fea0003800200 */
.L_x_384:
        /* <DEDUP_REMOVED lines=8> */
[----:B-----5:R-:W-:-:S04]  /*1ba0*/  FADD R21, R21, R4 ;  /* 0x0000000415157221 */ /* 0x020fc80000000000 */
[----:B--2---:R-:W-:-:S04]  /*1bb0*/  FADD R6, R21, R6 ;  /* 0x0000000615067221 */ /* 0x004fc80000000000 */
[----:B---3--:R-:W-:-:S04]  /*1bc0*/  FADD R6, R6, R7 ;  /* 0x0000000706067221 */ /* 0x008fc80000000000 */
[----:B----4-:R-:W-:-:S07]  /*1bd0*/  FADD R21, R6, R9 ;  /* 0x0000000906157221 */ /* 0x010fce0000000000 */
.L_x_377:
[----:B------:R-:W-:Y:S05]  /*1be0*/  BSYNC.RECONVERGENT B1 ;  /* 0x0000000000017941 */ /* 0x000fea0003800200 */
.L_x_375:
        /* <DEDUP_REMOVED lines=31> */
[----:B---3--:R-:W0:Y:S04]  /*1de0*/  LDS R3, [UR4+0xc] ;  /* 0x00000c04ff037984 */ /* 0x008e280008000800 */
        /* <DEDUP_REMOVED lines=10> */
.L_x_358:
        /* <DEDUP_REMOVED lines=12> */
.L_x_388:
[----:B------:R-:W-:Y:S05]  /*1f50*/  BSYNC.RECONVERGENT B1 ;  /* 0x0000000000017941 */ /* 0x000fea0003800200 */
.L_x_387:
        /* <DEDUP_REMOVED lines=16> */
.L_x_393:
[----:B------:R-:W-:-:S06]  /*2060*/  MOV R3, R5 ;  /* 0x0000000500037202 */ /* 0x000fcc0000000f00 */
[----:B------:R0:W2:Y:S01]  /*2070*/  LDG.E.CONSTANT R3, desc[UR6][R2.64] ;  /* 0x0000000602037981 */ /* 0x0000a2000c1e9900 */
[----:B------:R-:W-:Y:S02]  /*2080*/  IADD3 R4, PT, PT, R4, 0x1, RZ ;  /* 0x0000000104047810 */ /* 0x000fe40007ffe0ff */
[----:B------:R-:W-:Y:S02]  /*2090*/  IADD3 R11, PT, PT, R11, 0x100, RZ ;  /* 0x000001000b0b7810 */ /* 0x000fe40007ffe0ff */
[----:B------:R-:W-:Y:S02]  /*20a0*/  ISETP.NE.AND P0, PT, R4, RZ, PT ;  /* 0x000000ff0400720c */ /* 0x000fe40003f05270 */
[----:B0-----:R-:W-:-:S04]  /*20b0*/  IADD3 R2, P2, PT, R2, 0x400, RZ ;  /* 0x0000040002027810 */ /* 0x001fc80007f5e0ff */
[----:B------:R-:W-:Y:S01]  /*20c0*/  IADD3.X R5, PT, PT, RZ, R5, RZ, P2, !PT ;  /* 0x00000005ff057210 */ /* 0x000fe200017fe4ff */
[----:B--2--5:R-:W-:-:S06]  /*20d0*/  FADD R0, R3, R0 ;  /* 0x0000000003007221 */ /* 0x024fcc0000000000 */
[----:B------:R-:W-:Y:S05]  /*20e0*/  @P0 BRA `(.L_x_393) ;  /* 0xfffffffc00dc0947 */ /* 0x000fea000383ffff */
.L_x_392:
[----:B------:R-:W-:Y:S05]  /*20f0*/  BSYNC.RECONVERGENT B2 ;  /* 0x0000000000027941 */ /* 0x000fea0003800200 */
.L_x_391:
        /* <DEDUP_REMOVED lines=8> */
.L_x_396:
        /* <DEDUP_REMOVED lines=9> */
[----:B------:R-:W-:-:S03]  /*2210*/  VIADD R3, R11, 0x800 ;  /* 0x000008000b037836 */ /* 0x000fc60000000000 */
[----:B------:R-:W4:Y:S01]  /*2220*/  LDG.E.CONSTANT R15, desc[UR6][R4.64+0x400] ;  /* 0x00040006040f7981 */ /* 0x000f22000c1e9900 */
        /* <DEDUP_REMOVED lines=32> */
.L_x_395:
[----:B------:R-:W-:Y:S05]  /*2430*/  BSYNC.RECONVERGENT B2 ;  /* 0x0000000000027941 */ /* 0x000fea0003800200 */
.L_x_394:
[----:B------:R-:W-:Y:S01]  /*2440*/  IADD3 R2, PT, PT, -R11, R20, RZ ;  /* 0x000000140b027210 */ /* 0x000fe20007ffe1ff */
[----:B------:R-:W-:Y:S03]  /*2450*/  BSSY.RECONVERGENT B2, `(.L_x_397) ;  /* 0x0000019000027945 */ /* 0x000fe60003800200 */
[----:B------:R-:W-:-:S13]  /*2460*/  ISETP.GT.AND P1, PT, R2, 0x400, PT ;  /* 0x000004000200780c */ /* 0x000fda0003f24270 */
[----:B------:R-:W-:Y:S05]  /*2470*/  @!P1 BRA `(.L_x_398) ;  /* 0x0000000000589947 */ /* 0x000fea0003800000 */
        /* <DEDUP_REMOVED lines=22> */
.L_x_398:
[----:B------:R-:W-:Y:S05]  /*25e0*/  BSYNC.RECONVERGENT B2 ;  /* 0x0000000000027941 */ /* 0x000fea0003800200 */
.L_x_397:
        /* <DEDUP_REMOVED lines=12> */
.L_x_390:
[----:B------:R-:W-:Y:S05]  /*26b0*/  BSYNC.RECONVERGENT B1 ;  /* 0x0000000000017941 */ /* 0x000fea0003800200 */
.L_x_389:
        /* <DEDUP_REMOVED lines=35> */
[----:B--2---:R-:W0:Y:S04]  /*28f0*/  LDS R3, [UR4+0xc] ;  /* 0x00000c04ff037984 */ /* 0x004e280008000800 */
        /* <DEDUP_REMOVED lines=10> */
.L_x_399:
[----:B0-----:R-:W0:Y:S01]  /*29a0*/  S2R R2, SR_LANEID ;  /* 0x0000000000027919 */ /* 0x001e220000000000 */
[----:B------:R-:W-:-:S04]  /*29b0*/  LOP3.LUT R0, R9, 0x3e0, RZ, 0xc0, !PT ;  /* 0x000003e009007812 */ /* 0x000fc800078ec0ff */
[----:B------:R-:W-:Y:S02]  /*29c0*/  IADD3 R3, PT, PT, R0, 0x20, RZ ;  /* 0x0000002000037810 */ /* 0x000fe40007ffe0ff */
[----:B------:R-:W-:Y:S02]  /*29d0*/  LOP3.LUT R7, RZ, R0, RZ, 0x33, !PT ;  /* 0x00000000ff077212 */ /* 0x000fe400078e33ff */
[-C--:B------:R-:W-:Y:S02]  /*29e0*/  ISETP.GT.AND P0, PT, R3, R20.reuse, PT ;  /* 0x000000140300720c */ /* 0x080fe40003f04270 */
[----:B------:R-:W-:-:S04]  /*29f0*/  IADD3 R7, PT, PT, R7, R20, RZ ;  /* 0x0000001407077210 */ /* 0x000fc80007ffe0ff */
[----:B------:R-:W-:-:S05]  /*2a00*/  SEL R4, R7, 0x1f, P0 ;  /* 0x0000001f07047807 */ /* 0x000fca0000000000 */
[----:B------:R-:W1:Y:S01]  /*2a10*/  SHFL.DOWN PT, R0, R5, 0x1, R4 ;  /* 0x0820000005007989 */ /* 0x000e6200000e0004 */
[C---:B0-----:R-:W-:Y:S01]  /*2a20*/  ISETP.GE.AND P0, PT, R2.reuse, R4, PT ;  /* 0x000000040200720c */ /* 0x041fe20003f06270 */
[C---:B------:R-:W-:Y:S01]  /*2a30*/  VIADD R3, R2.reuse, 0x2 ;  /* 0x0000000202037836 */ /* 0x040fe20000000000 */
[----:B------:R-:W-:-:S11]  /*2a40*/  ISETP.NE.AND P1, PT, R2, RZ, PT ;  /* 0x000000ff0200720c */ /* 0x000fd60003f25270 */
[----:B-1----:R-:W-:Y:S01]  /*2a50*/  @!P0 FADD R5, R0, R5 ;  /* 0x0000000500058221 */ /* 0x002fe20000000000 */
[-C--:B------:R-:W-:Y:S01]  /*2a60*/  ISETP.GT.AND P0, PT, R3, R4.reuse, PT ;  /* 0x000000040300720c */ /* 0x080fe20003f04270 */
[----:B------:R-:W0:Y:S01]  /*2a70*/  @!P1 S2R R6, SR_CgaCtaId ;  /* 0x0000000000069919 */ /* 0x000e220000008800 */
        /* <DEDUP_REMOVED lines=8> */
[----:B------:R-:W-:Y:S02]  /*2b00*/  IADD3 R3, PT, PT, R2, 0x10, RZ ;  /* 0x0000001002037810 */ /* 0x000fe40007ffe0ff */
[----:B------:R-:W1:Y:S01]  /*2b10*/  SHFL.DOWN PT, R0, R5, 0x8, R4 ;  /* 0x0900000005007989 */ /* 0x000e6200000e0004 */
[----:B------:R-:W-:-:S04]  /*2b20*/  @!P1 SHF.R.U32.HI R2, RZ, 0x3, R9 ;  /* 0x00000003ff029819 */ /* 0x000fc80000011609 */
[----:B------:R-:W-:-:S04]  /*2b30*/  @!P1 LOP3.LUT R2, R2, 0x7c, RZ, 0xc0, !PT ;  /* 0x0000007c02029812 */ /* 0x000fc800078ec0ff */
[----:B-1----:R-:W-:Y:S01]  /*2b40*/  @!P0 FADD R5, R5, R0 ;  /* 0x0000000005058221 */ /* 0x002fe20000000000 */
[----:B------:R-:W-:Y:S02]  /*2b50*/  ISETP.GT.AND P0, PT, R3, R4, PT ;  /* 0x000000040300720c */ /* 0x000fe40003f04270 */
        /* <DEDUP_REMOVED lines=17> */
[----:B-1----:R-:W0:Y:S04]  /*2c70*/  LDS R3, [UR4+0xc] ;  /* 0x00000c04ff037984 */ /* 0x002e280008000800 */
        /* <DEDUP_REMOVED lines=13> */
.L_x_386:
        /* <DEDUP_REMOVED lines=33> */
[----:B------:R-:W-:Y:S01]  /*2f60*/  FADD R5, R11, R18 ;  /* 0x000000120b057221 */ /* 0x000fe20000000000 */
[----:B------:R-:W-:-:S03]  /*2f70*/  HFMA2 R11, -RZ, RZ, 0, 0.00048828125 ;  /* 0x00001000ff0b7431 */ /* 0x000fc600000001ff */
[----:B------:R-:W-:Y:S01]  /*2f80*/  FADD R0, R0, R5 ;  /* 0x0000000500007221 */ /* 0x000fe20000000000 */
[----:B------:R-:W-:Y:S06]  /*2f90*/  @!P0 BRA `(.L_x_400) ;  /* 0x0000000000ac8947 */ /* 0x000fec0003800000 */
[----:B------:R-:W0:Y:S01]  /*2fa0*/  LDC R7, c[0x0][0x390] ;  /* 0x0000e400ff077b82 */ /* 0x000e220000000800 */
[----:B------:R-:W-:Y:S02]  /*2fb0*/  IADD3 R6, PT, PT, R20, -0x1000, RZ ;  /* 0xfffff00014067810 */ /* 0x000fe40007ffe0ff */
[----:B------:R-:W-:-:S07]  /*2fc0*/  MOV R11, 0x1000 ;  /* 0x00001000000b7802 */ /* 0x000fce0000000f00 */
.L_x_402:
[----:B------:R-:W-:-:S05]  /*2fd0*/  IMAD.WIDE R4, R11, 0x4, R2 ;  /* 0x000000040b047825 */ /* 0x000fca00078e0202 */
[----:B------:R-:W2:Y:S04]  /*2fe0*/  LDG.E.CONSTANT R20, desc[UR6][R4.64+0x400] ;  /* 0x0004000604147981 */ /* 0x000ea8000c1e9900 */
[----:B------:R-:W2:Y:S04]  /*2ff0*/  LDG.E.CONSTANT R21, desc[UR6][R4.64+0x800] ;  /* 0x0008000604157981 */ /* 0x000ea8000c1e9900 */
        /* <DEDUP_REMOVED lines=14> */
[----:B--2---:R-:W-:Y:S01]  /*30e0*/  FADD R21, R20, R21 ;  /* 0x0000001514157221 */ /* 0x004fe20000000000 */
[----:B0-----:R-:W-:-:S05]  /*30f0*/  MOV R20, R7 ;  /* 0x0000000700147202 */ /* 0x001fca0000000f00 */
[----:B-1----:R-:W-:Y:S02]  /*3100*/  IMAD.IADD R4, R20, 0x1, -R11 ;  /* 0x0000000114047824 */ /* 0x002fe400078e0a0b */
[----:B---3--:R-:W-:-:S03]  /*3110*/  FADD R0, R19, R0 ;  /* 0x0000000013007221 */ /* 0x008fc60000000000 */
[----:B------:R-:W-:Y:S01]  /*3120*/  ISETP.GE.AND P0, PT, R4, 0x1000, PT ;  /* 0x000010000400780c */ /* 0x000fe20003f06270 */
[----:B----4-:R-:W-:Y:S01]  /*3130*/  FADD R22, R22, R23 ;  /* 0x0000001716167221 */ /* 0x010fe20000000000 */
[----:B------:R-:W-:Y:S01]  /*3140*/  FADD R0, R0, R21 ;  /* 0x0000001500007221 */ /* 0x000fe20000000000 */
[----:B-----5:R-:W-:-:S04]  /*3150*/  FADD R25, R24, R25 ;  /* 0x0000001918197221 */ /* 0x020fc80000000000 */
[----:B------:R-:W-:Y:S01]  /*3160*/  FADD R25, R22, R25 ;  /* 0x0000001916197221 */ /* 0x000fe20000000000 */
        /* <DEDUP_REMOVED lines=11> */
[----:B------:R-:W-:-:S04]  /*3220*/  IADD3 R11, PT, PT, R11, 0x1000, RZ ;  /* 0x000010000b0b7810 */ /* 0x000fc80007ffe0ff */
[----:B------:R-:W-:-:S13]  /*3230*/  ISETP.GT.AND P0, PT, R11, R6, PT ;  /* 0x000000060b00720c */ /* 0x000fda0003f04270 */
[----:B------:R-:W-:Y:S05]  /*3240*/  @!P0 BRA `(.L_x_402) ;  /* 0xfffffffc00608947 */ /* 0x000fea000383ffff */
.L_x_400:
[----:B------:R-:W-:-:S13]  /*3250*/  ISETP.GE.AND P0, PT, R11, R20, PT ;  /* 0x000000140b00720c */ /* 0x000fda0003f06270 */
[----:B------:R-:W-:Y:S05]  /*3260*/  @P0 BRA `(.L_x_401) ;  /* 0x00000008001c0947 */ /* 0x000fea0003800000 */
[----:B------:R-:W-:Y:S01]  /*3270*/  IADD3 R9, PT, PT, -R11, R20, RZ ;  /* 0x000000140b097210 */ /* 0x000fe20007ffe1ff */
[----:B------:R-:W-:Y:S03]  /*3280*/  BSSY.RECONVERGENT B1, `(.L_x_401) ;  /* 0x0000085000017945 */ /* 0x000fe60003800200 */
        /* <DEDUP_REMOVED lines=16> */
.L_x_406:
        /* <DEDUP_REMOVED lines=8> */
.L_x_405:
[----:B------:R-:W-:Y:S05]  /*3410*/  BSYNC.RECONVERGENT B2 ;  /* 0x0000000000027941 */ /* 0x000fea0003800200 */
.L_x_404:
[----:B------:R-:W-:Y:S05]  /*3420*/  @!P1 BRA `(.L_x_403) ;  /* 0x0000000400a89947 */ /* 0x000fea0003800000 */
[----:B------:R-:W0:Y:S01]  /*3430*/  LDCU.64 UR4, c[0x0][0x380] ;  /* 0x00007000ff0477ac */ /* 0x000e220008000a00 */
[----:B------:R-:W-:Y:S01]  /*3440*/  IADD3 R5, PT, PT, R9, -R10, RZ ;  /* 0x8000000a09057210 */ /* 0x000fe20007ffe0ff */
[----:B------:R-:W-:Y:S01]  /*3450*/  BSSY.RECONVERGENT B2, `(.L_x_407) ;  /* 0x000003b000027945 */ /* 0x000fe20003800200 */
[CC--:B------:R-:W-:Y:S02]  /*3460*/  IADD3 R3, P0, PT, R10.reuse, R11.reuse, RZ ;  /* 0x0000000b0a037210 */ /* 0x0c0fe40007f1e0ff */
[----:B------:R-:W-:Y:S02]  /*3470*/  ISETP.GT.AND P1, PT, R5, 0xc00, PT ;  /* 0x00000c000500780c */ /* 0x000fe40003f24270 */
[----:B------:R-:W-:Y:S01]  /*3480*/  IADD3 R11, PT, PT, R10, R11, RZ ;  /* 0x0000000b0a0b7210 */ /* 0x000fe20007ffe0ff */
[----:B------:R-:W-:Y:S01]  /*3490*/  IMAD.X R4, RZ, RZ, RZ, P0 ;  /* 0x000000ffff047224 */ /* 0x000fe200000e06ff */
[----:B0-----:R-:W-:-:S04]  /*34a0*/  LEA R2, P0, R3, UR4, 0x2 ;  /* 0x0000000403027c11 */ /* 0x001fc8000f8010ff */
[----:B------:R-:W-:Y:S02]  /*34b0*/  LEA.HI.X R3, R3, UR5, R4, 0x2, P0 ;  /* 0x0000000503037c11 */ /* 0x000fe400080f1404 */
[----:B------:R-:W-:-:S04]  /*34c0*/  IADD3 R2, P0, PT, R2, 0x800, RZ ;  /* 0x0000080002027810 */ /* 0x000fc80007f1e0ff */
[----:B------:R-:W-:Y:S02]  /*34d0*/  IADD3.X R3, PT, PT, RZ, R3, RZ, P0, !PT ;  /* 0x00000003ff037210 */ /* 0x000fe400007fe4ff */
[----:B------:R-:W-:Y:S01]  /*34e0*/  PLOP3.LUT P0, PT, PT, PT, PT, 0x80, 0x8 ;  /* 0x000000000008781c */ /* 0x000fe20003f0f070 */
[----:B------:R-:W-:-:S12]  /*34f0*/  @!P1 BRA `(.L_x_408) ;  /* 0x0000000000c09947 */ /* 0x000fd80003800000 */
[----:B------:R-:W-:Y:S02]  /*3500*/  PLOP3.LUT P0, PT, PT, PT, PT, 0x8, 0x80 ;  /* 0x000000000080781c */ /* 0x000fe40003f0e170 */
[----:B------:R-:W-:-:S11]  /*3510*/  IADD3 R13, PT, PT, R9, -0xc00, RZ ;  /* 0xfffff400090d7810 */ /* 0x000fd60007ffe0ff */
.L_x_409:
[----:B------:R-:W0:Y:S01]  /*3520*/  LDC.64 R4, c[0x0][0x380] ;  /* 0x0000e000ff047b82 */ /* 0x000e220000000a00 */
[----:B------:R-:W2:Y:S01]  /*3530*/  LDG.E.CONSTANT R12, desc[UR6][R2.64+-0x400] ;  /* 0xfffc0006020c7981 */ /* 0x000ea2000c1e9900 */
[----:B------:R-:W-:-:S03]  /*3540*/  IADD3 R25, PT, PT, R11, 0x400, RZ ;  /* 0x000004000b197810 */ /* 0x000fc60007ffe0ff */
[----:B------:R-:W3:Y:S04]  /*3550*/  LDG.E.CONSTANT R20, desc[UR6][R2.64] ;  /* 0x0000000602147981 */ /* 0x000ee8000c1e9900 */
[----:B------:R-:W4:Y:S01]  /*3560*/  LDG.E.CONSTANT R19, desc[UR6][R2.64+0x400] ;  /* 0x0004000602137981 */ /* 0x000f22000c1e9900 */
[----:B------:R-:W-:-:S03]  /*3570*/  IADD3 R7, PT, PT, R11, 0x800, RZ ;  /* 0x000008000b077810 */ /* 0x000fc60007ffe0ff */
[----:B------:R-:W5:Y:S04]  /*3580*/  LDG.E.CONSTANT R17, desc[UR6][R2.64+0xc00] ;  /* 0x000c000602117981 */ /* 0x000f68000c1e9900 */
[----:B------:R-:W5:Y:S01]  /*3590*/  LDG.E.CONSTANT R16, desc[UR6][R2.64+0x1000] ;  /* 0x0010000602107981 */ /* 0x000f62000c1e9900 */
[----:B------:R-:W-:-:S03]  /*35a0*/  IADD3 R23, PT, PT, R11, 0xc00, RZ ;  /* 0x00000c000b177810 */ /* 0x000fc60007ffe0ff */
[----:B------:R-:W5:Y:S01]  /*35b0*/  LDG.E.CONSTANT R22, desc[UR6][R2.64+0x1c00] ;  /* 0x001c000602167981 */ /* 0x000f62000c1e9900 */
[----:B0-----:R-:W-:-:S03]  /*35c0*/  IMAD.WIDE.U32 R14, R11, 0x4, R4 ;  /* 0x000000040b0e7825 */ /* 0x001fc600078e0004 */
[----:B------:R-:W5:Y:S04]  /*35d0*/  LDG.E.CONSTANT R21, desc[UR6][R2.64+0x2000] ;  /* 0x0020000602157981 */ /* 0x000f68000c1e9900 */
[----:B------:R-:W5:Y:S04]  /*35e0*/  LDG.E.CONSTANT R26, desc[UR6][R2.64+0x3000] ;  /* 0x00300006021a7981 */ /* 0x000f68000c1e9900 */
[----:B------:R-:W2:Y:S01]  /*35f0*/  LDG.E.CONSTANT R15, desc[UR6][R14.64] ;  /* 0x000000060e0f7981 */ /* 0x000ea2000c1e9900 */
[----:B------:R-:W-:-:S05]  /*3600*/  IMAD.WIDE.U32 R24, R25, 0x4, R4 ;  /* 0x0000000419187825 */ /* 0x000fca00078e0004 */
[----:B------:R-:W5:Y:S01]  /*3610*/  LDG.E.CONSTANT R18, desc[UR6][R24.64] ;  /* 0x0000000618127981 */ /* 0x000f62000c1e9900 */
[----:B------:R-:W-:-:S03]  /*3620*/  IMAD.WIDE.U32 R6, R7, 0x4, R4 ;  /* 0x0000000407067825 */ /* 0x000fc600078e0004 */
        /* <DEDUP_REMOVED lines=8> */
[----:B------:R-:W-:Y:S01]  /*36b0*/  ISETP.GE.AND P1, PT, R10, R13, PT ;  /* 0x0000000d0a00720c */ /* 0x000fe20003f26270 */
[----:B------:R-:W-:Y:S01]  /*36c0*/  VIADD R11, R11, 0x1000 ;  /* 0x000010000b0b7836 */ /* 0x000fe20000000000 */
[----:B0-----:R-:W-:-:S04]  /*36d0*/  IADD3 R2, P2, PT, R2, 0x4000, RZ ;  /* 0x0000400002027810 */ /* 0x001fc80007f5e0ff */
        /* <DEDUP_REMOVED lines=18> */
.L_x_408:
[----:B------:R-:W-:Y:S05]  /*3800*/  BSYNC.RECONVERGENT B2 ;  /* 0x0000000000027941 */ /* 0x000fea0003800200 */
.L_x_407:
[----:B------:R-:W-:Y:S01]  /*3810*/  IADD3 R4, PT, PT, R9, -R10, RZ ;  /* 0x8000000a09047210 */ /* 0x000fe20007ffe0ff */
[----:B------:R-:W-:Y:S03]  /*3820*/  BSSY.RECONVERGENT B2, `(.L_x_410) ;  /* 0x000001e000027945 */ /* 0x000fe60003800200 */
[----:B------:R-:W-:-:S13]  /*3830*/  ISETP.GT.AND P1, PT, R4, 0x400, PT ;  /* 0x000004000400780c */ /* 0x000fda0003f24270 */
[----:B------:R-:W-:Y:S05]  /*3840*/  @!P1 BRA `(.L_x_411) ;  /* 0x00000000006c9947 */ /* 0x000fea0003800000 */
[----:B------:R-:W0:Y:S01]  /*3850*/  LDC.64 R6, c[0x0][0x380] ;  /* 0x0000e000ff067b82 */ /* 0x000e220000000a00 */
[----:B------:R-:W2:Y:S01]  /*3860*/  LDG.E.CONSTANT R13, desc[UR6][R2.64+-0x400] ;  /* 0xfffc0006020d7981 */ /* 0x000ea2000c1e9900 */
[----:B------:R-:W-:-:S03]  /*3870*/  IADD3 R17, PT, PT, R11, 0x400, RZ ;  /* 0x000004000b117810 */ /* 0x000fc60007ffe0ff */
[----:B------:R-:W3:Y:S04]  /*3880*/  LDG.E.CONSTANT R15, desc[UR6][R2.64] ;  /* 0x00000006020f7981 */ /* 0x000ee8000c1e9900 */
[----:B------:R-:W4:Y:S04]  /*3890*/  LDG.E.CONSTANT R19, desc[UR6][R2.64+0xc00] ;  /* 0x000c000602137981 */ /* 0x000f28000c1e9900 */
[----:B------:R-:W5:Y:S04]  /*38a0*/  LDG.E.CONSTANT R21, desc[UR6][R2.64+0x1000] ;  /* 0x0010000602157981 */ /* 0x000f68000c1e9900 */
[----:B------:R-:W5:Y:S01]  /*38b0*/  LDG.E.CONSTANT R23, desc[UR6][R2.64+0x1400] ;  /* 0x0014000602177981 */ /* 0x000f62000c1e9900 */
[----:B0-----:R-:W-:-:S06]  /*38c0*/  IMAD.WIDE.U32 R4, R11, 0x4, R6 ;  /* 0x000000040b047825 */ /* 0x001fcc00078e0006 */
[----:B------:R0:W2:Y:S01]  /*38d0*/  LDG.E.CONSTANT R5, desc[UR6][R4.64] ;  /* 0x0000000604057981 */ /* 0x0000a2000c1e9900 */
[----:B------:R-:W-:-:S03]  /*38e0*/  IMAD.WIDE.U32 R6, R17, 0x4, R6 ;  /* 0x0000000411067825 */ /* 0x000fc600078e0006 */
[----:B------:R1:W4:Y:S04]  /*38f0*/  LDG.E.CONSTANT R17, desc[UR6][R2.64+0x400] ;  /* 0x0004000602117981 */ /* 0x000328000c1e9900 */
[----:B------:R-:W5:Y:S01]  /*3900*/  LDG.E.CONSTANT R7, desc[UR6][R6.64] ;  /* 0x0000000606077981 */ /* 0x000f62000c1e9900 */
[----:B0-----:R-:W-:Y:S02]  /*3910*/  IADD3 R4, P1, PT, R2, 0x2000, RZ ;  /* 0x0000200002047810 */ /* 0x001fe40007f3e0ff */
[----:B------:R-:W-:Y:S02]  /*3920*/  PLOP3.LUT P0, PT, PT, PT, PT, 0x8, 0x80 ;  /* 0x000000000080781c */ /* 0x000fe40003f0e170 */
[----:B------:R-:W-:Y:S02]  /*3930*/  IADD3 R10, PT, PT, R10, 0x800, RZ ;  /* 0x000008000a0a7810 */ /* 0x000fe40007ffe0ff */
[----:B------:R-:W-:-:S02]  /*3940*/  IADD3 R11, PT, PT, R11, 0x800, RZ ;  /* 0x000008000b0b7810 */ /* 0x000fc40007ffe0ff */
[----:B-1----:R-:W-:Y:S01]  /*3950*/  MOV R2, R4 ;  /* 0x0000000400027202 */ /* 0x002fe20000000f00 */
[----:B--2---:R-:W-:-:S04]  /*3960*/  FADD R0, R0, R5 ;  /* 0x0000000500007221 */ /* 0x004fc80000000000 */
[----:B------:R-:W-:-:S04]  /*3970*/  FADD R0, R0, R13 ;  /* 0x0000000d00007221 */ /* 0x000fc80000000000 */
[----:B---3--:R-:W-:-:S04]  /*3980*/  FADD R0, R0, R15 ;  /* 0x0000000f00007221 */ /* 0x008fc80000000000 */
[----:B----4-:R-:W-:-:S04]  /*3990*/  FADD R0, R0, R17 ;  /* 0x0000001100007221 */ /* 0x010fc80000000000 */
[----:B-----5:R-:W-:-:S04]  /*39a0*/  FADD R0, R0, R7 ;  /* 0x0000000700007221 */ /* 0x020fc80000000000 */
[----:B------:R-:W-:Y:S01]  /*39b0*/  FADD R0, R0, R19 ;  /* 0x0000001300007221 */ /* 0x000fe20000000000 */
[----:B------:R-:W-:-:S03]  /*39c0*/  IADD3.X R5, PT, PT, RZ, R3, RZ, P1, !PT ;  /* 0x00000003ff057210 */ /* 0x000fc60000ffe4ff */
[----:B------:R-:W-:Y:S01]  /*39d0*/  FADD R0, R0, R21 ;  /* 0x0000001500007221 */ /* 0x000fe20000000000 */
[----:B------:R-:W-:-:S03]  /*39e0*/  MOV R3, R5 ;  /* 0x0000000500037202 */ /* 0x000fc60000000f00 */
[----:B------:R-:W-:-:S07]  /*39f0*/  FADD R0, R0, R23 ;  /* 0x0000001700007221 */ /* 0x000fce0000000000 */
.L_x_411:
[----:B------:R-:W-:Y:S05]  /*3a00*/  BSYNC.RECONVERGENT B2 ;  /* 0x0000000000027941 */ /* 0x000fea0003800200 */
.L_x_410:
        /* <DEDUP_REMOVED lines=8> */
[----:B-----5:R-:W-:-:S04]  /*3a90*/  FADD R0, R0, R5 ;  /* 0x0000000500007221 */ /* 0x020fc80000000000 */
[----:B--2---:R-:W-:-:S04]  /*3aa0*/  FADD R0, R0, R7 ;  /* 0x0000000700007221 */ /* 0x004fc80000000000 */
[----:B---3--:R-:W-:-:S04]  /*3ab0*/  FADD R0, R0, R9 ;  /* 0x0000000900007221 */ /* 0x008fc80000000000 */
[----:B----4-:R-:W-:-:S07]  /*3ac0*/  FADD R0, R0, R11 ;  /* 0x0000000b00007221 */ /* 0x010fce0000000000 */
.L_x_403:
[----:B------:R-:W-:Y:S05]  /*3ad0*/  BSYNC.RECONVERGENT B1 ;  /* 0x0000000000017941 */ /* 0x000fea0003800200 */
.L_x_401:
[----:B------:R-:W0:Y:S01]  /*3ae0*/  S2R R6, SR_LANEID ;  /* 0x0000000000067919 */ /* 0x000e220000000000 */
[----:B------:R-:W-:-:S05]  /*3af0*/  MOV R3, R0 ;  /* 0x0000000000037202 */ /* 0x000fca0000000f00 */
        /* <DEDUP_REMOVED lines=30> */
[----:B------:R-:W1:Y:S04]  /*3ce0*/  LDS R3, [UR4+0xc] ;  /* 0x00000c04ff037984 */ /* 0x000e680008000800 */
[----:B0-----:R-:W0:Y:S04]  /*3cf0*/  LDS.128 R4, [UR4+0x10] ;  /* 0x00001004ff047984 */ /* 0x001e280008000c00 */
[----:B------:R-:W2:Y:S01]  /*3d00*/  LDS.64 R8, [UR4+0x20] ;  /* 0x00002004ff087984 */ /* 0x000ea20008000a00 */
[----:B-1----:R-:W-:-:S04]  /*3d10*/  FADD R3, R0, R3 ;  /* 0x0000000300037221 */ /* 0x002fc80000000000 */
[----:B0-----:R-:W-:-:S04]  /*3d20*/  FADD R4, R3, R4 ;  /* 0x0000000403047221 */ /* 0x001fc80000000000 */
[----:B------:R-:W-:-:S04]  /*3d30*/  FADD R5, R4, R5 ;  /* 0x0000000504057221 */ /* 0x000fc80000000000 */
[----:B------:R-:W-:-:S04]  /*3d40*/  FADD R6, R5, R6 ;  /* 0x0000000605067221 */ /* 0x000fc80000000000 */
[----:B------:R-:W-:-:S04]  /*3d50*/  FADD R7, R6, R7 ;  /* 0x0000000706077221 */ /* 0x000fc80000000000 */
[----:B--2---:R-:W-:-:S04]  /*3d60*/  FADD R8, R7, R8 ;  /* 0x0000000807087221 */ /* 0x004fc80000000000 */
[----:B------:R-:W-:-:S07]  /*3d70*/  FADD R0, R8, R9 ;  /* 0x0000000908007221 */ /* 0x000fce0000000000 */
.L_x_373:
[----:B------:R-:W-:Y:S05]  /*3d80*/  BSYNC.RECONVERGENT B0 ;  /* 0x0000000000007941 */ /* 0x000fea0003800200 */
.L_x_357:
[----:B------:R-:W-:Y:S05]  /*3d90*/  @P0 EXIT ;  /* 0x000000000000094d */ /* 0x000fea0003800000 */
[----:B01234-:R-:W0:Y:S01]  /*3da0*/  LDC.64 R2, c[0x0][0x388] ;  /* 0x0000e200ff027b82 */ /* 0x01fe220000000a00 */
[----:B------:R-:W1:Y:S02]  /*3db0*/  LDCU UR4, c[0x0][0x398] ;  /* 0x00007300ff0477ac */ /* 0x000e640008000800 */
[----:B-1----:R-:W-:-:S05]  /*3dc0*/  FADD R5, R0, UR4 ;  /* 0x0000000400057e21 */ /* 0x002fca0008000000 */
[----:B0-----:R-:W-:Y:S01]  /*3dd0*/  STG.E desc[UR6][R2.64], R5 ;  /* 0x0000000502007986 */ /* 0x001fe2000c101906 */
[----:B------:R-:W-:Y:S05]  /*3de0*/  EXIT ;  /* 0x000000000000794d */ /* 0x000fea0003800000 */
.L_x_412:
        /* <DEDUP_REMOVED lines=9> */
.L_x_1010:


//--------------------- .text._ZN3cub18CUB_300001_SM_10006detail6reduce18DeviceReduceKernelINS2_10policy_hubIfyN4cuda3std3__44plusIfEEE10Policy1000EN6thrust24THRUST_300001_SM_1000_NS10device_ptrIfEEyS9_fNS7_10__identityEEEvT0_PT3_T1_NS0_13GridEvenShareISK_EET2_T4_ --------------------------
	.section	.text._ZN3cub18CUB_300001_SM_10006detail6reduce18DeviceReduceKernelINS2_10policy_hubIfyN4cuda3std3__44plusIfEEE10Policy1000EN6thrust24THRUST_300001_SM_1000_NS10device_ptrIfEEyS9_fNS7_10__identityEEEvT0_PT3_T1_NS0_13GridEvenShareISK_EET2_T4_,"ax",@progbits
	.align	128
        .global         _ZN3cub18CUB_300001_SM_10006detail6reduce18DeviceReduceKernelINS2_10policy_hubIfyN4cuda3std3__44plusIfEEE10Policy1000EN6thrust24THRUST_300001_SM_1000_NS10device_ptrIfEEyS9_fNS7_10__identityEEEvT0_PT3_T1_NS0_13GridEvenShareISK_EET2_T4_
        .type           _ZN3cub18CUB_300001_SM_10006detail6reduce18DeviceReduceKernelINS2_10policy_hubIfyN4cuda3std3__44plusIfEEE10Policy1000EN6thrust24THRUST_300001_SM_1000_NS10device_ptrIfEEyS9_fNS7_10__identityEEEvT0_PT3_T1_NS0_13GridEvenShareISK_EET2_T4_,@function
        .size           _ZN3cub18CUB_300001_SM_10006detail6reduce18DeviceReduceKernelINS2_10policy_hubIfyN4cuda3std3__44plusIfEEE10Policy1000EN6thrust24THRUST_300001_SM_1000_NS10device_ptrIfEEyS9_fNS7_10__identityEEEvT0_PT3_T1_NS0_13GridEvenShareISK_EET2_T4_,(.L_x_1011 - _ZN3cub18CUB_300001_SM_10006detail6reduce18DeviceReduceKernelINS2_10policy_hubIfyN4cuda3std3__44plusIfEEE10Policy1000EN6thrust24THRUST_300001_SM_1000_NS10device_ptrIfEEyS9_fNS7_10__identityEEEvT0_PT3_T1_NS0_13GridEvenShareISK_EET2_T4_)
        .other          _ZN3cub18CUB_300001_SM_10006detail6reduce18DeviceReduceKernelINS2_10policy_hubIfyN4cuda3std3__44plusIfEEE10Policy1000EN6thrust24THRUST_300001_SM_1000_NS10device_ptrIfEEyS9_fNS7_10__identityEEEvT0_PT3_T1_NS0_13GridEvenShareISK_EET2_T4_,@"STO_CUDA_ENTRY STV_DEFAULT"
_ZN3cub18CUB_300001_SM_10006detail6reduce18DeviceReduceKernelINS2_10policy_hubIfyN4cuda3std3__44plusIfEEE10Policy1000EN6thrust24THRUST_300001_SM_1000_NS10device_ptrIfEEyS9_fNS7_10__identityEEEvT0_PT3_T1_NS0_13GridEvenShareISK_EET2_T4_:
.text._ZN3cub18CUB_300001_SM_10006detail6reduce18DeviceReduceKernelINS2_10policy_hubIfyN4cuda3std3__44plusIfEEE10Policy1000EN6thrust24THRUST_300001_SM_1000_NS10device_ptrIfEEyS9_fNS7_10__identityEEEvT0_PT3_T1_NS0_13GridEvenShareISK_EET2_T4_:
        /* <DEDUP_REMOVED lines=28> */
.L_x_416:
[----:B------:R-:W-:Y:S05]  /*01c0*/  BSYNC.RECONVERGENT B1 ;  /* 0x0000000000017941 */ /* 0x000fea0003800200 */
.L_x_415:
        /* <DEDUP_REMOVED lines=21> */
.L_x_421:
        /* <DEDUP_REMOVED lines=38> */
.L_x_420:
[----:B------:R-:W-:Y:S05]  /*0580*/  BSYNC.RECONVERGENT B2 ;  /* 0x0000000000027941 */ /* 0x000fea0003800200 */
.L_x_419:
        /* <DEDUP_REMOVED lines=28> */
.L_x_423:
[----:B------:R-:W-:Y:S05]  /*0750*/  BSYNC.RECONVERGENT B2 ;  /* 0x0000000000027941 */ /* 0x000fea0003800200 */
.L_x_422:
        /* <DEDUP_REMOVED lines=20> */
.L_x_425:
[----:B------:R-:W-:Y:S05]  /*08a0*/  BSYNC.RECONVERGENT B2 ;  /* 0x0000000000027941 */ /* 0x000fea0003800200 */
.L_x_424:
[----:B------:R-:W-:Y:S05]  /*08b0*/  @!P1 BRA `(.L_x_418) ;  /* 0x00000000002c9947 */ /* 0x000fea0003800000 */
[----:B------:R-:W1:Y:S01]  /*08c0*/  LDC.64 R2, c[0x0][0x380] ;  /* 0x0000e000ff027b82 */ /* 0x000e620000000a00 */
[----:B0-----:R-:W-:Y:S01]  /*08d0*/  IMAD.U32 R9, RZ, RZ, UR16 ;  /* 0x00000010ff097e24 */ /* 0x001fe2000f8e00ff */
[----:B------:R-:W-:-:S03]  /*08e0*/  IADD3 R7, PT, PT, -R7, RZ, RZ ;  /* 0x000000ff07077210 */ /* 0x000fc60007ffe1ff */
[----:B-1----:R-:W-:-:S07]  /*08f0*/  IMAD.WIDE.U32 R2, R9, 0x4000, R2 ;  /* 0x0000400009027825 */ /* 0x002fce00078e0002 */
.L_x_426:
[----:B------:R-:W-:-:S06]  /*0900*/  IMAD.WIDE R8, R6, 0x4, R2 ;  /* 0x0000000406087825 */ /* 0x000fcc00078e0202 */
[----:B------:R-:W2:Y:S01]  /*0910*/  LDG.E R9, desc[UR14][R8.64] ;  /* 0x0000000e08097981 */ /* 0x000ea2000c1e1900 */
[----:B------:R-:W-:Y:S01]  /*0920*/  VIADD R7, R7, 0x1 ;  /* 0x0000000107077836 */ /* 0x000fe20000000000 */
[----:B------:R-:W-:-:S04]  /*0930*/  IADD3 R6, PT, PT, R6, 0x100, RZ ;  /* 0x0000010006067810 */ /* 0x000fc80007ffe0ff */
[----:B------:R-:W-:Y:S01]  /*0940*/  ISETP.NE.AND P0, PT, R7, RZ, PT ;  /* 0x000000ff0700720c */ /* 0x000fe20003f05270 */
[----:B--2--5:R-:W-:-:S12]  /*0950*/  FADD R4, R9, R4 ;  /* 0x0000000409047221 */ /* 0x024fd80000000000 */
[----:B------:R-:W-:Y:S05]  /*0960*/  @P0 BRA `(.L_x_426) ;  /* 0xfffffffc00e40947 */ /* 0x000fea000383ffff */
.L_x_418:
[----:B------:R-:W-:Y:S05]  /*0970*/  BSYNC.RECONVERGENT B1 ;  /* 0x0000000000017941 */ /* 0x000fea0003800200 */
.L_x_417:
        /* <DEDUP_REMOVED lines=46> */
.L_x_427:
        /* <DEDUP_REMOVED lines=59> */
.L_x_414:
        /* <DEDUP_REMOVED lines=63> */
.L_x_431:
        /* <DEDUP_REMOVED lines=61> */
.L_x_430:
        /* <DEDUP_REMOVED lines=26> */
.L_x_435:
        /* <DEDUP_REMOVED lines=40> */
.L_x_434:
[----:B------:R-:W-:Y:S05]  /*1bf0*/  BSYNC.RECONVERGENT B2 ;  /* 0x0000000000027941 */ /* 0x000fea0003800200 */
.L_x_433:
        /* <DEDUP_REMOVED lines=27> */
.L_x_437:
[----:B------:R-:W-:Y:S05]  /*1db0*/  BSYNC.RECONVERGENT B2 ;  /* 0x0000000000027941 */ /* 0x000fea0003800200 */
.L_x_436:
        /* <DEDUP_REMOVED lines=18> */
.L_x_439:
[----:B------:R-:W-:Y:S05]  /*1ee0*/  BSYNC.RECONVERGENT B2 ;  /* 0x0000000000027941 */ /* 0x000fea0003800200 */
.L_x_438:
        /* <DEDUP_REMOVED lines=9> */
.L_x_440:
        /* <DEDUP_REMOVED lines=9> */
.L_x_432:
[----:B------:R-:W-:Y:S05]  /*2010*/  BSYNC.RECONVERGENT B1 ;  /* 0x0000000000017941 */ /* 0x000fea0003800200 */
.L_x_429:
        /* <DEDUP_REMOVED lines=42> */
.L_x_428:
[----:B------:R-:W-:Y:S05]  /*22c0*/  BSYNC.RECONVERGENT B0 ;  /* 0x0000000000007941 */ /* 0x000fea0003800200 */
.L_x_413:
[----:B------:R-:W-:Y:S05]  /*22d0*/  @P0 EXIT ;  /* 0x000000000000094d */ /* 0x000fea0003800000 */
[----:B------:R-:W3:Y:S02]  /*22e0*/  LDCU.64 UR4, c[0x0][0x388] ;  /* 0x00007100ff0477ac */ /* 0x000ee40008000a00 */
[----:B---3--:R-:W-:-:S06]  /*22f0*/  UIMAD.WIDE.U32 UR4, UR16, 0x4, UR4 ;  /* 0x00000004100478a5 */ /* 0x008fcc000f8e0004 */
[----:B------:R-:W-:Y:S01]  /*2300*/  IMAD.U32 R2, RZ, RZ, UR4 ;  /* 0x00000004ff027e24 */ /* 0x000fe2000f8e00ff */
[----:B0-2---:R-:W-:-:S05]  /*2310*/  MOV R3, UR5 ;  /* 0x0000000500037c02 */ /* 0x005fca0008000f00 */
[----:B------:R-:W-:Y:S01]  /*2320*/  STG.E desc[UR14][R2.64], R9 ;  /* 0x0000000902007986 */ /* 0x000fe2000c10190e */
[----:B------:R-:W-:Y:S05]  /*2330*/  EXIT ;  /* 0x000000000000794d */ /* 0x000fea0003800000 */
.L_x_441:
        /* <DEDUP_REMOVED lines=12> */
.L_x_1011:


//--------------------- .text._ZN3cub18CUB_300001_SM_10006detail6reduce28DeviceReduceSingleTileKernelINS2_10policy_hubIfyN4cuda3std3__44plusIfEEE10Policy1000EN6thrust24THRUST_300001_SM_1000_NS10device_ptrIfEEPfyS9_ffNS7_10__identityEEEvT0_T1_T2_T3_T4_T6_ --------------------------
	.section	.text._ZN3cub18CUB_300001_SM_10006detail6reduce28DeviceReduceSingleTileKernelINS2_10policy_hubIfyN4cuda3std3__44plusIfEEE10Policy1000EN6thrust24THRUST_300001_SM_1000_NS10device_ptrIfEEPfyS9_ffNS7_10__identityEEEvT0_T1_T2_T3_T4_T6_,"ax",@progbits
	.align	128
        .global         _ZN3cub18CUB_300001_SM_10006detail6reduce28DeviceReduceSingleTileKernelINS2_10policy_hubIfyN4cuda3std3__44plusIfEEE10Policy1000EN6thrust24THRUST_300001_SM_1000_NS10device_ptrIfEEPfyS9_ffNS7_10__identityEEEvT0_T1_T2_T3_T4_T6_
        .type           _ZN3cub18CUB_300001_SM_10006detail6reduce28DeviceReduceSingleTileKernelINS2_10policy_hubIfyN4cuda3std3__44plusIfEEE10Policy1000EN6thrust24THRUST_300001_SM_1000_NS10device_ptrIfEEPfyS9_ffNS7_10__identityEEEvT0_T1_T2_T3_T4_T6_,@function
        .size           _ZN3cub18CUB_300001_SM_10006detail6reduce28DeviceReduceSingleTileKernelINS2_10policy_hubIfyN4cuda3std3__44plusIfEEE10Policy1000EN6thrust24THRUST_300001_SM_1000_NS10device_ptrIfEEPfyS9_ffNS7_10__identityEEEvT0_T1_T2_T3_T4_T6_,(.L_x_1012 - _ZN3cub18CUB_300001_SM_10006detail6reduce28DeviceReduceSingleTileKernelINS2_10policy_hubIfyN4cuda3std3__44plusIfEEE10Policy1000EN6thrust24THRUST_300001_SM_1000_NS10device_ptrIfEEPfyS9_ffNS7_10__identityEEEvT0_T1_T2_T3_T4_T6_)
        .other          _ZN3cub18CUB_300001_SM_10006detail6reduce28DeviceReduceSingleTileKernelINS2_10policy_hubIfyN4cuda3std3__44plusIfEEE10Policy1000EN6thrust24THRUST_300001_SM_1000_NS10device_ptrIfEEPfyS9_ffNS7_10__identityEEEvT0_T1_T2_T3_T4_T6_,@"STO_CUDA_ENTRY STV_DEFAULT"
_ZN3cub18CUB_300001_SM_10006detail6reduce28DeviceReduceSingleTileKernelINS2_10policy_hubIfyN4cuda3std3__44plusIfEEE10Policy1000EN6thrust24THRUST_300001_SM_1000_NS10device_ptrIfEEPfyS9_ffNS7_10__identityEEEvT0_T1_T2_T3_T4_T6_:
.text._ZN3cub18CUB_300001_SM_10006detail6reduce28DeviceReduceSingleTileKernelINS2_10policy_hubIfyN4cuda3std3__44plusIfEEE10Policy1000EN6thrust24THRUST_300001_SM_1000_NS10device_ptrIfEEPfyS9_ffNS7_10__identityEEEvT0_T1_T2_T3_T4_T6_:
        /* <DEDUP_REMOVED lines=15> */
.L_x_442:
        /* <DEDUP_REMOVED lines=14> */
.L_x_446:
[----:B------:R-:W-:Y:S05]  /*01d0*/  BSYNC.RECONVERGENT B1 ;  /* 0x0000000000017941 */ /* 0x000fea0003800200 */
.L_x_445:
        /* <DEDUP_REMOVED lines=17> */
.L_x_451:
        /* <DEDUP_REMOVED lines=38> */
.L_x_450:
[----:B------:R-:W-:Y:S05]  /*0550*/  BSYNC.RECONVERGENT B2 ;  /* 0x0000000000027941 */ /* 0x000fea0003800200 */
.L_x_449:
        /* <DEDUP_REMOVED lines=25> */
.L_x_453:
[----:B------:R-:W-:Y:S05]  /*06f0*/  BSYNC.RECONVERGENT B2 ;  /* 0x0000000000027941 */ /* 0x000fea0003800200 */
.L_x_452:
        /* <DEDUP_REMOVED lines=17> */
.L_x_455:
[----:B------:R-:W-:Y:S05]  /*0810*/  BSYNC.RECONVERGENT B2 ;  /* 0x0000000000027941 */ /* 0x000fea0003800200 */
.L_x_454:
[----:B------:R-:W-:Y:S05]  /*0820*/  @!P1 BRA `(.L_x_448) ;  /* 0x0000000000249947 */ /* 0x000fea0003800000 */
[----:B------:R-:W0:Y:S01]  /*0830*/  LDC.64 R8, c[0x0][0x380] ;  /* 0x0000e000ff087b82 */ /* 0x000e220000000a00 */
[----:B------:R-:W-:-:S07]  /*0840*/  IMAD.MOV R10, RZ, RZ, -R10 ;  /* 0x000000ffff0a7224 */ /* 0x000fce00078e0a0a */
.L_x_456:
[----:B0-----:R-:W-:-:S06]  /*0850*/  IMAD.WIDE R2, R7, 0x4, R8 ;  /* 0x0000000407027825 */ /* 0x001fcc00078e0208 */
[----:B------:R-:W2:Y:S01]  /*0860*/  LDG.E R3, desc[UR6][R2.64] ;  /* 0x0000000602037981 */ /* 0x000ea2000c1e1900 */
[----:B------:R-:W-:Y:S01]  /*0870*/  IADD3 R10, PT, PT, R10, 0x1, RZ ;  /* 0x000000010a0a7810 */ /* 0x000fe20007ffe0ff */
[----:B------:R-:W-:-:S03]  /*0880*/  VIADD R7, R7, 0x100 ;  /* 0x0000010007077836 */ /* 0x000fc60000000000 */
[----:B------:R-:W-:Y:S01]  /*0890*/  ISETP.NE.AND P0, PT, R10, RZ, PT ;  /* 0x000000ff0a00720c */ /* 0x000fe20003f05270 */
[----:B--2--5:R-:W-:-:S12]  /*08a0*/  FADD R6, R3, R6 ;  /* 0x0000000603067221 */ /* 0x024fd80000000000 */
[----:B------:R-:W-:Y:S05]  /*08b0*/  @P0 BRA `(.L_x_456) ;  /* 0xfffffffc00e40947 */ /* 0x000fea000383ffff */
.L_x_448:
[----:B------:R-:W-:Y:S05]  /*08c0*/  BSYNC.RECONVERGENT B1 ;  /* 0x0000000000017941 */ /* 0x000fea0003800200 */
.L_x_447:
        /* <DEDUP_REMOVED lines=47> */
.L_x_457:
        /* <DEDUP_REMOVED lines=66> */
.L_x_444:
        /* <DEDUP_REMOVED lines=44> */
.L_x_461:
        /* <DEDUP_REMOVED lines=45> */
.L_x_459:
        /* <DEDUP_REMOVED lines=25> */
.L_x_465:
        /* <DEDUP_REMOVED lines=38> */
.L_x_464:
[----:B------:R-:W-:Y:S05]  /*1960*/  BSYNC.RECONVERGENT B2 ;  /* 0x0000000000027941 */ /* 0x000fea0003800200 */
.L_x_463:
        /* <DEDUP_REMOVED lines=28> */
.L_x_467:
[----:B------:R-:W-:Y:S05]  /*1b30*/  BSYNC.RECONVERGENT B2 ;  /* 0x0000000000027941 */ /* 0x000fea0003800200 */
.L_x_466:
        /* <DEDUP_REMOVED lines=20> */
.L_x_469:
[----:B------:R-:W-:Y:S05]  /*1c80*/  BSYNC.RECONVERGENT B2 ;  /* 0x0000000000027941 */ /* 0x000fea0003800200 */
.L_x_468:
[----:B------:R-:W-:Y:S05]  /*1c90*/  @!P1 BRA `(.L_x_462) ;  /* 0x0000000000389947 */ /* 0x000fea0003800000 */
[----:B------:R-:W0:Y:S01]  /*1ca0*/  LDCU.64 UR4, c[0x0][0x380] ;  /* 0x00007000ff0477ac */ /* 0x000e220008000a00 */
[----:B------:R-:W-:Y:S01]  /*1cb0*/  IADD3 R5, P0, PT, R0, R11, RZ ;  /* 0x0000000b00057210 */ /* 0x000fe20007f1e0ff */
[----:B------:R-:W-:-:S03]  /*1cc0*/  IMAD.MOV R0, RZ, RZ, -R6 ;  /* 0x000000ffff007224 */ /* 0x000fc600078e0a06 */
[----:B------:R-:W-:Y:S02]  /*1cd0*/  IADD3.X R4, PT, PT, RZ, R13, RZ, P0, !PT ;  /* 0x0000000dff047210 */ /* 0x000fe400007fe4ff */
[----:B0-----:R-:W-:-:S04]  /*1ce0*/  LEA R2, P1, R5, UR4, 0x2 ;  /* 0x0000000405027c11 */ /* 0x001fc8000f8210ff */
[----:B------:R-:W-:-:S09]  /*1cf0*/  LEA.HI.X R5, R5, UR5, R4, 0x2, P1 ;  /* 0x0000000505057c11 */ /* 0x000fd200088f1404 */
.L_x_470:
        /* <DEDUP_REMOVED lines=8> */
.L_x_462:
[----:B------:R-:W-:Y:S05]  /*1d80*/  BSYNC.RECONVERGENT B1 ;  /* 0x0000000000017941 */ /* 0x000fea0003800200 */
.L_x_460:
        /* <DEDUP_REMOVED lines=42> */
.L_x_458:
[----:B------:R-:W-:Y:S05]  /*2030*/  BSYNC.RECONVERGENT B0 ;  /* 0x0000000000007941 */ /* 0x000fea0003800200 */
.L_x_443:
[----:B------:R-:W-:Y:S05]  /*2040*/  @P5 EXIT ;  /* 0x000000000000594d */ /* 0x000fea0003800000 */
[----:B01----:R-:W0:Y:S01]  /*2050*/  LDC.64 R2, c[0x0][0x388] ;  /* 0x0000e200ff027b82 */ /* 0x003e220000000a00 */
[----:B------:R-:W2:Y:S02]  /*2060*/  LDCU UR4, c[0x0][0x39c] ;  /* 0x00007380ff0477ac */ /* 0x000ea40008000800 */
[----:B--2---:R-:W-:-:S05]  /*2070*/  FADD R5, R8, UR4 ;  /* 0x0000000408057e21 */ /* 0x004fca0008000000 */
[----:B0-----:R-:W-:Y:S01]  /*2080*/  STG.E desc[UR6][R2.64], R5 ;  /* 0x0000000502007986 */ /* 0x001fe2000c101906 */
[----:B------:R-:W-:Y:S05]  /*2090*/  EXIT ;  /* 0x000000000000794d */ /* 0x000fea0003800000 */
.L_x_471:
        /* <DEDUP_REMOVED lines=14> */
.L_x_1012:


//--------------------- .text._ZN3cub18CUB_300001_SM_10006detail6reduce28DeviceReduceSingleTileKernelINS2_10policy_hubIfjN4cuda3std3__44plusIfEEE10Policy1000EPfSC_iS9_ffNS7_10__identityEEEvT0_T1_T2_T3_T4_T6_ --------------------------
	.section	.text._ZN3cub18CUB_300001_SM_10006detail6reduce28DeviceReduceSingleTileKernelINS2_10policy_hubIfjN4cuda3std3__44plusIfEEE10Policy1000EPfSC_iS9_ffNS7_10__identityEEEvT0_T1_T2_T3_T4_T6_,"ax",@progbits
	.align	128
        .global         _ZN3cub18CUB_300001_SM_10006detail6reduce28DeviceReduceSingleTileKernelINS2_10policy_hubIfjN4cuda3std3__44plusIfEEE10Policy1000EPfSC_iS9_ffNS7_10__identityEEEvT0_T1_T2_T3_T4_T6_
        .type           _ZN3cub18CUB_300001_SM_10006detail6reduce28DeviceReduceSingleTileKernelINS2_10policy_hubIfjN4cuda3std3__44plusIfEEE10Policy1000EPfSC_iS9_ffNS7_10__identityEEEvT0_T1_T2_T3_T4_T6_,@function
        .size           _ZN3cub18CUB_300001_SM_10006detail6reduce28DeviceReduceSingleTileKernelINS2_10policy_hubIfjN4cuda3std3__44plusIfEEE10Policy1000EPfSC_iS9_ffNS7_10__identityEEEvT0_T1_T2_T3_T4_T6_,(.L_x_1013 - _ZN3cub18CUB_300001_SM_10006detail6reduce28DeviceReduceSingleTileKernelINS2_10policy_hubIfjN4cuda3std3__44plusIfEEE10Policy1000EPfSC_iS9_ffNS7_10__identityEEEvT0_T1_T2_T3_T4_T6_)
        .other          _ZN3cub18CUB_300001_SM_10006detail6reduce28DeviceReduceSingleTileKernelINS2_10policy_hubIfjN4cuda3std3__44plusIfEEE10Policy1000EPfSC_iS9_ffNS7_10__identityEEEvT0_T1_T2_T3_T4_T6_,@"STO_CUDA_ENTRY STV_DEFAULT"
_ZN3cub18CUB_300001_SM_10006detail6reduce28DeviceReduceSingleTileKernelINS2_10policy_hubIfjN4cuda3std3__44plusIfEEE10Policy1000EPfSC_iS9_ffNS7_10__identityEEEvT0_T1_T2_T3_T4_T6_:
.text._ZN3cub18CUB_300001_SM_10006detail6reduce28DeviceReduceSingleTileKernelINS2_10policy_hubIfjN4cuda3std3__44plusIfEEE10Policy1000EPfSC_iS9_ffNS7_10__identityEEEvT0_T1_T2_T3_T4_T6_:
        /* <DEDUP_REMOVED lines=13> */
.L_x_472:
        /* <DEDUP_REMOVED lines=16> */
.L_x_477:
[----:B------:R-:W-:Y:S05]  /*01d0*/  BSYNC.RECONVERGENT B1 ;  /* 0x0000000000017941 */ /* 0x000fea0003800200 */
.L_x_476:
        /* <DEDUP_REMOVED lines=16> */
.L_x_482:
        /* <DEDUP_REMOVED lines=9> */
.L_x_481:
[----:B------:R-:W-:Y:S05]  /*0370*/  BSYNC.RECONVERGENT B2 ;  /* 0x0000000000027941 */ /* 0x000fea0003800200 */
.L_x_480:
        /* <DEDUP_REMOVED lines=8> */
.L_x_485:
        /* <DEDUP_REMOVED lines=43> */
.L_x_484:
[----:B------:R-:W-:Y:S05]  /*06b0*/  BSYNC.RECONVERGENT B2 ;  /* 0x0000000000027941 */ /* 0x000fea0003800200 */
.L_x_483:
        /* <DEDUP_REMOVED lines=26> */
.L_x_487:
[----:B------:R-:W-:Y:S05]  /*0860*/  BSYNC.RECONVERGENT B2 ;  /* 0x0000000000027941 */ /* 0x000fea0003800200 */
.L_x_486:
        /* <DEDUP_REMOVED lines=12> */
.L_x_479:
[----:B------:R-:W-:Y:S05]  /*0930*/  BSYNC.RECONVERGENT B1 ;  /* 0x0000000000017941 */ /* 0x000fea0003800200 */
.L_x_478:
        /* <DEDUP_REMOVED lines=10> */
[----:B------:R-:W1:Y:S06]  /*09e0*/  SHFL.DOWN PT, R3, R0, 0x2, 0x1f ;  /* 0x08401f0000037f89 */ /* 0x000e6c00000e0000 */
[----:B------:R-:W2:Y:S01]  /*09f0*/  @!P1 S2R R6, SR_CgaCtaId ;  /* 0x0000000000069919 */ /* 0x000ea20000008800 */
[----:B0-----:R-:W-:Y:S02]  /*0a00*/  @!P1 MOV R5, 0x400 ;  /* 0x0000040000059802 */ /* 0x001fe40000000f00 */
[----:B------:R-:W-:-:S04]  /*0a10*/  @!P1 SHF.R.U32.HI R4, RZ, 0x3, R2 ;  /* 0x00000003ff049819 */ /* 0x000fc80000011602 */
[----:B------:R-:W-:Y:S01]  /*0a20*/  @!P1 LOP3.LUT R4, R4, 0x7c, RZ, 0xc0, !PT ;  /* 0x0000007c04049812 */ /* 0x000fe200078ec0ff */
[----:B-1----:R-:W-:Y:S01]  /*0a30*/  @!P0 FADD R0, R0, R3 ;  /* 0x0000000300008221 */ /* 0x002fe20000000000 */
[----:B------:R-:W-:-:S04]  /*0a40*/  ISETP.GT.AND P0, PT, R8, 0x1b, PT ;  /* 0x0000001b0800780c */ /* 0x000fc80003f04270 */
[----:B------:R-:W0:Y:S01]  /*0a50*/  SHFL.DOWN PT, R3, R0, 0x4, 0x1f ;  /* 0x08801f0000037f89 */ /* 0x000e2200000e0000 */
[----:B--2---:R-:W-:-:S04]  /*0a60*/  @!P1 LEA R5, R6, R5, 0x18 ;  /* 0x0000000506059211 */ /* 0x004fc800078ec0ff */
        /* <DEDUP_REMOVED lines=16> */
[----:B0-----:R-:W0:Y:S04]  /*0b70*/  LDS.128 R4, [UR4+0x10] ;  /* 0x00001004ff047984 */ /* 0x001e280008000c00 */
[----:B------:R-:W1:Y:S04]  /*0b80*/  LDS.128 R12, [UR4+0x20] ;  /* 0x00002004ff0c7984 */ /* 0x000e680008000c00 */
[----:B------:R-:W2:Y:S04]  /*0b90*/  LDS.128 R8, [UR4+0x30] ;  /* 0x00003004ff087984 */ /* 0x000ea80008000c00 */
        /* <DEDUP_REMOVED lines=17> */
.L_x_488:
        /* <DEDUP_REMOVED lines=45> */
[----:B------:R-:W0:Y:S04]  /*0f80*/  LDS.128 R16, [UR4+0x10] ;  /* 0x00001004ff107984 */ /* 0x000e280008000c00 */
[----:B----4-:R-:W1:Y:S04]  /*0f90*/  LDS.128 R4, [UR4+0x20] ;  /* 0x00002004ff047984 */ /* 0x010e680008000c00 */
[----:B------:R-:W2:Y:S04]  /*0fa0*/  LDS.128 R8, [UR4+0x30] ;  /* 0x00003004ff087984 */ /* 0x000ea80008000c00 */
[----:B------:R-:W3:Y:S01]  /*0fb0*/  LDS.128 R12, [UR4+0x40] ;  /* 0x00004004ff0c7984 */ /* 0x000ee20008000c00 */
[----:B0-----:R-:W-:Y:S01]  /*0fc0*/  @P2 FADD R0, R0, R17 ;  /* 0x0000001100002221 */ /* 0x001fe20000000000 */
[----:B------:R-:W-:-:S03]  /*0fd0*/  ISETP.GT.AND P2, PT, R3, 0x80, PT ;  /* 0x000000800300780c */ /* 0x000fc60003f44270 */
[----:B------:R-:W-:Y:S01]  /*0fe0*/  @P3 FADD R0, R0, R18 ;  /* 0x0000001200003221 */ /* 0x000fe20000000000 */
[----:B------:R-:W-:-:S03]  /*0ff0*/  ISETP.GT.AND P3, PT, R3, 0xa0, PT ;  /* 0x000000a00300780c */ /* 0x000fc60003f64270 */
[----:B------:R-:W-:Y:S01]  /*1000*/  @P1 FADD R0, R0, R19 ;  /* 0x0000001300001221 */ /* 0x000fe20000000000 */
[----:B------:R-:W-:-:S05]  /*1010*/  ISETP.GT.AND P1, PT, R3, 0xe0, PT ;  /* 0x000000e00300780c */ /* 0x000fca0003f24270 */
[----:B-1----:R-:W-:Y:S01]  /*1020*/  @P2 FADD R0, R0, R4 ;  /* 0x0000000400002221 */ /* 0x002fe20000000000 */
[----:B------:R-:W-:-:S03]  /*1030*/  ISETP.GT.AND P2, PT, R3, 0x100, PT ;  /* 0x000001000300780c */ /* 0x000fc60003f44270 */
[----:B------:R-:W-:Y:S01]  /*1040*/  @P3 FADD R0, R0, R5 ;  /* 0x0000000500003221 */ /* 0x000fe20000000000 */
[----:B------:R-:W-:-:S03]  /*1050*/  ISETP.GT.AND P3, PT, R3, 0x120, PT ;  /* 0x000001200300780c */ /* 0x000fc60003f64270 */
[----:B------:R-:W-:Y:S01]  /*1060*/  @P4 FADD R0, R0, R6 ;  /* 0x0000000600004221 */ /* 0x000fe20000000000 */
[----:B------:R-:W-:-:S03]  /*1070*/  ISETP.GT.AND P4, PT, R3, 0x140, PT ;  /* 0x000001400300780c */ /* 0x000fc60003f84270 */
[----:B------:R-:W-:Y:S01]  /*1080*/  @P1 FADD R0, R0, R7 ;  /* 0x0000000700001221 */ /* 0x000fe20000000000 */
[----:B------:R-:W-:-:S03]  /*1090*/  ISETP.GT.AND P1, PT, R3, 0x160, PT ;  /* 0x000001600300780c */ /* 0x000fc60003f24270 */
[----:B--2---:R-:W-:Y:S01]  /*10a0*/  @P2 FADD R0, R0, R8 ;  /* 0x0000000800002221 */ /* 0x004fe20000000000 */
[----:B------:R-:W-:-:S03]  /*10b0*/  ISETP.GT.AND P2, PT, R3, 0x180, PT ;  /* 0x000001800300780c */ /* 0x000fc60003f44270 */
[----:B------:R-:W-:Y:S01]  /*10c0*/  @P3 FADD R0, R0, R9 ;  /* 0x0000000900003221 */ /* 0x000fe20000000000 */
[----:B------:R-:W-:-:S03]  /*10d0*/  ISETP.GT.AND P3, PT, R3, 0x1a0, PT ;  /* 0x000001a00300780c */ /* 0x000fc60003f64270 */
[----:B------:R-:W-:Y:S01]  /*10e0*/  @P4 FADD R0, R0, R10 ;  /* 0x0000000a00004221 */ /* 0x000fe20000000000 */
[----:B------:R-:W-:-:S03]  /*10f0*/  ISETP.GT.AND P4, PT, R3, 0x1c0, PT ;  /* 0x000001c00300780c */ /* 0x000fc60003f84270 */
[----:B------:R-:W-:Y:S01]  /*1100*/  @P1 FADD R0, R0, R11 ;  /* 0x0000000b00001221 */ /* 0x000fe20000000000 */
[----:B------:R-:W-:-:S03]  /*1110*/  ISETP.GT.AND P1, PT, R3, 0x1e0, PT ;  /* 0x000001e00300780c */ /* 0x000fc60003f24270 */
[----:B---3--:R-:W-:-:S04]  /*1120*/  @P2 FADD R0, R0, R12 ;  /* 0x0000000c00002221 */ /* 0x008fc80000000000 */
[----:B------:R-:W-:-:S04]  /*1130*/  @P3 FADD R0, R0, R13 ;  /* 0x0000000d00003221 */ /* 0x000fc80000000000 */
[----:B------:R-:W-:-:S04]  /*1140*/  @P4 FADD R0, R0, R14 ;  /* 0x0000000e00004221 */ /* 0x000fc80000000000 */
[----:B------:R-:W-:Y:S01]  /*1150*/  @P1 FADD R0, R0, R15 ;  /* 0x0000000f00001221 */ /* 0x000fe20000000000 */
[----:B------:R-:W-:Y:S06]  /*1160*/  BRA `(.L_x_489) ;  /* 0x0000003000407947 */ /* 0x000fec0003800000 */
.L_x_475:
[----:B------:R-:W0:Y:S01]  /*1170*/  S2R R2, SR_TID.X ;  /* 0x0000000000027919 */ /* 0x000e220000002100 */
[----:B------:R-:W1:Y:S01]  /*1180*/  LDC.64 R4, c[0x0][0x380] ;  /* 0x0000e000ff047b82 */ /* 0x000e620000000a00 */
[----:B0-----:R-:W-:-:S05]  /*1190*/  SHF.L.U32 R7, R2, 0x1, RZ ;  /* 0x0000000102077819 */ /* 0x001fca00000006ff */
[----:B-1----:R-:W-:-:S05]  /*11a0*/  IMAD.WIDE.U32 R4, R7, 0x4, R4 ;  /* 0x0000000407047825 */ /* 0x002fca00078e0004 */
[----:B------:R-:W2:Y:S04]  /*11b0*/  LDG.E.64.CONSTANT R14, desc[UR6][R4.64] ;  /* 0x00000006040e7981 */ /* 0x000ea8000c1e9b00 */
[----:B------:R-:W3:Y:S04]  /*11c0*/  LDG.E.64.CONSTANT R16, desc[UR6][R4.64+0x1000] ;  /* 0x0010000604107981 */ /* 0x000ee8000c1e9b00 */
[----:B------:R-:W4:Y:S04]  /*11d0*/  LDG.E.64.CONSTANT R18, desc[UR6][R4.64+0x2000] ;  /* 0x0020000604127981 */ /* 0x000f28000c1e9b00 */
[----:B------:R-:W5:Y:S04]  /*11e0*/  LDG.E.64.CONSTANT R20, desc[UR6][R4.64+0x3000] ;  /* 0x0030000604147981 */ /* 0x000f68000c1e9b00 */
[----:B------:R-:W5:Y:S04]  /*11f0*/  LDG.E.64.CONSTANT R12, desc[UR6][R4.64+0x4000] ;  /* 0x00400006040c7981 */ /* 0x000f68000c1e9b00 */
[----:B------:R-:W5:Y:S04]  /*1200*/  LDG.E.64.CONSTANT R10, desc[UR6][R4.64+0x5000] ;  /* 0x00500006040a7981 */ /* 0x000f68000c1e9b00 */
[----:B------:R-:W5:Y:S04]  /*1210*/  LDG.E.64.CONSTANT R6, desc[UR6][R4.64+0x6000] ;  /* 0x0060000604067981 */ /* 0x000f68000c1e9b00 */
[----:B------:R-:W5:Y:S01]  /*1220*/  LDG.E.64.CONSTANT R8, desc[UR6][R4.64+0x7000] ;  /* 0x0070000604087981 */ /* 0x000f62000c1e9b00 */
[----:B------:R-:W-:Y:S01]  /*1230*/  ISETP.GE.U32.AND P0, PT, R3, 0x4000, PT ;  /* 0x000040000300780c */ /* 0x000fe20003f06070 */
[----:B--2---:R-:W-:Y:S01]  /*1240*/  FADD R14, R14, R15 ;  /* 0x0000000f0e0e7221 */ /* 0x004fe20000000000 */
[----:B---3--:R-:W-:Y:S01]  /*1250*/  FADD R17, R16, R17 ;  /* 0x0000001110117221 */ /* 0x008fe20000000000 */
[----:B----4-:R-:W-:-:S03]  /*1260*/  FADD R18, R18, R19 ;  /* 0x0000001312127221 */ /* 0x010fc60000000000 */
[----:B------:R-:W-:Y:S01]  /*1270*/  FADD R14, R14, R17 ;  /* 0x000000110e0e7221 */ /* 0x000fe20000000000 */
[----:B-----5:R-:W-:Y:S01]  /*1280*/  FADD R21, R20, R21 ;  /* 0x0000001514157221 */ /* 0x020fe20000000000 */
[----:B------:R-:W-:Y:S02]  /*1290*/  HFMA2 R20, -RZ, RZ, 0, 0.0078125 ;  /* 0x00002000ff147431 */ /* 0x000fe400000001ff */
[----:B------:R-:W-:Y:S01]  /*12a0*/  FADD R12, R12, R13 ;  /* 0x0000000d0c0c7221 */ /* 0x000fe20000000000 */
[----:B------:R-:W-:Y:S01]  /*12b0*/  FADD R21, R18, R21 ;  /* 0x0000001512157221 */ /* 0x000fe20000000000 */
[----:B------:R-:W-:-:S03]  /*12c0*/  FADD R11, R10, R11 ;  /* 0x0000000b0a0b7221 */ /* 0x000fc60000000000 */
[----:B------:R-:W-:Y:S01]  /*12d0*/  FADD R14, R14, R21 ;  /* 0x000000150e0e7221 */ /* 0x000fe20000000000 */
[----:B------:R-:W-:Y:S01]  /*12e0*/  FADD R6, R6, R7 ;  /* 0x0000000706067221 */ /* 0x000fe20000000000 */
[----:B------:R-:W-:Y:S01]  /*12f0*/  FADD R11, R12, R11 ;  /* 0x0000000b0c0b7221 */ /* 0x000fe20000000000 */
[----:B------:R-:W-:-:S04]  /*1300*/  FADD R9, R8, R9 ;  /* 0x0000000908097221 */ /* 0x000fc80000000000 */
[----:B------:R-:W-:-:S04]  /*1310*/  FADD R6, R6, R9 ;  /* 0x0000000906067221 */ /* 0x000fc80000000000 */
[----:B------:R-:W-:-:S04]  /*1320*/  FADD R11, R11, R6 ;  /* 0x000000060b0b7221 */ /* 0x000fc80000000000 */
[----:B------:R-:W-:Y:S01]  /*1330*/  FADD R0, R14, R11 ;  /* 0x0000000b0e007221 */ /* 0x000fe20000000000 */
[----:B------:R-:W-:Y:S06]  /*1340*/  @!P0 BRA `(.L_x_490) ;  /* 0x00000000008c8947 */ /* 0x000fec0003800000 */
[----:B------:R-:W0:Y:S01]  /*1350*/  LDC R24, c[0x0][0x390] ;  /* 0x0000e400ff187b82 */ /* 0x000e220000000800 */
[----:B------:R-:W-:Y:S02]  /*1360*/  IADD3 R21, PT, PT, R3, -0x2000, RZ ;  /* 0xffffe00003157810 */ /* 0x000fe40007ffe0ff */
[----:B------:R-:W-:-:S07]  /*1370*/  MOV R20, 0x2000 ;  /* 0x0000200000147802 */ /* 0x000fce0000000f00 */
.L_x_492:
[----:B------:R-:W-:-:S05]  /*1380*/  IMAD.WIDE R26, R20, 0x4, R4 ;  /* 0x00000004141a7825 */ /* 0x000fca00078e0204 */
[----:B------:R-:W2:Y:S04]  /*1390*/  LDG.E.64.CONSTANT R14, desc[UR6][R26.64+0x6000] ;  /* 0x006000061a0e7981 */ /* 0x000ea8000c1e9b00 */
[----:B------:R-:W2:Y:S04]  /*13a0*/  LDG.E.64.CONSTANT R6, desc[UR6][R26.64+0x7000] ;  /* 0x007000061a067981 */ /* 0x000ea8000c1e9b00 */
[----:B------:R-:W3:Y:S04]  /*13b0*/  LDG.E.64.CONSTANT R22, desc[UR6][R26.64] ;  /* 0x000000061a167981 */ /* 0x000ee8000c1e9b00 */
[----:B------:R-:W4:Y:S04]  /*13c0*/  LDG.E.64.CONSTANT R18, desc[UR6][R26.64+0x1000] ;  /* 0x001000061a127981 */ /* 0x000f28000c1e9b00 */
[----:B------:R-:W5:Y:S04]  /*13d0*/  LDG.E.64.CONSTANT R16, desc[UR6][R26.64+0x2000] ;  /* 0x002000061a107981 */ /* 0x000f68000c1e9b00 */
[----:B------:R-:W5:Y:S04]  /*13e0*/  LDG.E.64.CONSTANT R12, desc[UR6][R26.64+0x3000] ;  /* 0x003000061a0c7981 */ /* 0x000f68000c1e9b00 */
[----:B------:R-:W5:Y:S04]  /*13f0*/  LDG.E.64.CONSTANT R10, desc[UR6][R26.64+0x4000] ;  /* 0x004000061a0a7981 */ /* 0x000f68000c1e9b00 */
[----:B------:R-:W5:Y:S01]  /*1400*/  LDG.E.64.CONSTANT R8, desc[UR6][R26.64+0x5000] ;  /* 0x005000061a087981 */ /* 0x000f62000c1e9b00 */
[----:B0-----:R-:W-:Y:S01]  /*1410*/  MOV R3, R24 ;  /* 0x0000001800037202 */ /* 0x001fe20000000f00 */
[----:B--2---:R-:W-:-:S03]  /*1420*/  FADD R15, R15, R6 ;  /* 0x000000060f0f7221 */ /* 0x004fc60000000000 */
[----:B------:R-:W-:Y:S01]  /*1430*/  IADD3 R6, PT, PT, -R20, R3, RZ ;  /* 0x0000000314067210 */ /* 0x000fe20007ffe1ff */
[----:B---3--:R-:W-:-:S03]  /*1440*/  FADD R0, R22, R0 ;  /* 0x0000000016007221 */ /* 0x008fc60000000000 */
[----:B------:R-:W-:Y:S01]  /*1450*/  ISETP.GE.AND P0, PT, R6, 0x2000, PT ;  /* 0x000020000600780c */ /* 0x000fe20003f06270 */
[----:B----4-:R-:W-:Y:S01]  /*1460*/  FADD R23, R23, R18 ;  /* 0x0000001217177221 */ /* 0x010fe20000000000 */
[----:B-----5:R-:W-:Y:S01]  /*1470*/  FADD R18, R19, R16 ;  /* 0x0000001013127221 */ /* 0x020fe20000000000 */
[----:B------:R-:W-:Y:S01]  /*1480*/  FADD R17, R17, R12 ;  /* 0x0000000c11117221 */ /* 0x000fe20000000000 */
[----:B------:R-:W-:Y:S01]  /*1490*/  FADD R12, R13, R10 ;  /* 0x0000000a0d0c7221 */ /* 0x000fe20000000000 */
[----:B------:R-:W-:Y:S01]  /*14a0*/  FADD R11, R11, R8 ;  /* 0x000000080b0b7221 */ /* 0x000fe20000000000 */
[----:B------:R-:W-:Y:S01]  /*14b0*/  FADD R8, R9, R14 ;  /* 0x0000000e09087221 */ /* 0x000fe20000000000 */
[----:B------:R-:W-:Y:S01]  /*14c0*/  FADD R0, R0, R23 ;  /* 0x0000001700007221 */ /* 0x000fe20000000000 */
[----:B------:R-:W-:Y:S01]  /*14d0*/  FADD R17, R18, R17 ;  /* 0x0000001112117221 */ /* 0x000fe20000000000 */
[----:B------:R-:W-:Y:S01]  /*14e0*/  FADD R11, R12, R11 ;  /* 0x0000000b0c0b7221 */ /* 0x000fe20000000000 */
[----:B------:R-:W-:-:S02]  /*14f0*/  FADD R8, R8, R15 ;  /* 0x0000000f08087221 */ /* 0x000fc40000000000 */
[----:B------:R-:W-:Y:S02]  /*1500*/  FADD R0, R0, R17 ;  /* 0x0000001100007221 */ /* 0x000fe40000000000 */
[----:B------:R-:W-:-:S04]  /*1510*/  FADD R11, R11, R8 ;  /* 0x000000080b0b7221 */ /* 0x000fc80000000000 */
[----:B------:R-:W-:-:S04]  /*1520*/  FADD R11, R0, R11 ;  /* 0x0000000b000b7221 */ /* 0x000fc80000000000 */
[----:B------:R-:W-:Y:S01]  /*1530*/  FADD R0, R7, R11 ;  /* 0x0000000b07007221 */ /* 0x000fe20000000000 */
[----:B------:R-:W-:Y:S06]  /*1540*/  @!P0 BRA `(.L_x_491) ;  /* 0x0000000800308947 */ /* 0x000fec0003800000 */
[----:B------:R-:W-:-:S04]  /*1550*/  IADD3 R20, PT, PT, R20, 0x2000, RZ ;  /* 0x0000200014147810 */ /* 0x000fc80007ffe0ff */
[----:B------:R-:W-:-:S13]  /*1560*/  ISETP.GT.AND P0, PT, R20, R21, PT ;  /* 0x000000151400720c */ /* 0x000fda0003f04270 */
[----:B------:R-:W-:Y:S05]  /*1570*/  @!P0 BRA `(.L_x_492) ;  /* 0xfffffffc00808947 */ /* 0x000fea000383ffff */
.L_x_490:
        /* <DEDUP_REMOVED lines=20> */
.L_x_496:
        /* <DEDUP_REMOVED lines=8> */
.L_x_495:
[----:B------:R-:W-:Y:S05]  /*1740*/  BSYNC.RECONVERGENT B2 ;  /* 0x0000000000027941 */ /* 0x000fea0003800200 */
.L_x_494:
[----:B------:R-:W-:Y:S05]  /*1750*/  @!P1 BRA `(.L_x_493) ;  /* 0x0000000400a89947 */ /* 0x000fea0003800000 */
[----:B------:R-:W0:Y:S01]  /*1760*/  LDCU.64 UR4, c[0x0][0x380] ;  /* 0x00007000ff0477ac */ /* 0x000e220008000a00 */
[----:B------:R-:W-:Y:S01]  /*1770*/  IADD3 R5, PT, PT, R11, -R10, RZ ;  /* 0x8000000a0b057210 */ /* 0x000fe20007ffe0ff */
[----:B------:R-:W-:Y:S01]  /*1780*/  BSSY.RECONVERGENT B2, `(.L_x_497) ;  /* 0x000003b000027945 */ /* 0x000fe20003800200 */
[----:B------:R-:W-:Y:S02]  /*1790*/  IADD3 R3, P0, PT, R10, R20, RZ ;  /* 0x000000140a037210 */ /* 0x000fe40007f1e0ff */
[----:B------:R-:W-:Y:S02]  /*17a0*/  ISETP.GT.AND P1, PT, R5, 0x1800, PT ;  /* 0x000018000500780c */ /* 0x000fe40003f24270 */
[----:B------:R-:W-:Y:S02]  /*17b0*/  IADD3.X R6, PT, PT, RZ, RZ, RZ, P0, !PT ;  /* 0x000000ffff067210 */ /* 0x000fe400007fe4ff */
[----:B0-----:R-:W-:-:S04]  /*17c0*/  LEA R4, P0, R3, UR4, 0x2 ;  /* 0x0000000403047c11 */ /* 0x001fc8000f8010ff */
[----:B------:R-:W-:Y:S02]  /*17d0*/  LEA.HI.X R3, R3, UR5, R6, 0x2, P0 ;  /* 0x0000000503037c11 */ /* 0x000fe400080f1406 */
[----:B------:R-:W-:-:S04]  /*17e0*/  IADD3 R4, P0, PT, R4, 0x1000, RZ ;  /* 0x0000100004047810 */ /* 0x000fc80007f1e0ff */
[----:B------:R-:W-:Y:S02]  /*17f0*/  IADD3.X R5, PT, PT, RZ, R3, RZ, P0, !PT ;  /* 0x00000003ff057210 */ /* 0x000fe400007fe4ff */
[----:B------:R-:W-:Y:S02]  /*1800*/  PLOP3.LUT P0, PT, PT, PT, PT, 0x80, 0x8 ;  /* 0x000000000008781c */ /* 0x000fe40003f0f070 */
[----:B------:R-:W-:Y:S01]  /*1810*/  IADD3 R3, PT, PT, R10, R20, RZ ;  /* 0x000000140a037210 */ /* 0x000fe20007ffe0ff */
[----:B------:R-:W-:Y:S10]  /*1820*/  @!P1 BRA `(.L_x_498) ;  /* 0x0000000000c09947 */ /* 0x000ff40003800000 */
[----:B------:R-:W-:Y:S02]  /*1830*/  PLOP3.LUT P0, PT, PT, PT, PT, 0x8, 0x80 ;  /* 0x000000000080781c */ /* 0x000fe40003f0e170 */
[----:B------:R-:W-:-:S11]  /*1840*/  IADD3 R13, PT, PT, R11, -0x1800, RZ ;  /* 0xffffe8000b0d7810 */ /* 0x000fd60007ffe0ff */
.L_x_499:
        /* <DEDUP_REMOVED lines=46> */
.L_x_498:
[----:B------:R-:W-:Y:S05]  /*1b30*/  BSYNC.RECONVERGENT B2 ;  /* 0x0000000000027941 */ /* 0x000fea0003800200 */
.L_x_497:
        /* <DEDUP_REMOVED lines=31> */
.L_x_501:
[----:B------:R-:W-:Y:S05]  /*1d30*/  BSYNC.RECONVERGENT B2 ;  /* 0x0000000000027941 */ /* 0x000fea0003800200 */
.L_x_500:
        /* <DEDUP_REMOVED lines=9> */
[----:B----4-:R-:W-:-:S04]  /*1dd0*/  FADD R0, R0, R3 ;  /* 0x0000000300007221 */ /* 0x010fc80000000000 */
[----:B--2---:R-:W-:-:S04]  /*1de0*/  FADD R0, R0, R9 ;  /* 0x0000000900007221 */ /* 0x004fc80000000000 */
[----:B---3--:R-:W-:-:S07]  /*1df0*/  FADD R0, R0, R11 ;  /* 0x0000000b00007221 */ /* 0x008fce0000000000 */
.L_x_493:
[----:B------:R-:W-:Y:S05]  /*1e00*/  BSYNC.RECONVERGENT B1 ;  /* 0x0000000000017941 */ /* 0x000fea0003800200 */
.L_x_491:
        /* <DEDUP_REMOVED lines=32> */
[----:B---3--:R-:W0:Y:S04]  /*2010*/  LDS.128 R4, [UR4+0x10] ;  /* 0x00001004ff047984 */ /* 0x008e280008000c00 */
        /* <DEDUP_REMOVED lines=19> */
.L_x_474:
        /* <DEDUP_REMOVED lines=12> */
.L_x_504:
[----:B------:R-:W-:Y:S05]  /*2210*/  BSYNC.RECONVERGENT B1 ;  /* 0x0000000000017941 */ /* 0x000fea0003800200 */
.L_x_503:
        /* <DEDUP_REMOVED lines=16> */
.L_x_509:
        /* <DEDUP_REMOVED lines=9> */
.L_x_508:
[----:B------:R-:W-:Y:S05]  /*23b0*/  BSYNC.RECONVERGENT B2 ;  /* 0x0000000000027941 */ /* 0x000fea0003800200 */
.L_x_507:
        /* <DEDUP_REMOVED lines=8> */
.L_x_512:
        /* <DEDUP_REMOVED lines=43> */
.L_x_511:
[----:B------:R-:W-:Y:S05]  /*26f0*/  BSYNC.RECONVERGENT B2 ;  /* 0x0000000000027941 */ /* 0x000fea0003800200 */
.L_x_510:
        /* <DEDUP_REMOVED lines=26> */
.L_x_514:
[----:B------:R-:W-:Y:S05]  /*28a0*/  BSYNC.RECONVERGENT B2 ;  /* 0x0000000000027941 */ /* 0x000fea0003800200 */
.L_x_513:
        /* <DEDUP_REMOVED lines=12> */
.L_x_506:
[----:B------:R-:W-:Y:S05]  /*2970*/  BSYNC.RECONVERGENT B1 ;  /* 0x0000000000017941 */ /* 0x000fea0003800200 */
.L_x_505:
[----:B------:R-:W-:Y:S02]  /*2980*/  ISETP.GE.AND P0, PT, R3, 0x200, PT ;  /* 0x000002000300780c */ /* 0x000fe40003f06270 */
[----:B0----5:R-:W-:-:S11]  /*2990*/  MOV R5, R0 ;  /* 0x0000000000057202 */ /* 0x021fd60000000f00 */
[----:B------:R-:W-:Y:S05]  /*29a0*/  @!P0 BRA `(.L_x_515) ;  /* 0x0000000000d08947 */ /* 0x000fea0003800000 */
[----:B------:R-:W0:Y:S01]  /*29b0*/  S2R R7, SR_LANEID ;  /* 0x0000000000077919 */ /* 0x000e220000000000 */
[----:B------:R-:W1:Y:S02]  /*29c0*/  SHFL.DOWN PT, R0, R5, 0x1, 0x1f ;  /* 0x08201f0005007f89 */ /* 0x000e6400000e0000 */
[----:B-1----:R-:W-:Y:S01]  /*29d0*/  FADD R0, R0, R5 ;  /* 0x0000000500007221 */ /* 0x002fe20000000000 */
[C---:B0-----:R-:W-:Y:S02]  /*29e0*/  ISETP.GT.AND P0, PT, R7.reuse, 0x1e, PT ;  /* 0x0000001e0700780c */ /* 0x041fe40003f04270 */
[----:B------:R-:W-:Y:S02]  /*29f0*/  ISETP.NE.AND P1, PT, R7, RZ, PT ;  /* 0x000000ff0700720c */ /* 0x000fe40003f25270 */
        /* <DEDUP_REMOVED lines=27> */
[----:B--2---:R-:W0:Y:S04]  /*2bb0*/  LDS.128 R4, [UR4+0x10] ;  /* 0x00001004ff047984 */ /* 0x004e280008000c00 */
        /* <DEDUP_REMOVED lines=19> */
.L_x_515:
[----:B------:R-:W0:Y:S01]  /*2cf0*/  S2R R4, SR_LANEID ;  /* 0x0000000000047919 */ /* 0x000e220000000000 */
[----:B------:R-:W-:-:S04]  /*2d00*/  LOP3.LUT R0, R2, 0x3e0, RZ, 0xc0, !PT ;  /* 0x000003e002007812 */ /* 0x000fc800078ec0ff */
[----:B------:R-:W-:Y:S02]  /*2d10*/  IADD3 R6, PT, PT, R0, 0x20, RZ ;  /* 0x0000002000067810 */ /* 0x000fe40007ffe0ff */
[----:B------:R-:W-:Y:S02]  /*2d20*/  LOP3.LUT R0, RZ, R0, RZ, 0x33, !PT ;  /* 0x00000000ff007212 */ /* 0x000fe400078e33ff */
[-C--:B------:R-:W-:Y:S02]  /*2d30*/  ISETP.GT.AND P0, PT, R6, R3.reuse, PT ;  /* 0x000000030600720c */ /* 0x080fe40003f04270 */
[----:B------:R-:W-:-:S04]  /*2d40*/  IADD3 R0, PT, PT, R0, R3, RZ ;  /* 0x0000000300007210 */ /* 0x000fc80007ffe0ff */
[----:B------:R-:W-:-:S05]  /*2d50*/  SEL R6, R0, 0x1f, P0 ;  /* 0x0000001f00067807 */ /* 0x000fca0000000000 */
[----:B------:R-:W1:Y:S01]  /*2d60*/  SHFL.DOWN PT, R0, R5, 0x1, R6 ;  /* 0x0820000005007989 */ /* 0x000e6200000e0006 */
[C---:B0-----:R-:W-:Y:S02]  /*2d70*/  ISETP.GE.AND P0, PT, R4.reuse, R6, PT ;  /* 0x000000060400720c */ /* 0x041fe40003f06270 */
[C---:B------:R-:W-:Y:S02]  /*2d80*/  IADD3 R7, PT, PT, R4.reuse, 0x2, RZ ;  /* 0x0000000204077810 */ /* 0x040fe40007ffe0ff */
[----:B------:R-:W-:-:S09]  /*2d90*/  ISETP.NE.AND P1, PT, R4, RZ, PT ;  /* 0x000000ff0400720c */ /* 0x000fd20003f25270 */
[----:B-1----:R-:W-:Y:S01]  /*2da0*/  @!P0 FADD R5, R0, R5 ;  /* 0x0000000500058221 */ /* 0x002fe20000000000 */
[-C--:B------:R-:W-:Y:S02]  /*2db0*/  ISETP.GT.AND P0, PT, R7, R6.reuse, PT ;  /* 0x000000060700720c */ /* 0x080fe40003f04270 */
[----:B------:R-:W-:Y:S01]  /*2dc0*/  IADD3 R7, PT, PT, R4, 0x4, RZ ;  /* 0x0000000404077810 */ /* 0x000fe20007ffe0ff */
[----:B------:R-:W0:Y:S01]  /*2dd0*/  @!P1 S2R R8, SR_CgaCtaId ;  /* 0x0000000000089919 */ /* 0x000e220000008800 */
        /* <DEDUP_REMOVED lines=31> */
[----:B-1----:R-:W1:Y:S04]  /*2fd0*/  LDS.128 R4, [UR4+0x20] ;  /* 0x00002004ff047984 */ /* 0x002e680008000c00 */
        /* <DEDUP_REMOVED lines=29> */
.L_x_502:
        /* <DEDUP_REMOVED lines=28> */
[----:B------:R-:W-:Y:S02]  /*3370*/  HFMA2 R11, -RZ, RZ, 0, 0.0078125 ;  /* 0x00002000ff0b7431 */ /* 0x000fe400000001ff */
        /* <DEDUP_REMOVED lines=11> */
.L_x_518:
        /* <DEDUP_REMOVED lines=16> */
[----:B------:R0:W5:Y:S02]  /*3530*/  LDG.E.CONSTANT R18, desc[UR6][R2.64+0x7800] ;  /* 0x0078000602127981 */ /* 0x000164000c1e9900 */
[----:B0-----:R-:W-:-:S04]  /*3540*/  MOV R3, R7 ;  /* 0x0000000700037202 */ /* 0x001fc80000000f00 */
[----:B------:R-:W-:-:S04]  /*3550*/  IADD3 R2, PT, PT, -R11, R3, RZ ;  /* 0x000000030b027210 */ /* 0x000fc80007ffe1ff */
[----:B------:R-:W-:Y:S01]  /*3560*/  ISETP.GE.AND P0, PT, R2, 0x2000, PT ;  /* 0x000020000200780c */ /* 0x000fe20003f06270 */
        /* <DEDUP_REMOVED lines=17> */
[----:B------:R-:W-:-:S04]  /*3680*/  IADD3 R11, PT, PT, R11, 0x2000, RZ ;  /* 0x000020000b0b7810 */ /* 0x000fc80007ffe0ff */
[----:B------:R-:W-:-:S13]  /*3690*/  ISETP.GT.AND P0, PT, R11, R6, PT ;  /* 0x000000060b00720c */ /* 0x000fda0003f04270 */
[----:B------:R-:W-:Y:S05]  /*36a0*/  @!P0 BRA `(.L_x_518) ;  /* 0xfffffffc00608947 */ /* 0x000fea000383ffff */
.L_x_516:
        /* <DEDUP_REMOVED lines=20> */
.L_x_522:
        /* <DEDUP_REMOVED lines=8> */
.L_x_521:
[----:B------:R-:W-:Y:S05]  /*3870*/  BSYNC.RECONVERGENT B2 ;  /* 0x0000000000027941 */ /* 0x000fea0003800200 */
.L_x_520:
        /* <DEDUP_REMOVED lines=16> */
.L_x_525:
        /* <DEDUP_REMOVED lines=46> */
.L_x_524:
[----:B------:R-:W-:Y:S05]  /*3c60*/  BSYNC.RECONVERGENT B2 ;  /* 0x0000000000027941 */ /* 0x000fea0003800200 */
.L_x_523:
        /* <DEDUP_REMOVED lines=31> */
.L_x_527:
[----:B------:R-:W-:Y:S05]  /*3e60*/  BSYNC.RECONVERGENT B2 ;  /* 0x0000000000027941 */ /* 0x000fea0003800200 */
.L_x_526:
        /* <DEDUP_REMOVED lines=12> */
.L_x_519:
[----:B------:R-:W-:Y:S05]  /*3f30*/  BSYNC.RECONVERGENT B1 ;  /* 0x0000000000017941 */ /* 0x000fea0003800200 */
.L_x_517:
        /* <DEDUP_REMOVED lines=51> */
.L_x_489:
[----:B------:R-:W-:Y:S05]  /*4270*/  BSYNC.RECONVERGENT B0 ;  /* 0x0000000000007941 */ /* 0x000fea0003800200 */
.L_x_473:
[----:B------:R-:W-:Y:S05]  /*4280*/  @P0 EXIT ;  /* 0x000000000000094d */ /* 0x000fea0003800000 */
[----:B0-23--:R-:W0:Y:S01]  /*4290*/  LDC.64 R2, c[0x0][0x388] ;  /* 0x0000e200ff027b82 */ /* 0x00de220000000a00 */
[----:B------:R-:W4:Y:S02]  /*42a0*/  LDCU UR4, c[0x0][0x398] ;  /* 0x00007300ff0477ac */ /* 0x000f240008000800 */
[----:B----4-:R-:W-:-:S05]  /*42b0*/  FADD R5, R0, UR4 ;  /* 0x0000000400057e21 */ /* 0x010fca0008000000 */
[----:B0-----:R-:W-:Y:S01]  /*42c0*/  STG.E desc[UR6][R2.64], R5 ;  /* 0x0000000502007986 */ /* 0x001fe2000c101906 */
[----:B------:R-:W-:Y:S05]  /*42d0*/  EXIT ;  /* 0x000000000000794d */ /* 0x000fea0003800000 */
.L_x_528:
        /* <DEDUP_REMOVED lines=10> */
.L_x_1013:


//--------------------- .text._ZN3cub18CUB_300001_SM_10006detail6reduce18DeviceReduceKernelINS2_10policy_hubIfjN4cuda3std3__44plusIfEEE10Policy1000EN6thrust24THRUST_300001_SM_1000_NS10device_ptrIfEEjS9_fNS7_10__identityEEEvT0_PT3_T1_NS0_13GridEvenShareISK_EET2_T4_ --------------------------
	.section	.text._ZN3cub18CUB_300001_SM_10006detail6reduce18DeviceReduceKernelINS2_10policy_hubIfjN4cuda3std3__44plusIfEEE10Policy1000EN6thrust24THRUST_300001_SM_1000_NS10device_ptrIfEEjS9_fNS7_10__identityEEEvT0_PT3_T1_NS0_13GridEvenShareISK_EET2_T4_,"ax",@progbits
	.align	128
        .global         _ZN3cub18CUB_300001_SM_10006detail6reduce18DeviceReduceKernelINS2_10policy_hubIfjN4cuda3std3__44plusIfEEE10Policy1000EN6thrust24THRUST_300001_SM_1000_NS10device_ptrIfEEjS9_fNS7_10__identityEEEvT0_PT3_T1_NS0_13GridEvenShareISK_EET2_T4_
        .type           _ZN3cub18CUB_300001_SM_10006detail6reduce18DeviceReduceKernelINS2_10policy_hubIfjN4cuda3std3__44plusIfEEE10Policy1000EN6thrust24THRUST_300001_SM_1000_NS10device_ptrIfEEjS9_fNS7_10__identityEEEvT0_PT3_T1_NS0_13GridEvenShareISK_EET2_T4_,@function
        .size           _ZN3cub18CUB_300001_SM_10006detail6reduce18DeviceReduceKernelINS2_10policy_hubIfjN4cuda3std3__44plusIfEEE10Policy1000EN6thrust24THRUST_300001_SM_1000_NS10device_ptrIfEEjS9_fNS7_10__identityEEEvT0_PT3_T1_NS0_13GridEvenShareISK_EET2_T4_,(.L_x_1014 - _ZN3cub18CUB_300001_SM_10006detail6reduce18DeviceReduceKernelINS2_10policy_hubIfjN4cuda3std3__44plusIfEEE10Policy1000EN6thrust24THRUST_300001_SM_1000_NS10device_ptrIfEEjS9_fNS7_10__identityEEEvT0_PT3_T1_NS0_13GridEvenShareISK_EET2_T4_)
        .other          _ZN3cub18CUB_300001_SM_10006detail6reduce18DeviceReduceKernelINS2_10policy_hubIfjN4cuda3std3__44plusIfEEE10Policy1000EN6thrust24THRUST_300001_SM_1000_NS10device_ptrIfEEjS9_fNS7_10__identityEEEvT0_PT3_T1_NS0_13GridEvenShareISK_EET2_T4_,@"STO_CUDA_ENTRY STV_DEFAULT"
_ZN3cub18CUB_300001_SM_10006detail6reduce18DeviceReduceKernelINS2_10policy_hubIfjN4cuda3std3__44plusIfEEE10Policy1000EN6thrust24THRUST_300001_SM_1000_NS10device_ptrIfEEjS9_fNS7_10__identityEEEvT0_PT3_T1_NS0_13GridEvenShareISK_EET2_T4_:
.text._ZN3cub18CUB_300001_SM_10006detail6reduce18DeviceReduceKernelINS2_10policy_hubIfjN4cuda3std3__44plusIfEEE10Policy1000EN6thrust24THRUST_300001_SM_1000_NS10device_ptrIfEEjS9_fNS7_10__identityEEEvT0_PT3_T1_NS0_13GridEvenShareISK_EET2_T4_:
        /* <DEDUP_REMOVED lines=20> */
.L_x_532:
[----:B------:R-:W-:Y:S05]  /*0140*/  BSYNC.RECONVERGENT B1 ;  /* 0x0000000000017941 */ /* 0x000fea0003800200 */
.L_x_531:
        /* <DEDUP_REMOVED lines=16> */
.L_x_538:
        /* <DEDUP_REMOVED lines=70> */
.L_x_537:
[----:B------:R-:W-:-:S07]  /*06b0*/  IADD3 R4, PT, PT, R9, -0x1000, RZ ;  /* 0xfffff00009047810 */ /* 0x000fce0007ffe0ff */
.L_x_536:
[----:B------:R-:W-:Y:S05]  /*06c0*/  BSYNC.RECONVERGENT B2 ;  /* 0x0000000000027941 */ /* 0x000fea0003800200 */
.L_x_535:
        /* <DEDUP_REMOVED lines=41> */
.L_x_540:
[----:B------:R-:W-:Y:S05]  /*0960*/  BSYNC.RECONVERGENT B2 ;  /* 0x0000000000027941 */ /* 0x000fea0003800200 */
.L_x_539:
        /* <DEDUP_REMOVED lines=24> */
.L_x_542:
[----:B------:R-:W-:Y:S05]  /*0af0*/  BSYNC.RECONVERGENT B2 ;  /* 0x0000000000027941 */ /* 0x000fea0003800200 */
.L_x_541:
[----:B------:R-:W-:Y:S05]  /*0b00*/  @!P1 BRA `(.L_x_534) ;  /* 0x0000000000289947 */ /* 0x000fea0003800000 */
[----:B------:R-:W1:Y:S01]  /*0b10*/  LDC.64 R6, c[0x0][0x380] ;  /* 0x0000e000ff067b82 */ /* 0x000e620000000a00 */
[----:B0-----:R-:W-:Y:S02]  /*0b20*/  LEA R9, R3, R4, 0xd ;  /* 0x0000000403097211 */ /* 0x001fe400078e68ff */
[----:B------:R-:W-:-:S07]  /*0b30*/  IADD3 R8, PT, PT, -R5, RZ, RZ ;  /* 0x000000ff05087210 */ /* 0x000fce0007ffe1ff */
.L_x_543:
[----:B-1----:R-:W-:-:S06]  /*0b40*/  IMAD.WIDE.U32 R4, R9, 0x4, R6 ;  /* 0x0000000409047825 */ /* 0x002fcc00078e0006 */
[----:B------:R-:W2:Y:S01]  /*0b50*/  LDG.E R4, desc[UR6][R4.64] ;  /* 0x0000000604047981 */ /* 0x000ea2000c1e1900 */
[----:B------:R-:W-:Y:S02]  /*0b60*/  IADD3 R8, PT, PT, R8, 0x1, RZ ;  /* 0x0000000108087810 */ /* 0x000fe40007ffe0ff */
[----:B------:R-:W-:Y:S02]  /*0b70*/  IADD3 R9, PT, PT, R9, 0x200, RZ ;  /* 0x0000020009097810 */ /* 0x000fe40007ffe0ff */
[----:B------:R-:W-:Y:S01]  /*0b80*/  ISETP.NE.AND P0, PT, R8, RZ, PT ;  /* 0x000000ff0800720c */ /* 0x000fe20003f05270 */
[----:B--2--5:R-:W-:-:S12]  /*0b90*/  FADD R15, R4, R15 ;  /* 0x0000000f040f7221 */ /* 0x024fd80000000000 */
[----:B------:R-:W-:Y:S05]  /*0ba0*/  @P0 BRA `(.L_x_543) ;  /* 0xfffffffc00e40947 */ /* 0x000fea000383ffff */
.L_x_534:
[----:B------:R-:W-:Y:S05]  /*0bb0*/  BSYNC.RECONVERGENT B1 ;  /* 0x0000000000017941 */ /* 0x000fea0003800200 */
.L_x_533:
        /* <DEDUP_REMOVED lines=54> */
.L_x_544:
        /* <DEDUP_REMOVED lines=76> */
.L_x_530:
        /* <DEDUP_REMOVED lines=51> */
.L_x_548:
        /* <DEDUP_REMOVED lines=45> */
.L_x_547:
        /* <DEDUP_REMOVED lines=24> */
.L_x_553:
        /* <DEDUP_REMOVED lines=69> */
.L_x_552:
[----:B------:R-:W-:-:S07]  /*1fb0*/  IADD3 R16, PT, PT, R11, -0x1000, RZ ;  /* 0xfffff0000b107810 */ /* 0x000fce0007ffe0ff */
.L_x_551:
[----:B------:R-:W-:Y:S05]  /*1fc0*/  BSYNC.RECONVERGENT B2 ;  /* 0x0000000000027941 */ /* 0x000fea0003800200 */
.L_x_550:
        /* <DEDUP_REMOVED lines=40> */
.L_x_555:
[----:B------:R-:W-:Y:S05]  /*2250*/  BSYNC.RECONVERGENT B2 ;  /* 0x0000000000027941 */ /* 0x000fea0003800200 */
.L_x_554:
        /* <DEDUP_REMOVED lines=22> */
.L_x_557:
[----:B------:R-:W-:Y:S05]  /*23c0*/  BSYNC.RECONVERGENT B2 ;  /* 0x0000000000027941 */ /* 0x000fea0003800200 */
.L_x_556:
[----:B------:R-:W-:Y:S05]  /*23d0*/  @!P1 BRA `(.L_x_549) ;  /* 0x0000000000309947 */ /* 0x000fea0003800000 */
[----:B------:R-:W-:Y:S02]  /*23e0*/  LOP3.LUT R2, R2, 0xffff, RZ, 0xc0, !PT ;  /* 0x0000ffff02027812 */ /* 0x000fe400078ec0ff */
[----:B------:R-:W-:Y:S02]  /*23f0*/  IADD3 R9, PT, PT, R16, R0, RZ ;  /* 0x0000000010097210 */ /* 0x000fe40007ffe0ff */
[----:B------:R-:W-:-:S04]  /*2400*/  LEA.HI R2, R2, 0x1, RZ, 0x17 ;  /* 0x0000000102027811 */ /* 0x000fc800078fb8ff */
[----:B------:R-:W-:-:S04]  /*2410*/  LOP3.LUT R2, R2, 0x3, RZ, 0xc0, !PT ;  /* 0x0000000302027812 */ /* 0x000fc800078ec0ff */
[----:B------:R-:W-:-:S07]  /*2420*/  IADD3 R2, PT, PT, -R2, RZ, RZ ;  /* 0x000000ff02027210 */ /* 0x000fce0007ffe1ff */
.L_x_558:
[----:B------:R-:W-:-:S06]  /*2430*/  IMAD.WIDE.U32 R6, R9, 0x4, R4 ;  /* 0x0000000409067825 */ /* 0x000fcc00078e0004 */
[----:B------:R-:W2:Y:S01]  /*2440*/  LDG.E R6, desc[UR6][R6.64] ;  /* 0x0000000606067981 */ /* 0x000ea2000c1e1900 */
[----:B------:R-:W-:Y:S02]  /*2450*/  IADD3 R2, PT, PT, R2, 0x1, RZ ;  /* 0x0000000102027810 */ /* 0x000fe40007ffe0ff */
[----:B------:R-:W-:Y:S02]  /*2460*/  IADD3 R9, PT, PT, R9, 0x200, RZ ;  /* 0x0000020009097810 */ /* 0x000fe40007ffe0ff */
[----:B------:R-:W-:Y:S01]  /*2470*/  ISETP.NE.AND P0, PT, R2, RZ, PT ;  /* 0x000000ff0200720c */ /* 0x000fe20003f05270 */
[----:B--2---:R-:W-:-:S12]  /*2480*/  FADD R23, R6, R23 ;  /* 0x0000001706177221 */ /* 0x004fd80000000000 */
[----:B------:R-:W-:Y:S05]  /*2490*/  @P0 BRA `(.L_x_558) ;  /* 0xfffffffc00e40947 */ /* 0x000fea000383ffff */
.L_x_549:
[----:B------:R-:W-:Y:S05]  /*24a0*/  BSYNC.RECONVERGENT B1 ;  /* 0x0000000000017941 */ /* 0x000fea0003800200 */
.L_x_546:
        /* <DEDUP_REMOVED lines=51> */
.L_x_545:
[----:B------:R-:W-:Y:S05]  /*27e0*/  BSYNC.RECONVERGENT B0 ;  /* 0x0000000000007941 */ /* 0x000fea0003800200 */
.L_x_529:
[----:B------:R-:W-:Y:S05]  /*27f0*/  @P0 EXIT ;  /* 0x000000000000094d */ /* 0x000fea0003800000 */
[----:B012---:R-:W0:Y:S02]  /*2800*/  LDC.64 R4, c[0x0][0x388] ;  /* 0x0000e200ff047b82 */ /* 0x007e240000000a00 */
[----:B0-----:R-:W-:-:S05]  /*2810*/  IMAD.WIDE.U32 R2, R3, 0x4, R4 ;  /* 0x0000000403027825 */ /* 0x001fca00078e0004 */
[----:B------:R-:W-:Y:S01]  /*2820*/  STG.E desc[UR6][R2.64], R20 ;  /* 0x0000001402007986 */ /* 0x000fe2000c101906 */
[----:B------:R-:W-:Y:S05]  /*2830*/  EXIT ;  /* 0x000000000000794d */ /* 0x000fea0003800000 */
.L_x_559:
        /* <DEDUP_REMOVED lines=12> */
.L_x_1014:


//--------------------- .text._ZN3cub18CUB_300001_SM_10006detail6reduce28DeviceReduceSingleTileKernelINS2_10policy_hubIfjN4cuda3std3__44plusIfEEE10Policy1000EN6thrust24THRUST_300001_SM_1000_NS10device_ptrIfEEPfjS9_ffNS7_10__identityEEEvT0_T1_T2_T3_T4_T6_ --------------------------
	.section	.text._ZN3cub18CUB_300001_SM_10006detail6reduce28DeviceReduceSingleTileKernelINS2_10policy_hubIfjN4cuda3std3__44plusIfEEE10Policy1000EN6thrust24THRUST_300001_SM_1000_NS10device_ptrIfEEPfjS9_ffNS7_10__identityEEEvT0_T1_T2_T3_T4_T6_,"ax",@progbits
	.align	128
        .global         _ZN3cub18CUB_300001_SM_10006detail6reduce28DeviceReduceSingleTileKernelINS2_10policy_hubIfjN4cuda3std3__44plusIfEEE10Policy1000EN6thrust24THRUST_300001_SM_1000_NS10device_ptrIfEEPfjS9_ffNS7_10__identityEEEvT0_T1_T2_T3_T4_T6_
        .type           _ZN3cub18CUB_300001_SM_10006detail6reduce28DeviceReduceSingleTileKernelINS2_10policy_hubIfjN4cuda3std3__44plusIfEEE10Policy1000EN6thrust24THRUST_300001_SM_1000_NS10device_ptrIfEEPfjS9_ffNS7_10__identityEEEvT0_T1_T2_T3_T4_T6_,@function
        .size           _ZN3cub18CUB_300001_SM_10006detail6reduce28DeviceReduceSingleTileKernelINS2_10policy_hubIfjN4cuda3std3__44plusIfEEE10Policy1000EN6thrust24THRUST_300001_SM_1000_NS10device_ptrIfEEPfjS9_ffNS7_10__identityEEEvT0_T1_T2_T3_T4_T6_,(.L_x_1015 - _ZN3cub18CUB_300001_SM_10006detail6reduce28DeviceReduceSingleTileKernelINS2_10policy_hubIfjN4cuda3std3__44plusIfEEE10Policy1000EN6thrust24THRUST_300001_SM_1000_NS10device_ptrIfEEPfjS9_ffNS7_10__identityEEEvT0_T1_T2_T3_T4_T6_)
        .other          _ZN3cub18CUB_300001_SM_10006detail6reduce28DeviceReduceSingleTileKernelINS2_10policy_hubIfjN4cuda3std3__44plusIfEEE10Policy1000EN6thrust24THRUST_300001_SM_1000_NS10device_ptrIfEEPfjS9_ffNS7_10__identityEEEvT0_T1_T2_T3_T4_T6_,@"STO_CUDA_ENTRY STV_DEFAULT"
_ZN3cub18CUB_300001_SM_10006detail6reduce28DeviceReduceSingleTileKernelINS2_10policy_hubIfjN4cuda3std3__44plusIfEEE10Policy1000EN6thrust24THRUST_300001_SM_1000_NS10device_ptrIfEEPfjS9_ffNS7_10__identityEEEvT0_T1_T2_T3_T4_T6_:
.text._ZN3cub18CUB_300001_SM_10006detail6reduce28DeviceReduceSingleTileKernelINS2_10policy_hubIfjN4cuda3std3__44plusIfEEE10Policy1000EN6thrust24THRUST_300001_SM_1000_NS10device_ptrIfEEPfjS9_ffNS7_10__identityEEEvT0_T1_T2_T3_T4_T6_:
        /* <DEDUP_REMOVED lines=13> */
.L_x_560:
        /* <DEDUP_REMOVED lines=13> */
.L_x_564:
[----:B------:R-:W-:Y:S05]  /*01a0*/  BSYNC.RECONVERGENT B1 ;  /* 0x0000000000017941 */ /* 0x000fea0003800200 */
.L_x_563:
        /* <DEDUP_REMOVED lines=17> */
.L_x_569:
        /* <DEDUP_REMOVED lines=38> */
.L_x_568:
[----:B------:R-:W-:Y:S05]  /*0520*/  BSYNC.RECONVERGENT B2 ;  /* 0x0000000000027941 */ /* 0x000fea0003800200 */
.L_x_567:
        /* <DEDUP_REMOVED lines=25> */
.L_x_571:
[----:B------:R-:W-:Y:S05]  /*06c0*/  BSYNC.RECONVERGENT B2 ;  /* 0x0000000000027941 */ /* 0x000fea0003800200 */
.L_x_570:
        /* <DEDUP_REMOVED lines=17> */
.L_x_573:
[----:B------:R-:W-:Y:S05]  /*07e0*/  BSYNC.RECONVERGENT B2 ;  /* 0x0000000000027941 */ /* 0x000fea0003800200 */
.L_x_572:
[----:B------:R-:W-:Y:S05]  /*07f0*/  @!P1 BRA `(.L_x_566) ;  /* 0x0000000000309947 */ /* 0x000fea0003800000 */
[----:B------:R-:W0:Y:S01]  /*0800*/  LDC.64 R2, c[0x0][0x380] ;  /* 0x0000e000ff027b82 */ /* 0x000e220000000a00 */
[----:B------:R-:W-:Y:S01]  /*0810*/  IADD3 R6, PT, PT, -R6, RZ, RZ ;  /* 0x000000ff06067210 */ /* 0x000fe20007ffe1ff */
[----:B0-----:R-:W-:-:S05]  /*0820*/  IMAD.WIDE.U32 R2, R7, 0x4, R2 ;  /* 0x0000000407027825 */ /* 0x001fca00078e0002 */
[----:B------:R-:W-:-:S07]  /*0830*/  MOV R7, R3 ;  /* 0x0000000300077202 */ /* 0x000fce0000000f00 */
.L_x_574:
        /* <DEDUP_REMOVED lines=8> */
.L_x_566:
[----:B------:R-:W-:Y:S05]  /*08c0*/  BSYNC.RECONVERGENT B1 ;  /* 0x0000000000017941 */ /* 0x000fea0003800200 */
.L_x_565:
        /* <DEDUP_REMOVED lines=55> */
.L_x_575:
        /* <DEDUP_REMOVED lines=76> */
.L_x_562:
        /* <DEDUP_REMOVED lines=43> */
.L_x_579:
        /* <DEDUP_REMOVED lines=40> */
.L_x_577:
        /* <DEDUP_REMOVED lines=18> */
.L_x_584:
        /* <DEDUP_REMOVED lines=69> */
.L_x_583:
[----:B------:R-:W-:-:S07]  /*1ba0*/  IADD3 R6, PT, PT, R6, -0x1000, RZ ;  /* 0xfffff00006067810 */ /* 0x000fce0007ffe0ff */
.L_x_582:
[----:B------:R-:W-:Y:S05]  /*1bb0*/  BSYNC.RECONVERGENT B2 ;  /* 0x0000000000027941 */ /* 0x000fea0003800200 */
.L_x_581:
        /* <DEDUP_REMOVED lines=40> */
.L_x_586:
[----:B------:R-:W-:Y:S05]  /*1e40*/  BSYNC.RECONVERGENT B2 ;  /* 0x0000000000027941 */ /* 0x000fea0003800200 */
.L_x_585:
        /* <DEDUP_REMOVED lines=23> */
.L_x_588:
[----:B------:R-:W-:Y:S05]  /*1fc0*/  BSYNC.RECONVERGENT B2 ;  /* 0x0000000000027941 */ /* 0x000fea0003800200 */
.L_x_587:
[----:B------:R-:W-:Y:S05]  /*1fd0*/  @!P1 BRA `(.L_x_580) ;  /* 0x0000000000249947 */ /* 0x000fea0003800000 */
[----:B------:R-:W-:Y:S02]  /*1fe0*/  IADD3 R7, PT, PT, R6, UR4, RZ ;  /* 0x0000000406077c10 */ /* 0x000fe4000fffe0ff */
[----:B------:R-:W-:-:S07]  /*1ff0*/  IADD3 R4, PT, PT, -R4, RZ, RZ ;  /* 0x000000ff04047210 */ /* 0x000fce0007ffe1ff */
.L_x_589:
[----:B------:R-:W-:-:S06]  /*2000*/  IMAD.WIDE.U32 R2, R7, 0x4, R12 ;  /* 0x0000000407027825 */ /* 0x000fcc00078e000c */
[----:B------:R-:W2:Y:S01]  /*2010*/  LDG.E R2, desc[UR6][R2.64] ;  /* 0x0000000602027981 */ /* 0x000ea2000c1e1900 */
[----:B------:R-:W-:Y:S02]  /*2020*/  IADD3 R4, PT, PT, R4, 0x1, RZ ;  /* 0x0000000104047810 */ /* 0x000fe40007ffe0ff */
[----:B------:R-:W-:Y:S02]  /*2030*/  IADD3 R7, PT, PT, R7, 0x200, RZ ;  /* 0x0000020007077810 */ /* 0x000fe40007ffe0ff */
[----:B------:R-:W-:Y:S01]  /*2040*/  ISETP.NE.AND P0, PT, R4, RZ, PT ;  /* 0x000000ff0400720c */ /* 0x000fe20003f05270 */
[----:B--2---:R-:W-:-:S12]  /*2050*/  FADD R5, R2, R5 ;  /* 0x0000000502057221 */ /* 0x004fd80000000000 */
[----:B------:R-:W-:Y:S05]  /*2060*/  @P0 BRA `(.L_x_589) ;  /* 0xfffffffc00e40947 */ /* 0x000fea000383ffff */
.L_x_580:
[----:B------:R-:W-:Y:S05]  /*2070*/  BSYNC.RECONVERGENT B1 ;  /* 0x0000000000017941 */ /* 0x000fea0003800200 */
.L_x_578:
        /* <DEDUP_REMOVED lines=50> */
.L_x_576:
[----:B------:R-:W-:Y:S05]  /*23a0*/  BSYNC.RECONVERGENT B0 ;  /* 0x0000000000007941 */ /* 0x000fea0003800200 */
.L_x_561:
[----:B------:R-:W-:Y:S05]  /*23b0*/  @P0 EXIT ;  /* 0x000000000000094d */ /* 0x000fea0003800000 */
[----:B012---:R-:W0:Y:S01]  /*23c0*/  LDC.64 R2, c[0x0][0x388] ;  /* 0x0000e200ff027b82 */ /* 0x007e220000000a00 */
[----:B------:R-:W1:Y:S02]  /*23d0*/  LDCU UR4, c[0x0][0x398] ;  /* 0x00007300ff0477ac */ /* 0x000e640008000800 */
[----:B-1----:R-:W-:-:S05]  /*23e0*/  FADD R5, R0, UR4 ;  /* 0x0000000400057e21 */ /* 0x002fca0008000000 */
[----:B0-----:R-:W-:Y:S01]  /*23f0*/  STG.E desc[UR6][R2.64], R5 ;  /* 0x0000000502007986 */ /* 0x001fe2000c101906 */
[----:B------:R-:W-:Y:S05]  /*2400*/  EXIT ;  /* 0x000000000000794d */ /* 0x000fea0003800000 */
.L_x_590:
        /* <DEDUP_REMOVED lines=15> */
.L_x_1015:


//--------------------- .text._ZN3cub18CUB_300001_SM_10006detail9transform16transform_kernelINS2_10policy_hubILb1EN4cuda3std3__45tupleIJN6thrust24THRUST_300001_SM_1000_NS6detail15normal_iteratorINSA_10device_ptrIfEEEEEEEE10policy1000El6neglogSF_JPfEEEvT0_iT1_T2_DpNS2_10kernel_argIT3_EE --------------------------
	.section	.text._ZN3cub18CUB_300001_SM_10006detail9transform16transform_kernelINS2_10policy_hubILb1EN4cuda3std3__45tupleIJN6thrust24THRUST_300001_SM_1000_NS6detail15normal_iteratorINSA_10device_ptrIfEEEEEEEE10policy1000El6neglogSF_JPfEEEvT0_iT1_T2_DpNS2_10kernel_argIT3_EE,"ax",@progbits
	.align	128
        .global         _ZN3cub18CUB_300001_SM_10006detail9transform16transform_kernelINS2_10policy_hubILb1EN4cuda3std3__45tupleIJN6thrust24THRUST_300001_SM_1000_NS6detail15normal_iteratorINSA_10device_ptrIfEEEEEEEE10policy1000El6neglogSF_JPfEEEvT0_iT1_T2_DpNS2_10kernel_argIT3_EE
        .type           _ZN3cub18CUB_300001_SM_10006detail9transform16transform_kernelINS2_10policy_hubILb1EN4cuda3std3__45tupleIJN6thrust24THRUST_300001_SM_1000_NS6detail15normal_iteratorINSA_10device_ptrIfEEEEEEEE10policy1000El6neglogSF_JPfEEEvT0_iT1_T2_DpNS2_10kernel_argIT3_EE,@function
        .size           _ZN3cub18CUB_300001_SM_10006detail9transform16transform_kernelINS2_10policy_hubILb1EN4cuda3std3__45tupleIJN6thrust24THRUST_300001_SM_1000_NS6detail15normal_iteratorINSA_10device_ptrIfEEEEEEEE10policy1000El6neglogSF_JPfEEEvT0_iT1_T2_DpNS2_10kernel_argIT3_EE,(.L_x_1016 - _ZN3cub18CUB_300001_SM_10006detail9transform16transform_kernelINS2_10policy_hubILb1EN4cuda3std3__45tupleIJN6thrust24THRUST_300001_SM_1000_NS6detail15normal_iteratorINSA_10device_ptrIfEEEEEEEE10policy1000El6neglogSF_JPfEEEvT0_iT1_T2_DpNS2_10kernel_argIT3_EE)
        .other          _ZN3cub18CUB_300001_SM_10006detail9transform16transform_kernelINS2_10policy_hubILb1EN4cuda3std3__45tupleIJN6thrust24THRUST_300001_SM_1000_NS6detail15normal_iteratorINSA_10device_ptrIfEEEEEEEE10policy1000El6neglogSF_JPfEEEvT0_iT1_T2_DpNS2_10kernel_argIT3_EE,@"STO_CUDA_ENTRY STV_DEFAULT"
_ZN3cub18CUB_300001_SM_10006detail9transform16transform_kernelINS2_10policy_hubILb1EN4cuda3std3__45tupleIJN6thrust24THRUST_300001_SM_1000_NS6detail15normal_iteratorINSA_10device_ptrIfEEEEEEEE10policy1000El6neglogSF_JPfEEEvT0_iT1_T2_DpNS2_10kernel_argIT3_EE:
.text._ZN3cub18CUB_300001_SM_10006detail9transform16transform_kernelINS2_10policy_hubILb1EN4cuda3std3__45tupleIJN6thrust24THRUST_300001_SM_1000_NS6detail15normal_iteratorINSA_10device_ptrIfEEEEEEEE10policy1000El6neglogSF_JPfEEEvT0_iT1_T2_DpNS2_10kernel_argIT3_EE:
[----:B------:R-:W-:Y:S08]  /*0000*/  LDC R1, c[0x0][0x37c] ;  /* 0x0000df00ff017b82 */ /* 0x000ff00000000800 */
[----:B------:R-:W0:Y:S01]  /*0010*/  LDC R0, c[0x0][0x388] ;  /* 0x0000e200ff007b82 */ /* 0x000e220000000800 */
[----:B------:R-:W1:Y:S01]  /*0020*/  LDCU.64 UR6, c[0x0][0x380] ;  /* 0x00007000ff0677ac */ /* 0x000e620008000a00 */
[----:B------:R-:W2:Y:S01]  /*0030*/  S2R R7, SR_TID.X ;  /* 0x0000000000077919 */ /* 0x000ea20000002100 */
[----:B------:R-:W-:Y:S05]  /*0040*/  BSSY.RECONVERGENT B0, `(.L_x_591) ;  /* 0x000001a000007945 */ /* 0x000fea0003800200 */
[----:B------:R-:W3:Y:S01]  /*0050*/  S2UR UR4, SR_CTAID.X ;  /* 0x00000000000479c3 */ /* 0x000ee20000002500 */
[----:B0-----:R-:W-:-:S04]  /*0060*/  SHF.L.U32 R5, R0, 0x7, RZ ;  /* 0x0000000700057819 */ /* 0x001fc800000006ff */
[----:B------:R-:W-:Y:S01]  /*0070*/  SHF.R.S32.HI R4, RZ, 0x1f, R5 ;  /* 0x0000001fff047819 */ /* 0x000fe20000011405 */
[----:B---3--:R-:W-:Y:S01]  /*0080*/  IMAD.WIDE.U32 R2, R5, UR4, RZ ;  /* 0x0000000405027c25 */ /* 0x008fe2000f8e00ff */
[----:B--2---:R-:W-:-:S03]  /*0090*/  SHF.L.U32 R11, R7, 0x7, RZ ;  /* 0x00000007070b7819 */ /* 0x004fc600000006ff */
[----:B------:R-:W-:Y:S01]  /*00a0*/  IMAD R13, R4, UR4, RZ ;  /* 0x00000004040d7c24 */ /* 0x000fe2000f8e02ff */
[----:B-1----:R-:W-:-:S04]  /*00b0*/  IADD3 R6, P1, PT, -R2, UR6, RZ ;  /* 0x0000000602067c10 */ /* 0x002fc8000ff3e1ff */
[----:B------:R-:W-:Y:S02]  /*00c0*/  IADD3 R13, PT, PT, R3, R13, RZ ;  /* 0x0000000d030d7210 */ /* 0x000fe40007ffe0ff */
[----:B------:R-:W-:Y:S02]  /*00d0*/  ISETP.LT.U32.AND P0, PT, R6, R5, PT ;  /* 0x000000050600720c */ /* 0x000fe40003f01070 */
[----:B------:R-:W-:-:S04]  /*00e0*/  IADD3.X R9, PT, PT, ~R13, UR7, RZ, P1, !PT ;  /* 0x000000070d097c10 */ /* 0x000fc80008ffe5ff */
[----:B------:R-:W-:-:S04]  /*00f0*/  ISETP.LT.AND.EX P0, PT, R9, R4, PT, P0 ;  /* 0x000000040900720c */ /* 0x000fc80003f01300 */
[----:B------:R-:W-:-:S04]  /*0100*/  SEL R6, R6, R5, P0 ;  /* 0x0000000506067207 */ /* 0x000fc80000000000 */
[----:B------:R-:W-:-:S04]  /*0110*/  SHF.L.U32 R4, R6, 0x2, RZ ;  /* 0x0000000206047819 */ /* 0x000fc800000006ff */
[----:B------:R-:W-:-:S13]  /*0120*/  ISETP.GE.AND P0, PT, R11, R4, PT ;  /* 0x000000040b00720c */ /* 0x000fda0003f06270 */
[----:B------:R-:W-:Y:S05]  /*0130*/  @P0 BRA `(.L_x_592) ;  /* 0x0000000000280947 */ /* 0x000fea0003800000 */
[----:B------:R-:W0:Y:S02]  /*0140*/  LDC.64 R8, c[0x0][0x398] ;  /* 0x0000e600ff087b82 */ /* 0x000e240000000a00 */
[----:B0-----:R-:W-:-:S04]  /*0150*/  LEA R8, P0, R2, R8, 0x2 ;  /* 0x0000000802087211 */ /* 0x001fc800078010ff */
[----:B------:R-:W-:-:S03]  /*0160*/  LEA.HI.X R9, R2, R9, R13, 0x2, P0 ;  /* 0x0000000902097211 */ /* 0x000fc600000f140d */
[----:B------:R-:W-:-:S07]  /*0170*/  IMAD.WIDE.U32 R8, R7, 0x80, R8 ;  /* 0x0000008007087825 */ /* 0x000fce00078e0008 */
.L_x_593:
[----:B------:R-:W-:Y:S01]  /*0180*/  IADD3 R11, PT, PT, R11, 0x4000, RZ ;  /* 0x000040000b0b7810 */ /* 0x000fe20007ffe0ff */
[----:B------:R0:W-:Y:S03]  /*0190*/  CCTL.E.PF2 [R8] ;  /* 0x000000000800798f */ /* 0x0001e60000800100 */
[----:B------:R-:W-:Y:S02]  /*01a0*/  ISETP.GE.AND P0, PT, R11, R4, PT ;  /* 0x000000040b00720c */ /* 0x000fe40003f06270 */
[----:B0-----:R-:W-:-:S04]  /*01b0*/  IADD3 R8, P1, PT, R8, 0x4000, RZ ;  /* 0x0000400008087810 */ /* 0x001fc80007f3e0ff */
[----:B------:R-:W-:-:S07]  /*01c0*/  IADD3.X R9, PT, PT, RZ, R9, RZ, P1, !PT ;  /* 0x00000009ff097210 */ /* 0x000fce0000ffe4ff */
[----:B------:R-:W-:Y:S05]  /*01d0*/  @!P0 BRA `(.L_x_593) ;  /* 0xfffffffc00e88947 */ /* 0x000fea000383ffff */
.L_x_592:
[----:B------:R-:W-:Y:S05]  /*01e0*/  BSYNC.RECONVERGENT B0 ;  /* 0x0000000000007941 */ /* 0x000fea0003800200 */
.L_x_591:
[----:B------:R-:W0:Y:S01]  /*01f0*/  LDCU.128 UR8, c[0x0][0x390] ;  /* 0x00007200ff0877ac */ /* 0x000e220008000c00 */
[----:B------:R-:W-:Y:S02]  /*0200*/  ISETP.NE.AND P0, PT, R5, R6, PT ;  /* 0x000000060500720c */ /* 0x000fe40003f05270 */
[C---:B------:R-:W-:Y:S01]  /*0210*/  SHF.L.U32 R10, R2.reuse, 0x2, RZ ;  /* 0x00000002020a7819 */ /* 0x040fe200000006ff */
[----:B------:R-:W1:Y:S01]  /*0220*/  LDCU.64 UR4, c[0x0][0x358] ;  /* 0x00006b00ff0477ac */ /* 0x000e620008000a00 */
[----:B------:R-:W-:Y:S02]  /*0230*/  SHF.L.U64.HI R11, R2, 0x2, R13 ;  /* 0x00000002020b7819 */ /* 0x000fe4000001020d */
[C---:B0-----:R-:W-:Y:S02]  /*0240*/  IADD3 R4, P1, PT, R10.reuse, UR10, RZ ;  /* 0x0000000a0a047c10 */ /* 0x041fe4000ff3e0ff */
[----:B------:R-:W-:Y:S02]  /*0250*/  IADD3 R2, P2, PT, R10, UR8, RZ ;  /* 0x000000080a027c10 */ /* 0x000fe4000ff5e0ff */
[----:B------:R-:W-:-:S02]  /*0260*/  IADD3.X R5, PT, PT, R11, UR11, RZ, P1, !PT ;  /* 0x0000000b0b057c10 */ /* 0x000fc40008ffe4ff */
[----:B------:R-:W-:Y:S01]  /*0270*/  IADD3.X R3, PT, PT, R11, UR9, RZ, P2, !PT ;  /* 0x000000090b037c10 */ /* 0x000fe200097fe4ff */
[----:B-1----:R-:W-:Y:S08]  /*0280*/  @!P0 BRA `(.L_x_594) ;  /* 0x0000001800548947 */ /* 0x002ff00003800000 */
[----:B------:R-:W-:-:S13]  /*0290*/  ISETP.GE.AND P0, PT, R0, 0x1, PT ;  /* 0x000000010000780c */ /* 0x000fda0003f06270 */
[----:B------:R-:W-:Y:S05]  /*02a0*/  @!P0 EXIT ;  /* 0x000000000000894d */ /* 0x000fea0003800000 */
[C---:B------:R-:W-:Y:S01]  /*02b0*/  ISETP.GE.U32.AND P0, PT, R0.reuse, 0x4, PT ;  /* 0x000000040000780c */ /* 0x040fe20003f06070 */
[----:B------:R-:W-:Y:S01]  /*02c0*/  HFMA2 R8, -RZ, RZ, 0, 0 ;  /* 0x00000000ff087431 */ /* 0x000fe200000001ff */
[----:B------:R-:W-:-:S11]  /*02d0*/  LOP3.LUT R12, R0, 0x3, RZ, 0xc0, !PT ;  /* 0x00000003000c7812 */ /* 0x000fd600078ec0ff */
[----:B------:R-:W-:Y:S05]  /*02e0*/  @!P0 BRA `(.L_x_595) ;  /* 0x0000001000788947 */ /* 0x000fea0003800000 */
[CC--:B------:R-:W-:Y:S01]  /*02f0*/  ISETP.GE.AND P4, PT, R7.reuse, R6.reuse, PT ;  /* 0x000000060700720c */ /* 0x0c0fe20003f86270 */
[----:B------:R-:W-:Y:S01]  /*0300*/  BSSY.RECONVERGENT B0, `(.L_x_596) ;  /* 0x0000028000007945 */ /* 0x000fe20003800200 */
[----:B------:R-:W-:Y:S02]  /*0310*/  LOP3.LUT R8, R0, 0x7ffffffc, RZ, 0xc0, !PT ;  /* 0x7ffffffc00087812 */ /* 0x000fe400078ec0ff */
[C---:B------:R-:W-:Y:S02]  /*0320*/  IADD3 R13, PT, PT, R7.reuse, 0x80, RZ ;  /* 0x00000080070d7810 */ /* 0x040fe40007ffe0ff */
[C---:B------:R-:W-:Y:S02]  /*0330*/  IADD3 R11, PT, PT, R7.reuse, 0x100, RZ ;  /* 0x00000100070b7810 */ /* 0x040fe40007ffe0ff */
[----:B------:R-:W-:Y:S02]  /*0340*/  IADD3 R9, PT, PT, R7, 0x180, RZ ;  /* 0x0000018007097810 */ /* 0x000fe40007ffe0ff */
[----:B------:R-:W-:-:S02]  /*0350*/  ISETP.GE.AND P3, PT, R13, R6, PT ;  /* 0x000000060d00720c */ /* 0x000fc40003f66270 */
[-C--:B------:R-:W-:Y:S02]  /*0360*/  ISETP.GE.AND P0, PT, R11, R6.reuse, PT ;  /* 0x000000060b00720c */ /* 0x080fe40003f06270 */
[----:B------:R-:W-:Y:S02]  /*0370*/  ISETP.GE.AND P1, PT, R9, R6, PT ;  /* 0x000000060900720c */ /* 0x000fe40003f26270 */
[----:B------:R-:W-:Y:S01]  /*0380*/  ISETP.NE.AND P2, PT, R8, 0x4, PT ;  /* 0x000000040800780c */ /* 0x000fe20003f45270 */
[----:B------:R-:W-:-:S12]  /*0390*/  @P4 BRA `(.L_x_597) ;  /* 0x0000000000784947 */ /* 0x000fd80003800000 */
[----:B------:R-:W-:-:S05]  /*03a0*/  IMAD.WIDE R14, R7, 0x4, R4 ;  /* 0x00000004070e7825 */ /* 0x000fca00078e0204 */
[----:B------:R0:W2:Y:S01]  /*03b0*/  LDG.E R0, desc[UR4][R14.64] ;  /* 0x000000040e007981 */ /* 0x0000a2000c1e1900 */
[----:B------:R-:W-:Y:S02]  /*03c0*/  MOV R19, 0x3e055027 ;  /* 0x3e05502700137802 */ /* 0x000fe40000000f00 */
[----:B0-----:R-:W-:Y:S02]  /*03d0*/  MOV R15, 0x7f800000 ;  /* 0x7f800000000f7802 */ /* 0x001fe40000000f00 */
[----:B--2---:R-:W-:-:S13]  /*03e0*/  FSETP.GEU.AND P4, PT, R0, 1.175494350822287508e-38, PT ;  /* 0x008000000000780b */ /* 0x004fda0003f8e000 */
[----:B------:R-:W-:-:S05]  /*03f0*/  @!P4 FMUL R0, R0, 8388608 ;  /* 0x4b0000000000c820 */ /* 0x000fca0000400000 */
[----:B------:R-:W-:-:S04]  /*0400*/  IADD3 R10, PT, PT, R0, -0x3f2aaaab, RZ ;  /* 0xc0d55555000a7810 */ /* 0x000fc80007ffe0ff */
[----:B------:R-:W-:-:S04]  /*0410*/  LOP3.LUT R17, R10, 0xff800000, RZ, 0xc0, !PT ;  /* 0xff8000000a117812 */ /* 0x000fc800078ec0ff */
[-C--:B------:R-:W-:Y:S02]  /*0420*/  IADD3 R10, PT, PT, R0, -R17.reuse, RZ ;  /* 0x80000011000a7210 */ /* 0x080fe40007ffe0ff */
[----:B------:R-:W-:-:S03]  /*0430*/  I2FP.F32.S32 R17, R17 ;  /* 0x0000001100117245 */ /* 0x000fc60000201400 */
[----:B------:R-:W-:Y:S01]  /*0440*/  FADD R16, R10, -1 ;  /* 0xbf8000000a107421 */ /* 0x000fe20000000000 */
[----:B------:R-:W-:Y:S02]  /*0450*/  FSEL R10, RZ, -23, P4 ;  /* 0xc1b80000ff0a7808 */ /* 0x000fe40002000000 */
[----:B------:R-:W-:Y:S01]  /*0460*/  ISETP.GT.U32.AND P4, PT, R0, 0x7f7fffff, PT ;  /* 0x7f7fffff0000780c */ /* 0x000fe20003f84070 */
[C---:B------:R-:W-:Y:S02]  /*0470*/  FFMA R19, R16.reuse, -R19, 0.14084610342979431152 ;  /* 0x3e1039f610137423 */ /* 0x040fe40000000813 */
[----:B------:R-:W-:Y:S02]  /*0480*/  FFMA R10, R17, 1.1920928955078125e-07, R10 ;  /* 0x34000000110a7823 */ /* 0x000fe4000000000a */
[----:B------:R-:W-:-:S04]  /*0490*/  FFMA R19, R16, R19, -0.12148627638816833496 ;  /* 0xbdf8cdcc10137423 */ /* 0x000fc80000000013 */
[----:B------:R-:W-:-:S04]  /*04a0*/  FFMA R19, R16, R19, 0.13980610668659210205 ;  /* 0x3e0f295510137423 */ /* 0x000fc80000000013 */
[----:B------:R-:W-:-:S04]  /*04b0*/  FFMA R19, R16, R19, -0.16684235632419586182 ;  /* 0xbe2ad8b910137423 */ /* 0x000fc80000000013 */
[----:B------:R-:W-:-:S04]  /*04c0*/  FFMA R19, R16, R19, 0.20012299716472625732 ;  /* 0x3e4ced0b10137423 */ /* 0x000fc80000000013 */
[----:B------:R-:W-:-:S04]  /*04d0*/  FFMA R19, R16, R19, -0.24999669194221496582 ;  /* 0xbe7fff2210137423 */ /* 0x000fc80000000013 */
[----:B------:R-:W-:-:S04]  /*04e0*/  FFMA R19, R16, R19, 0.33333182334899902344 ;  /* 0x3eaaaa7810137423 */ /* 0x000fc80000000013 */
[----:B------:R-:W-:-:S04]  /*04f0*/  FFMA R19, R16, R19, -0.5 ;  /* 0xbf00000010137423 */ /* 0x000fc80000000013 */
[----:B------:R-:W-:-:S04]  /*0500*/  FMUL R19, R16, R19 ;  /* 0x0000001310137220 */ /* 0x000fc80000400000 */
[----:B------:R-:W-:-:S04]  /*0510*/  FFMA R19, R16, R19, R16 ;  /* 0x0000001310137223 */ /* 0x000fc80000000010 */
[----:B------:R-:W-:Y:S01]  /*0520*/  FFMA R10, R10, 0.69314718246459960938, R19 ;  /* 0x3f3172180a0a7823 */ /* 0x000fe20000000013 */
[C---:B------:R-:W-:Y:S01]  /*0530*/  @P4 FFMA R10, R0.reuse, R15, +INF ;  /* 0x7f800000000a4423 */ /* 0x040fe2000000000f */
[----:B------:R-:W-:Y:S01]  /*0540*/  FSETP.NEU.AND P4, PT, R0, RZ, PT ;  /* 0x000000ff0000720b */ /* 0x000fe20003f8d000 */
[----:B------:R-:W-:-:S03]  /*0550*/  IMAD.WIDE R14, R7, 0x4, R2 ;  /* 0x00000004070e7825 */ /* 0x000fc600078e0202 */
[----:B------:R-:W-:-:S05]  /*0560*/  FSEL R17, -R10, +INF , P4 ;  /* 0x7f8000000a117808 */ /* 0x000fca0002000100 */
[----:B------:R0:W-:Y:S04]  /*0570*/  STG.E desc[UR4][R14.64], R17 ;  /* 0x000000110e007986 */ /* 0x0001e8000c101904 */
.L_x_597:
[----:B------:R-:W-:Y:S05]  /*0580*/  BSYNC.RECONVERGENT B0 ;  /* 0x0000000000007941 */ /* 0x000fea0003800200 */
.L_x_596:
[----:B------:R-:W-:Y:S04]  /*0590*/  BSSY.RECONVERGENT B0, `(.L_x_598) ;  /* 0x0000020000007945 */ /* 0x000fe80003800200 */
[----:B------:R-:W-:Y:S05]  /*05a0*/  @P3 BRA `(.L_x_599) ;  /* 0x0000000000783947 */ /* 0x000fea0003800000 */
[----:B0-----:R-:W-:-:S05]  /*05b0*/  IMAD.WIDE R14, R13, 0x4, R4 ;  /* 0x000000040d0e7825 */ /* 0x001fca00078e0204 */
[----:B------:R0:W2:Y:S01]  /*05c0*/  LDG.E R0, desc[UR4][R14.64] ;  /* 0x000000040e007981 */ /* 0x0000a2000c1e1900 */
[----:B------:R-:W-:Y:S01]  /*05d0*/  HFMA2 R19, -RZ, RZ, 1.5048828125, 33.21875 ;  /* 0x3e055027ff137431 */ /* 0x000fe200000001ff */
        /* <DEDUP_REMOVED lines=27> */
.L_x_599:
[----:B------:R-:W-:Y:S05]  /*0790*/  BSYNC.RECONVERGENT B0 ;  /* 0x0000000000007941 */ /* 0x000fea0003800200 */
.L_x_598:
[----:B------:R-:W-:Y:S04]  /*07a0*/  BSSY.RECONVERGENT B0, `(.L_x_600) ;  /* 0x0000020000007945 */ /* 0x000fe80003800200 */
[----:B------:R-:W-:Y:S05]  /*07b0*/  @P0 BRA `(.L_x_601) ;  /* 0x0000000000780947 */ /* 0x000fea0003800000 */
[----:B01----:R-:W-:-:S05]  /*07c0*/  IMAD.WIDE R14, R11, 0x4, R4 ;  /* 0x000000040b0e7825 */ /* 0x003fca00078e0204 */
[----:B------:R-:W2:Y:S01]  /*07d0*/  LDG.E R0, desc[UR4][R14.64] ;  /* 0x000000040e007981 */ /* 0x000ea2000c1e1900 */
[----:B------:R-:W-:Y:S01]  /*07e0*/  HFMA2 R17, -RZ, RZ, 1.5048828125, 33.21875 ;  /* 0x3e055027ff117431 */ /* 0x000fe200000001ff */
        /* <DEDUP_REMOVED lines=10> */
[----:B------:R-:W-:Y:S01]  /*0890*/  FFMA R10, R13, 1.1920928955078125e-07, R10 ;  /* 0x340000000d0a7823 */ /* 0x000fe2000000000a */
[----:B------:R-:W-:Y:S01]  /*08a0*/  MOV R13, 0x7f800000 ;  /* 0x7f800000000d7802 */ /* 0x000fe20000000f00 */
        /* <DEDUP_REMOVED lines=15> */
.L_x_601:
[----:B------:R-:W-:Y:S05]  /*09a0*/  BSYNC.RECONVERGENT B0 ;  /* 0x0000000000007941 */ /* 0x000fea0003800200 */
.L_x_600:
[----:B------:R-:W-:Y:S04]  /*09b0*/  BSSY.RECONVERGENT B0, `(.L_x_602) ;  /* 0x0000020000007945 */ /* 0x000fe80003800200 */
[----:B------:R-:W-:Y:S05]  /*09c0*/  @P1 BRA `(.L_x_603) ;  /* 0x0000000000781947 */ /* 0x000fea0003800000 */
[----:B--2---:R-:W-:-:S05]  /*09d0*/  IMAD.WIDE R10, R9, 0x4, R4 ;  /* 0x00000004090a7825 */ /* 0x004fca00078e0204 */
[----:B------:R2:W3:Y:S01]  /*09e0*/  LDG.E R0, desc[UR4][R10.64] ;  /* 0x000000040a007981 */ /* 0x0004e2000c1e1900 */
[----:B01----:R-:W-:Y:S01]  /*09f0*/  HFMA2 R15, -RZ, RZ, 1.5048828125, 33.21875 ;  /* 0x3e055027ff0f7431 */ /* 0x003fe200000001ff */
[----:B--2---:R-:W-:Y:S02]  /*0a00*/  MOV R11, 0x7f800000 ;  /* 0x7f800000000b7802 */ /* 0x004fe40000000f00 */
[----:B---3--:R-:W-:-:S04]  /*0a10*/  FSETP.GEU.AND P0, PT, R0, 1.175494350822287508e-38, PT ;  /* 0x008000000000780b */ /* 0x008fc80003f0e000 */
[----:B------:R-:W-:-:S09]  /*0a20*/  FSEL R10, RZ, -23, P0 ;  /* 0xc1b80000ff0a7808 */ /* 0x000fd20000000000 */
[----:B------:R-:W-:-:S05]  /*0a30*/  @!P0 FMUL R0, R0, 8388608 ;  /* 0x4b00000000008820 */ /* 0x000fca0000400000 */
[C---:B------:R-:W-:Y:S02]  /*0a40*/  IADD3 R13, PT, PT, R0.reuse, -0x3f2aaaab, RZ ;  /* 0xc0d55555000d7810 */ /* 0x040fe40007ffe0ff */
[----:B------:R-:W-:Y:S02]  /*0a50*/  ISETP.GT.U32.AND P0, PT, R0, 0x7f7fffff, PT ;  /* 0x7f7fffff0000780c */ /* 0x000fe40003f04070 */
[----:B------:R-:W-:-:S04]  /*0a60*/  LOP3.LUT R13, R13, 0xff800000, RZ, 0xc0, !PT ;  /* 0xff8000000d0d7812 */ /* 0x000fc800078ec0ff */
[-C--:B------:R-:W-:Y:S02]  /*0a70*/  IADD3 R14, PT, PT, R0, -R13.reuse, RZ ;  /* 0x8000000d000e7210 */ /* 0x080fe40007ffe0ff */
[----:B------:R-:W-:-:S03]  /*0a80*/  I2FP.F32.S32 R13, R13 ;  /* 0x0000000d000d7245 */ /* 0x000fc60000201400 */
[----:B------:R-:W-:Y:S02]  /*0a90*/  FADD R14, R14, -1 ;  /* 0xbf8000000e0e7421 */ /* 0x000fe40000000000 */
[----:B------:R-:W-:Y:S02]  /*0aa0*/  FFMA R10, R13, 1.1920928955078125e-07, R10 ;  /* 0x340000000d0a7823 */ /* 0x000fe4000000000a */
[----:B------:R-:W-:-:S04]  /*0ab0*/  FFMA R15, R14, -R15, 0.14084610342979431152 ;  /* 0x3e1039f60e0f7423 */ /* 0x000fc8000000080f */
        /* <DEDUP_REMOVED lines=15> */
.L_x_603:
[----:B------:R-:W-:Y:S05]  /*0bb0*/  BSYNC.RECONVERGENT B0 ;  /* 0x0000000000007941 */ /* 0x000fea0003800200 */
.L_x_602:
[----:B------:R-:W-:Y:S05]  /*0bc0*/  @!P2 BRA `(.L_x_595) ;  /* 0x000000080040a947 */ /* 0x000fea0003800000 */
[----:B------:R-:W-:-:S07]  /*0bd0*/  HFMA2 R0, -RZ, RZ, 0, 2.384185791015625e-07 ;  /* 0x00000004ff007431 */ /* 0x000fce00000001ff */
.L_x_612:
[C---:B01-3--:R-:W-:Y:S01]  /*0be0*/  LEA R15, R0.reuse, R7, 0x7 ;  /* 0x00000007000f7211 */ /* 0x04bfe200078e38ff */
[----:B------:R-:W-:Y:S01]  /*0bf0*/  BSSY.RECONVERGENT B0, `(.L_x_604) ;  /* 0x0000029000007945 */ /* 0x000fe20003800200 */
[----:B------:R-:W-:Y:S02]  /*0c00*/  IADD3 R0, PT, PT, R0, 0x4, RZ ;  /* 0x0000000400007810 */ /* 0x000fe40007ffe0ff */
[C---:B------:R-:W-:Y:S02]  /*0c10*/  ISETP.GE.AND P4, PT, R15.reuse, R6, PT ;  /* 0x000000060f00720c */ /* 0x040fe40003f86270 */
[C---:B--2---:R-:W-:Y:S02]  /*0c20*/  IADD3 R13, PT, PT, R15.reuse, 0x80, RZ ;  /* 0x000000800f0d7810 */ /* 0x044fe40007ffe0ff */
[C---:B--2---:R-:W-:Y:S02]  /*0c30*/  IADD3 R11, PT, PT, R15.reuse, 0x100, RZ ;  /* 0x000001000f0b7810 */ /* 0x044fe40007ffe0ff */
[----:B------:R-:W-:-:S02]  /*0c40*/  IADD3 R9, PT, PT, R15, 0x180, RZ ;  /* 0x000001800f097810 */ /* 0x000fc40007ffe0ff */
[----:B------:R-:W-:Y:S02]  /*0c50*/  ISETP.NE.AND P0, PT, R0, R8, PT ;  /* 0x000000080000720c */ /* 0x000fe40003f05270 */
[-C--:B------:R-:W-:Y:S02]  /*0c60*/  ISETP.GE.AND P3, PT, R13, R6.reuse, PT ;  /* 0x000000060d00720c */ /* 0x080fe40003f66270 */
[-C--:B------:R-:W-:Y:S02]  /*0c70*/  ISETP.GE.AND P2, PT, R11, R6.reuse, PT ;  /* 0x000000060b00720c */ /* 0x080fe40003f46270 */
[----:B------:R-:W-:Y:S01]  /*0c80*/  ISETP.GE.AND P1, PT, R9, R6, PT ;  /* 0x000000060900720c */ /* 0x000fe20003f26270 */
        /* <DEDUP_REMOVED lines=31> */
.L_x_605:
[----:B------:R-:W-:Y:S05]  /*0e80*/  BSYNC.RECONVERGENT B0 ;  /* 0x0000000000007941 */ /* 0x000fea0003800200 */
.L_x_604:
[----:B------:R-:W-:Y:S04]  /*0e90*/  BSSY.RECONVERGENT B0, `(.L_x_606) ;  /* 0x0000020000007945 */ /* 0x000fe80003800200 */
[----:B------:R-:W-:Y:S05]  /*0ea0*/  @P3 BRA `(.L_x_607) ;  /* 0x0000000000783947 */ /* 0x000fea0003800000 */
[----:B0-----:R-:W-:-:S05]  /*0eb0*/  IMAD.WIDE R14, R13, 0x4, R4 ;  /* 0x000000040d0e7825 */ /* 0x001fca00078e0204 */
[----:B------:R0:W2:Y:S01]  /*0ec0*/  LDG.E R10, desc[UR4][R14.64] ;  /* 0x000000040e0a7981 */ /* 0x0000a2000c1e1900 */
[----:B------:R-:W-:Y:S01]  /*0ed0*/  HFMA2 R19, -RZ, RZ, 1.5048828125, 33.21875 ;  /* 0x3e055027ff137431 */ /* 0x000fe200000001ff */
[----:B0-----:R-:W-:Y:S02]  /*0ee0*/  MOV R15, 0x7f800000 ;  /* 0x7f800000000f7802 */ /* 0x001fe40000000f00 */
[----:B--2---:R-:W-:-:S04]  /*0ef0*/  FSETP.GEU.AND P3, PT, R10, 1.175494350822287508e-38, PT ;  /* 0x008000000a00780b */ /* 0x004fc80003f6e000 */
        /* <DEDUP_REMOVED lines=25> */
.L_x_607:
[----:B------:R-:W-:Y:S05]  /*1090*/  BSYNC.RECONVERGENT B0 ;  /* 0x0000000000007941 */ /* 0x000fea0003800200 */
.L_x_606:
        /* <DEDUP_REMOVED lines=11> */
[----:B------:R-:W-:-:S04]  /*1150*/  FADD R16, R13, -1 ;  /* 0xbf8000000d107421 */ /* 0x000fc80000000000 */
[----:B------:R-:W-:-:S04]  /*1160*/  FFMA R13, R16, -R19, 0.14084610342979431152 ;  /* 0x3e1039f6100d7423 */ /* 0x000fc80000000813 */
[----:B------:R-:W-:-:S04]  /*1170*/  FFMA R13, R16, R13, -0.12148627638816833496 ;  /* 0xbdf8cdcc100d7423 */ /* 0x000fc8000000000d */
[----:B------:R-:W-:-:S04]  /*1180*/  FFMA R13, R16, R13, 0.13980610668659210205 ;  /* 0x3e0f2955100d7423 */ /* 0x000fc8000000000d */
[----:B------:R-:W-:-:S04]  /*1190*/  FFMA R13, R16, R13, -0.16684235632419586182 ;  /* 0xbe2ad8b9100d7423 */ /* 0x000fc8000000000d */
[----:B------:R-:W-:-:S04]  /*11a0*/  FFMA R13, R16, R13, 0.20012299716472625732 ;  /* 0x3e4ced0b100d7423 */ /* 0x000fc8000000000d */
[----:B------:R-:W-:-:S04]  /*11b0*/  FFMA R13, R16, R13, -0.24999669194221496582 ;  /* 0xbe7fff22100d7423 */ /* 0x000fc8000000000d */
[----:B------:R-:W-:-:S04]  /*11c0*/  FFMA R13, R16, R13, 0.33333182334899902344 ;  /* 0x3eaaaa78100d7423 */ /* 0x000fc8000000000d */
[----:B------:R-:W-:Y:S01]  /*11d0*/  FFMA R15, R16, R13, -0.5 ;  /* 0xbf000000100f7423 */ /* 0x000fe2000000000d */
[----:B------:R-:W-:Y:S02]  /*11e0*/  FSEL R13, RZ, -23, P2 ;  /* 0xc1b80000ff0d7808 */ /* 0x000fe40001000000 */
[----:B------:R-:W-:Y:S01]  /*11f0*/  ISETP.GT.U32.AND P2, PT, R10, 0x7f7fffff, PT ;  /* 0x7f7fffff0a00780c */ /* 0x000fe20003f44070 */
[----:B------:R-:W-:Y:S02]  /*1200*/  FMUL R15, R16, R15 ;  /* 0x0000000f100f7220 */ /* 0x000fe40000400000 */
[----:B------:R-:W-:Y:S02]  /*1210*/  FFMA R13, R14, 1.1920928955078125e-07, R13 ;  /* 0x340000000e0d7823 */ /* 0x000fe4000000000d */
[----:B------:R-:W-:Y:S01]  /*1220*/  FFMA R16, R16, R15, R16 ;  /* 0x0000000f10107223 */ /* 0x000fe20000000010 */
[----:B------:R-:W-:-:S03]  /*1230*/  MOV R15, 0x7f800000 ;  /* 0x7f800000000f7802 */ /* 0x000fc60000000f00 */
[----:B------:R-:W-:-:S04]  /*1240*/  FFMA R13, R13, 0.69314718246459960938, R16 ;  /* 0x3f3172180d0d7823 */ /* 0x000fc80000000010 */
[C---:B------:R-:W-:Y:S01]  /*1250*/  @P2 FFMA R13, R10.reuse, R15, +INF ;  /* 0x7f8000000a0d2423 */ /* 0x040fe2000000000f */
[----:B------:R-:W-:Y:S01]  /*1260*/  FSETP.NEU.AND P2, PT, R10, RZ, PT ;  /* 0x000000ff0a00720b */ /* 0x000fe20003f4d000 */
[----:B------:R-:W-:-:S03]  /*1270*/  IMAD.WIDE R10, R11, 0x4, R2 ;  /* 0x000000040b0a7825 */ /* 0x000fc600078e0202 */
[----:B------:R-:W-:-:S05]  /*1280*/  FSEL R13, -R13, +INF , P2 ;  /* 0x7f8000000d0d7808 */ /* 0x000fca0001000100 */
[----:B------:R2:W-:Y:S04]  /*1290*/  STG.E desc[UR4][R10.64], R13 ;  /* 0x0000000d0a007986 */ /* 0x0005e8000c101904 */
.L_x_609:
[----:B------:R-:W-:Y:S05]  /*12a0*/  BSYNC.RECONVERGENT B0 ;  /* 0x0000000000007941 */ /* 0x000fea0003800200 */
.L_x_608:
[----:B------:R-:W-:Y:S04]  /*12b0*/  BSSY.RECONVERGENT B0, `(.L_x_610) ;  /* 0x0000020000007945 */ /* 0x000fe80003800200 */
[----:B------:R-:W-:Y:S05]  /*12c0*/  @P1 BRA `(.L_x_611) ;  /* 0x0000000000781947 */ /* 0x000fea0003800000 */
[----:B01----:R-:W-:-:S05]  /*12d0*/  IMAD.WIDE R14, R9, 0x4, R4 ;  /* 0x00000004090e7825 */ /* 0x003fca00078e0204 */
[----:B--2---:R-:W2:Y:S01]  /*12e0*/  LDG.E R10, desc[UR4][R14.64] ;  /* 0x000000040e0a7981 */ /* 0x004ea2000c1e1900 */
[----:B------:R-:W-:Y:S01]  /*12f0*/  HFMA2 R17, -RZ, RZ, 1.5048828125, 33.21875 ;  /* 0x3e055027ff117431 */ /* 0x000fe200000001ff */
[----:B--2---:R-:W-:-:S13]  /*1300*/  FSETP.GEU.AND P1, PT, R10, 1.175494350822287508e-38, PT ;  /* 0x008000000a00780b */ /* 0x004fda0003f2e000 */
[----:B------:R-:W-:-:S05]  /*1310*/  @!P1 FMUL R10, R10, 8388608 ;  /* 0x4b0000000a0a9820 */ /* 0x000fca0000400000 */
[----:B------:R-:W-:-:S04]  /*1320*/  IADD3 R11, PT, PT, R10, -0x3f2aaaab, RZ ;  /* 0xc0d555550a0b7810 */ /* 0x000fc80007ffe0ff */
[----:B------:R-:W-:-:S04]  /*1330*/  LOP3.LUT R13, R11, 0xff800000, RZ, 0xc0, !PT ;  /* 0xff8000000b0d7812 */ /* 0x000fc800078ec0ff */
[-C--:B------:R-:W-:Y:S02]  /*1340*/  IADD3 R11, PT, PT, R10, -R13.reuse, RZ ;  /* 0x8000000d0a0b7210 */ /* 0x080fe40007ffe0ff */
[----:B------:R-:W-:Y:S02]  /*1350*/  I2FP.F32.S32 R14, R13 ;  /* 0x0000000d000e7245 */ /* 0x000fe40000201400 */
[----:B------:R-:W-:Y:S01]  /*1360*/  MOV R13, 0x7f800000 ;  /* 0x7f800000000d7802 */ /* 0x000fe20000000f00 */
        /* <DEDUP_REMOVED lines=13> */
[----:B------:R-:W-:-:S04]  /*1440*/  FFMA R16, R16, R15, R16 ;  /* 0x0000000f10107223 */ /* 0x000fc80000000010 */
[----:B------:R-:W-:-:S04]  /*1450*/  FFMA R16, R11, 0.69314718246459960938, R16 ;  /* 0x3f3172180b107823 */ /* 0x000fc80000000010 */
[C---:B------:R-:W-:Y:S01]  /*1460*/  @P1 FFMA R16, R10.reuse, R13, +INF ;  /* 0x7f8000000a101423 */ /* 0x040fe2000000000d */
[----:B------:R-:W-:Y:S01]  /*1470*/  FSETP.NEU.AND P1, PT, R10, RZ, PT ;  /* 0x000000ff0a00720b */ /* 0x000fe20003f2d000 */
[----:B------:R-:W-:-:S03]  /*1480*/  IMAD.WIDE R10, R9, 0x4, R2 ;  /* 0x00000004090a7825 */ /* 0x000fc600078e0202 */
[----:B------:R-:W-:-:S05]  /*1490*/  FSEL R9, -R16, +INF , P1 ;  /* 0x7f80000010097808 */ /* 0x000fca0000800100 */
[----:B------:R3:W-:Y:S04]  /*14a0*/  STG.E desc[UR4][R10.64], R9 ;  /* 0x000000090a007986 */ /* 0x0007e8000c101904 */
.L_x_611:
[----:B------:R-:W-:Y:S05]  /*14b0*/  BSYNC.RECONVERGENT B0 ;  /* 0x0000000000007941 */ /* 0x000fea0003800200 */
.L_x_610:
[----:B------:R-:W-:Y:S05]  /*14c0*/  @P0 BRA `(.L_x_612) ;  /* 0xfffffff400c40947 */ /* 0x000fea000383ffff */
.L_x_595:
[----:B------:R-:W-:-:S13]  /*14d0*/  ISETP.NE.AND P0, PT, R12, RZ, PT ;  /* 0x000000ff0c00720c */ /* 0x000fda0003f05270 */
[----:B------:R-:W-:Y:S05]  /*14e0*/  @!P0 EXIT ;  /* 0x000000000000894d */ /* 0x000fea0003800000 */
[----:B------:R-:W-:-:S13]  /*14f0*/  ISETP.NE.AND P0, PT, R12, 0x1, PT ;  /* 0x000000010c00780c */ /* 0x000fda0003f05270 */
[----:B------:R-:W-:Y:S05]  /*1500*/  @!P0 BRA `(.L_x_613) ;  /* 0x00000004001c8947 */ /* 0x000fea0003800000 */
[----:B--23--:R-:W-:Y:S01]  /*1510*/  LEA R11, R8, R7, 0x7 ;  /* 0x00000007080b7211 */ /* 0x00cfe200078e38ff */
[----:B------:R-:W-:Y:S03]  /*1520*/  BSSY.RECONVERGENT B0, `(.L_x_614) ;  /* 0x0000023000007945 */ /* 0x000fe60003800200 */
[C---:B------:R-:W-:Y:S02]  /*1530*/  ISETP.GE.AND P0, PT, R11.reuse, R6, PT ;  /* 0x000000060b00720c */ /* 0x040fe40003f06270 */
[----:B------:R-:W-:-:S04]  /*1540*/  IADD3 R9, PT, PT, R11, 0x80, RZ ;  /* 0x000000800b097810 */ /* 0x000fc80007ffe0ff */
[----:B------:R-:W-:-:S07]  /*1550*/  ISETP.GE.AND P1, PT, R9, R6, PT ;  /* 0x000000060900720c */ /* 0x000fce0003f26270 */
[----:B------:R-:W-:Y:S06]  /*1560*/  @P0 BRA `(.L_x_615) ;  /* 0x0000000000780947 */ /* 0x000fec0003800000 */
[----:B-1----:R-:W-:-:S05]  /*1570*/  IMAD.WIDE R12, R11, 0x4, R4 ;  /* 0x000000040b0c7825 */ /* 0x002fca00078e0204 */
[----:B------:R1:W2:Y:S01]  /*1580*/  LDG.E R0, desc[UR4][R12.64] ;  /* 0x000000040c007981 */ /* 0x0002a2000c1e1900 */
[----:B0-----:R-:W-:Y:S01]  /*1590*/  HFMA2 R17, -RZ, RZ, 1.5048828125, 33.21875 ;  /* 0x3e055027ff117431 */ /* 0x001fe200000001ff */
[----:B-1----:R-:W-:Y:S02]  /*15a0*/  MOV R13, 0x7f800000 ;  /* 0x7f800000000d7802 */ /* 0x002fe40000000f00 */
        /* <DEDUP_REMOVED lines=26> */
.L_x_615:
[----:B------:R-:W-:Y:S05]  /*1750*/  BSYNC.RECONVERGENT B0 ;  /* 0x0000000000007941 */ /* 0x000fea0003800200 */
.L_x_614:
        /* <DEDUP_REMOVED lines=32> */
.L_x_617:
[----:B------:R-:W-:Y:S05]  /*1960*/  BSYNC.RECONVERGENT B0 ;  /* 0x0000000000007941 */ /* 0x000fea0003800200 */
.L_x_616:
[----:B------:R-:W-:-:S07]  /*1970*/  IADD3 R8, PT, PT, R8, 0x2, RZ ;  /* 0x0000000208087810 */ /* 0x000fce0007ffe0ff */
.L_x_613:
[----:B------:R-:W4:Y:S02]  /*1980*/  LDC R0, c[0x0][0x388] ;  /* 0x0000e200ff007b82 */ /* 0x000f240000000800 */
[----:B----4-:R-:W-:-:S04]  /*1990*/  LOP3.LUT R0, R0, 0x1, RZ, 0xc0, !PT ;  /* 0x0000000100007812 */ /* 0x010fc800078ec0ff */
[----:B------:R-:W-:-:S13]  /*19a0*/  ISETP.NE.U32.AND P0, PT, R0, 0x1, PT ;  /* 0x000000010000780c */ /* 0x000fda0003f05070 */
[----:B------:R-:W-:Y:S05]  /*19b0*/  @P0 EXIT ;  /* 0x000000000000094d */ /* 0x000fea0003800000 */
[----:B--23--:R-:W-:-:S04]  /*19c0*/  LEA R11, R8, R7, 0x7 ;  /* 0x00000007080b7211 */ /* 0x00cfc800078e38ff */
[----:B------:R-:W-:-:S13]  /*19d0*/  ISETP.GE.AND P0, PT, R11, R6, PT ;  /* 0x000000060b00720c */ /* 0x000fda0003f06270 */
[----:B------:R-:W-:Y:S05]  /*19e0*/  @P0 EXIT ;  /* 0x000000000000094d */ /* 0x000fea0003800000 */
[----:B------:R-:W-:-:S05]  /*19f0*/  IMAD.WIDE R4, R11, 0x4, R4 ;  /* 0x000000040b047825 */ /* 0x000fca00078e0204 */
[----:B------:R2:W3:Y:S01]  /*1a00*/  LDG.E R0, desc[UR4][R4.64] ;  /* 0x0000000404007981 */ /* 0x0004e2000c1e1900 */
[----:B------:R-:W-:Y:S02]  /*1a10*/  HFMA2 R9, -RZ, RZ, 1.5048828125, 33.21875 ;  /* 0x3e055027ff097431 */ /* 0x000fe400000001ff */
[----:B------:R-:W-:Y:S01]  /*1a20*/  IMAD.WIDE R2, R11, 0x4, R2 ;  /* 0x000000040b027825 */ /* 0x000fe200078e0202 */
        /* <DEDUP_REMOVED lines=23> */
[----:B------:R-:W-:-:S04]  /*1ba0*/  FSETP.NEU.AND P0, PT, R0, RZ, PT ;  /* 0x000000ff0000720b */ /* 0x000fc80003f0d000 */
[----:B------:R-:W-:-:S05]  /*1bb0*/  FSEL R5, -R4, +INF , P0 ;  /* 0x7f80000004057808 */ /* 0x000fca0000000100 */
[----:B------:R-:W-:Y:S01]  /*1bc0*/  STG.E desc[UR4][R2.64], R5 ;  /* 0x0000000502007986 */ /* 0x000fe2000c101904 */
[----:B------:R-:W-:Y:S05]  /*1bd0*/  EXIT ;  /* 0x000000000000794d */ /* 0x000fea0003800000 */
.L_x_594:
[----:B------:R-:W-:-:S13]  /*1be0*/  ISETP.GE.AND P0, PT, R0, 0x1, PT ;  /* 0x000000010000780c */ /* 0x000fda0003f06270 */
[----:B------:R-:W-:Y:S05]  /*1bf0*/  @!P0 EXIT ;  /* 0x000000000000894d */ /* 0x000fea0003800000 */
[C---:B------:R-:W-:Y:S01]  /*1c00*/  ISETP.GE.U32.AND P1, PT, R0.reuse, 0x4, PT ;  /* 0x000000040000780c */ /* 0x040fe20003f26070 */
[----:B------:R-:W-:Y:S01]  /*1c10*/  HFMA2 R6, -RZ, RZ, 0, 0 ;  /* 0x00000000ff067431 */ /* 0x000fe200000001ff */
[----:B------:R-:W-:-:S04]  /*1c20*/  LOP3.LUT R22, R0, 0x3, RZ, 0xc0, !PT ;  /* 0x0000000300167812 */ /* 0x000fc800078ec0ff */
[----:B------:R-:W-:-:S07]  /*1c30*/  ISETP.NE.AND P0, PT, R22, RZ, PT ;  /* 0x000000ff1600720c */ /* 0x000fce0003f05270 */
[----:B------:R-:W-:Y:S06]  /*1c40*/  @!P1 BRA `(.L_x_618) ;  /* 0x0000000400e49947 */ /* 0x000fec0003800000 */
[----:B------:R-:W-:Y:S02]  /*1c50*/  IADD3 R10, P1, PT, R10, 0x400, RZ ;  /* 0x000004000a0a7810 */ /* 0x000fe40007f3e0ff */
[----:B------:R-:W-:Y:S02]  /*1c60*/  LOP3.LUT R6, R0, 0x7ffffffc, RZ, 0xc0, !PT ;  /* 0x7ffffffc00067812 */ /* 0x000fe400078ec0ff */
[C---:B------:R-:W-:Y:S02]  /*1c70*/  IADD3 R8, P2, PT, R10.reuse, UR10, RZ ;  /* 0x0000000a0a087c10 */ /* 0x040fe4000ff5e0ff */
[----:B------:R-:W-:Y:S02]  /*1c80*/  IADD3.X R11, PT, PT, RZ, R11, RZ, P1, !PT ;  /* 0x0000000bff0b7210 */ /* 0x000fe40000ffe4ff */
[----:B------:R-:W-:Y:S02]  /*1c90*/  IADD3 R10, P1, PT, R10, UR8, RZ ;  /* 0x000000080a0a7c10 */ /* 0x000fe4000ff3e0ff */
[----:B------:R-:W-:-:S02]  /*1ca0*/  IADD3.X R9, PT, PT, R11, UR11, RZ, P2, !PT ;  /* 0x0000000b0b097c10 */ /* 0x000fc400097fe4ff */
[----:B------:R-:W-:Y:S02]  /*1cb0*/  IADD3.X R11, PT, PT, R11, UR9, RZ, P1, !PT ;  /* 0x000000090b0b7c10 */ /* 0x000fe40008ffe4ff */
[----:B------:R-:W-:Y:S02]  /*1cc0*/  MOV R17, R7 ;  /* 0x0000000700117202 */ /* 0x000fe40000000f00 */
[----:B------:R-:W-:-:S07]  /*1cd0*/  IADD3 R16, PT, PT, -R6, RZ, RZ ;  /* 0x000000ff06107210 */ /* 0x000fce0007ffe1ff */
.L_x_619:
[----:B0-----:R-:W-:-:S05]  /*1ce0*/  IMAD.WIDE R12, R17, 0x4, R8 ;  /* 0x00000004110c7825 */ /* 0x001fca00078e0208 */
[----:B------:R-:W2:Y:S01]  /*1cf0*/  LDG.E R14, desc[UR4][R12.64+-0x400] ;  /* 0xfffc00040c0e7981 */ /* 0x000ea2000c1e1900 */
[----:B------:R-:W-:Y:S02]  /*1d00*/  MOV R18, 0x3e055027 ;  /* 0x3e05502700127802 */ /* 0x000fe40000000f00 */
        /* <DEDUP_REMOVED lines=14> */
[C---:B------:R-:W-:Y:S01]  /*1df0*/  FFMA R24, R15.reuse, R20, -0.5 ;  /* 0xbf0000000f187423 */ /* 0x040fe20000000014 */
[----:B------:R-:W-:Y:S02]  /*1e00*/  FSEL R20, RZ, -23, P1 ;  /* 0xc1b80000ff147808 */ /* 0x000fe40000800000 */
[----:B------:R-:W-:Y:S01]  /*1e10*/  ISETP.GT.U32.AND P1, PT, R14, 0x7f7fffff, PT ;  /* 0x7f7fffff0e00780c */ /* 0x000fe20003f24070 */
[----:B------:R-:W-:Y:S02]  /*1e20*/  FMUL R24, R15, R24 ;  /* 0x000000180f187220 */ /* 0x000fe40000400000 */
[----:B------:R-:W-:Y:S01]  /*1e30*/  FFMA R20, R19, 1.1920928955078125e-07, R20 ;  /* 0x3400000013147823 */ /* 0x000fe20000000014 */
[----:B------:R-:W-:Y:S01]  /*1e40*/  MOV R19, 0x7f800000 ;  /* 0x7f80000000137802 */ /* 0x000fe20000000f00 */
[----:B------:R-:W-:-:S04]  /*1e50*/  FFMA R15, R15, R24, R15 ;  /* 0x000000180f0f7223 */ /* 0x000fc8000000000f */
[----:B------:R-:W-:-:S04]  /*1e60*/  FFMA R20, R20, 0.69314718246459960938, R15 ;  /* 0x3f31721814147823 */ /* 0x000fc8000000000f */
[C---:B------:R-:W-:Y:S01]  /*1e70*/  @P1 FFMA R20, R14.reuse, R19, +INF ;  /* 0x7f8000000e141423 */ /* 0x040fe20000000013 */
[----:B------:R-:W-:Y:S01]  /*1e80*/  FSETP.NEU.AND P1, PT, R14, RZ, PT ;  /* 0x000000ff0e00720b */ /* 0x000fe20003f2d000 */
[----:B------:R-:W-:-:S03]  /*1e90*/  IMAD.WIDE R14, R17, 0x4, R10 ;  /* 0x00000004110e7825 */ /* 0x000fc600078e020a */
[----:B------:R-:W-:-:S05]  /*1ea0*/  FSEL R25, -R20, +INF , P1 ;  /* 0x7f80000014197808 */ /* 0x000fca0000800100 */
[----:B------:R0:W-:Y:S04]  /*1eb0*/  STG.E desc[UR4][R14.64+-0x400], R25 ;  /* 0xfffc00190e007986 */ /* 0x0001e8000c101904 */
[----:B------:R-:W2:Y:S02]  /*1ec0*/  LDG.E R20, desc[UR4][R12.64+-0x200] ;  /* 0xfffe00040c147981 */ /* 0x000ea4000c1e1900 */
[----:B--2---:R-:W-:-:S13]  /*1ed0*/  FSETP.GEU.AND P1, PT, R20, 1.175494350822287508e-38, PT ;  /* 0x008000001400780b */ /* 0x004fda0003f2e000 */
[----:B------:R-:W-:-:S05]  /*1ee0*/  @!P1 FMUL R20, R20, 8388608 ;  /* 0x4b00000014149820 */ /* 0x000fca0000400000 */
[----:B------:R-:W-:-:S04]  /*1ef0*/  IADD3 R23, PT, PT, R20, -0x3f2aaaab, RZ ;  /* 0xc0d5555514177810 */ /* 0x000fc80007ffe0ff */
[----:B------:R-:W-:-:S04]  /*1f00*/  LOP3.LUT R23, R23, 0xff800000, RZ, 0xc0, !PT ;  /* 0xff80000017177812 */ /* 0x000fc800078ec0ff */
[----:B------:R-:W-:-:S05]  /*1f10*/  IADD3 R21, PT, PT, R20, -R23, RZ ;  /* 0x8000001714157210 */ /* 0x000fca0007ffe0ff */
        /* <DEDUP_REMOVED lines=9> */
[----:B------:R-:W-:Y:S02]  /*1fb0*/  I2FP.F32.S32 R24, R23 ;  /* 0x0000001700187245 */ /* 0x000fe40000201400 */
[----:B------:R-:W-:Y:S01]  /*1fc0*/  FSEL R23, RZ, -23, P1 ;  /* 0xc1b80000ff177808 */ /* 0x000fe20000800000 */
[----:B------:R-:W-:Y:S01]  /*1fd0*/  FMUL R26, R21, R26 ;  /* 0x0000001a151a7220 */ /* 0x000fe20000400000 */
[----:B------:R-:W-:-:S03]  /*1fe0*/  ISETP.GT.U32.AND P1, PT, R20, 0x7f7fffff, PT ;  /* 0x7f7fffff1400780c */ /* 0x000fc60003f24070 */
[----:B------:R-:W-:Y:S01]  /*1ff0*/  FFMA R23, R24, 1.1920928955078125e-07, R23 ;  /* 0x3400000018177823 */ /* 0x000fe20000000017 */
[----:B------:R-:W-:-:S04]  /*2000*/  FFMA R26, R21, R26, R21 ;  /* 0x0000001a151a7223 */ /* 0x000fc80000000015 */
[----:B------:R-:W-:-:S05]  /*2010*/  FFMA R23, R23, 0.69314718246459960938, R26 ;  /* 0x3f31721817177823 */ /* 0x000fca000000001a */
[C---:B------:R-:W-:Y:S01]  /*2020*/  @P1 FFMA R23, R20.reuse, R19, +INF ;  /* 0x7f80000014171423 */ /* 0x040fe20000000013 */
[----:B------:R-:W-:-:S04]  /*2030*/  FSETP.NEU.AND P1, PT, R20, RZ, PT ;  /* 0x000000ff1400720b */ /* 0x000fc80003f2d000 */
[----:B0-----:R-:W-:-:S05]  /*2040*/  FSEL R25, -R23, +INF , P1 ;  /* 0x7f80000017197808 */ /* 0x001fca0000800100 */
        /* <DEDUP_REMOVED lines=27> */
[----:B------:R-:W2:Y:S01]  /*2200*/  LDG.E R20, desc[UR4][R12.64+0x200] ;  /* 0x000200040c147981 */ /* 0x000ea2000c1e1900 */
[----:B------:R-:W-:Y:S02]  /*2210*/  IADD3 R16, PT, PT, R16, 0x4, RZ ;  /* 0x0000000410107810 */ /* 0x000fe40007ffe0ff */
[----:B------:R-:W-:Y:S02]  /*2220*/  IADD3 R17, PT, PT, R17, 0x200, RZ ;  /* 0x0000020011117810 */ /* 0x000fe40007ffe0ff */
        /* <DEDUP_REMOVED lines=23> */
[----:B------:R-:W-:Y:S02]  /*23a0*/  FSEL R13, -R12, +INF , P1 ;  /* 0x7f8000000c0d7808 */ /* 0x000fe40000800100 */
[----:B------:R-:W-:-:S03]  /*23b0*/  ISETP.NE.AND P1, PT, R16, RZ, PT ;  /* 0x000000ff1000720c */ /* 0x000fc60003f25270 */
[----:B------:R0:W-:Y:S10]  /*23c0*/  STG.E desc[UR4][R14.64+0x200], R13 ;  /* 0x0002000d0e007986 */ /* 0x0001f4000c101904 */
[----:B------:R-:W-:Y:S05]  /*23d0*/  @P1 BRA `(.L_x_619) ;  /* 0xfffffff800401947 */ /* 0x000fea000383ffff */
.L_x_618:
[----:B------:R-:W-:Y:S05]  /*23e0*/  @!P0 EXIT ;  /* 0x000000000000894d */ /* 0x000fea0003800000 */
[----:B------:R-:W-:Y:S02]  /*23f0*/  ISETP.NE.AND P1, PT, R22, 0x1, PT ;  /* 0x000000011600780c */ /* 0x000fe40003f25270 */
[----:B------:R-:W-:-:S04]  /*2400*/  LOP3.LUT R0, R0, 0x1, RZ, 0xc0, !PT ;  /* 0x0000000100007812 */ /* 0x000fc800078ec0ff */
[----:B------:R-:W-:-:S07]  /*2410*/  ISETP.NE.U32.AND P0, PT, R0, 0x1, PT ;  /* 0x000000010000780c */ /* 0x000fce0003f05070 */
[----:B------:R-:W-:Y:S06]  /*2420*/  @!P1 BRA `(.L_x_620) ;  /* 0x0000000000e89947 */ /* 0x000fec0003800000 */
[----:B------:R-:W-:-:S05]  /*2430*/  LEA R11, R6, R7, 0x7 ;  /* 0x00000007060b7211 */ /* 0x000fca00078e38ff */
[----:B------:R-:W-:-:S05]  /*2440*/  IMAD.WIDE R8, R11, 0x4, R4 ;  /* 0x000000040b087825 */ /* 0x000fca00078e0204 */
[----:B------:R-:W2:Y:S02]  /*2450*/  LDG.E R10, desc[UR4][R8.64] ;  /* 0x00000004080a7981 */ /* 0x000ea4000c1e1900 */
[----:B--2---:R-:W-:-:S13]  /*2460*/  FSETP.GEU.AND P1, PT, R10, 1.175494350822287508e-38, PT ;  /* 0x008000000a00780b */ /* 0x004fda0003f2e000 */
[----:B------:R-:W-:-:S05]  /*2470*/  @!P1 FMUL R10, R10, 8388608 ;  /* 0x4b0000000a0a9820 */ /* 0x000fca0000400000 */
[----:B------:R-:W-:-:S04]  /*2480*/  IADD3 R0, PT, PT, R10, -0x3f2aaaab, RZ ;  /* 0xc0d555550a007810 */ /* 0x000fc80007ffe0ff */
[----:B0-----:R-:W-:Y:S01]  /*2490*/  LOP3.LUT R13, R0, 0xff800000, RZ, 0xc0, !PT ;  /* 0xff800000000d7812 */ /* 0x001fe200078ec0ff */
[----:B------:R-:W-:-:S03]  /*24a0*/  HFMA2 R0, -RZ, RZ, 1.5048828125, 33.21875 ;  /* 0x3e055027ff007431 */ /* 0x000fc600000001ff */
        /* <DEDUP_REMOVED lines=23> */
[----:B------:R-:W2:Y:S01]  /*2620*/  LDG.E R12, desc[UR4][R8.64+0x200] ;  /* 0x00020004080c7981 */ /* 0x000ea2000c1e1900 */
[----:B------:R-:W-:Y:S02]  /*2630*/  IADD3 R6, PT, PT, R6, 0x2, RZ ;  /* 0x0000000206067810 */ /* 0x000fe40007ffe0ff */
        /* <DEDUP_REMOVED lines=18> */
[----:B------:R-:W-:Y:S02]  /*2760*/  FFMA R0, R17, 1.1920928955078125e-07, R0 ;  /* 0x3400000011007823 */ /* 0x000fe40000000000 */
[----:B------:R-:W-:-:S04]  /*2770*/  FFMA R19, R19, R8, R19 ;  /* 0x0000000813137223 */ /* 0x000fc80000000013 */
[----:B------:R-:W-:-:S04]  /*2780*/  FFMA R0, R0, 0.69314718246459960938, R19 ;  /* 0x3f31721800007823 */ /* 0x000fc80000000013 */
[C---:B------:R-:W-:Y:S01]  /*2790*/  @P1 FFMA R0, R12.reuse, R13, +INF ;  /* 0x7f8000000c001423 */ /* 0x040fe2000000000d */
[----:B------:R-:W-:-:S04]  /*27a0*/  FSETP.NEU.AND P1, PT, R12, RZ, PT ;  /* 0x000000ff0c00720b */ /* 0x000fc80003f2d000 */
[----:B------:R-:W-:-:S05]  /*27b0*/  FSEL R9, -R0, +INF , P1 ;  /* 0x7f80000000097808 */ /* 0x000fca0000800100 */
[----:B------:R1:W-:Y:S04]  /*27c0*/  STG.E desc[UR4][R10.64+0x200], R9 ;  /* 0x000200090a007986 */ /* 0x0003e8000c101904 */
.L_x_620:
[----:B------:R-:W-:Y:S05]  /*27d0*/  @P0 EXIT ;  /* 0x000000000000094d */ /* 0x000fea0003800000 */
[----:B------:R-:W-:-:S05]  /*27e0*/  LEA R7, R6, R7, 0x7 ;  /* 0x0000000706077211 */ /* 0x000fca00078e38ff */
[----:B------:R-:W-:-:S05]  /*27f0*/  IMAD.WIDE R4, R7, 0x4, R4 ;  /* 0x0000000407047825 */ /* 0x000fca00078e0204 */
[----:B------:R2:W3:Y:S01]  /*2800*/  LDG.E R0, desc[UR4][R4.64] ;  /* 0x0000000404007981 */ /* 0x0004e2000c1e1900 */
[----:B-1----:R-:W-:Y:S02]  /*2810*/  HFMA2 R11, -RZ, RZ, 1.5048828125, 33.21875 ;  /* 0x3e055027ff0b7431 */ /* 0x002fe400000001ff */
        /* <DEDUP_REMOVED lines=28> */
.L_x_621:
        /* <DEDUP_REMOVED lines=10> */
.L_x_1016:


//--------------------- .text._ZN3cub18CUB_300001_SM_10006detail9transform16transform_kernelINS2_10policy_hubILb1EN4cuda3std3__45tupleIJN6thrust24THRUST_300001_SM_1000_NS6detail15normal_iteratorINSA_10device_ptrIfEEEEEEEE10policy1000Ei6neglogSF_JPfEEEvT0_iT1_T2_DpNS2_10kernel_argIT3_EE --------------------------
	.section	.text._ZN3cub18CUB_300001_SM_10006detail9transform16transform_kernelINS2_10policy_hubILb1EN4cuda3std3__45tupleIJN6thrust24THRUST_300001_SM_1000_NS6detail15normal_iteratorINSA_10device_ptrIfEEEEEEEE10policy1000Ei6neglogSF_JPfEEEvT0_iT1_T2_DpNS2_10kernel_argIT3_EE,"ax",@progbits
	.align	128
        .global         _ZN3cub18CUB_300001_SM_10006detail9transform16transform_kernelINS2_10policy_hubILb1EN4cuda3std3__45tupleIJN6thrust24THRUST_300001_SM_1000_NS6detail15normal_iteratorINSA_10device_ptrIfEEEEEEEE10policy1000Ei6neglogSF_JPfEEEvT0_iT1_T2_DpNS2_10kernel_argIT3_EE
        .type           _ZN3cub18CUB_300001_SM_10006detail9transform16transform_kernelINS2_10policy_hubILb1EN4cuda3std3__45tupleIJN6thrust24THRUST_300001_SM_1000_NS6detail15normal_iteratorINSA_10device_ptrIfEEEEEEEE10policy1000Ei6neglogSF_JPfEEEvT0_iT1_T2_DpNS2_10kernel_argIT3_EE,@function
        .size           _ZN3cub18CUB_300001_SM_10006detail9transform16transform_kernelINS2_10policy_hubILb1EN4cuda3std3__45tupleIJN6thrust24THRUST_300001_SM_1000_NS6detail15normal_iteratorINSA_10device_ptrIfEEEEEEEE10policy1000Ei6neglogSF_JPfEEEvT0_iT1_T2_DpNS2_10kernel_argIT3_EE,(.L_x_1017 - _ZN3cub18CUB_300001_SM_10006detail9transform16transform_kernelINS2_10policy_hubILb1EN4cuda3std3__45tupleIJN6thrust24THRUST_300001_SM_1000_NS6detail15normal_iteratorINSA_10device_ptrIfEEEEEEEE10policy1000Ei6neglogSF_JPfEEEvT0_iT1_T2_DpNS2_10kernel_argIT3_EE)
        .other          _ZN3cub18CUB_300001_SM_10006detail9transform16transform_kernelINS2_10policy_hubILb1EN4cuda3std3__45tupleIJN6thrust24THRUST_300001_SM_1000_NS6detail15normal_iteratorINSA_10device_ptrIfEEEEEEEE10policy1000Ei6neglogSF_JPfEEEvT0_iT1_T2_DpNS2_10kernel_argIT3_EE,@"STO_CUDA_ENTRY STV_DEFAULT"
_ZN3cub18CUB_300001_SM_10006detail9transform16transform_kernelINS2_10policy_hubILb1EN4cuda3std3__45tupleIJN6thrust24THRUST_300001_SM_1000_NS6detail15normal_iteratorINSA_10device_ptrIfEEEEEEEE10policy1000Ei6neglogSF_JPfEEEvT0_iT1_T2_DpNS2_10kernel_argIT3_EE:
.text._ZN3cub18CUB_300001_SM_10006detail9transform16transform_kernelINS2_10policy_hubILb1EN4cuda3std3__45tupleIJN6thrust24THRUST_300001_SM_1000_NS6detail15normal_iteratorINSA_10device_ptrIfEEEEEEEE10policy1000Ei6neglogSF_JPfEEEvT0_iT1_T2_DpNS2_10kernel_argIT3_EE:
[----:B------:R-:W-:Y:S08]  /*0000*/  LDC R1, c[0x0][0x37c] ;  /* 0x0000df00ff017b82 */ /* 0x000ff00000000800 */
[----:B------:R-:W0:Y:S01]  /*0010*/  LDC.64 R6, c[0x0][0x380] ;  /* 0x0000e000ff067b82 */ /* 0x000e220000000a00 */
[----:B------:R-:W1:Y:S01]  /*0020*/  S2R R0, SR_TID.X ;  /* 0x0000000000007919 */ /* 0x000e620000002100 */
[----:B------:R-:W-:Y:S06]  /*0030*/  BSSY.RECONVERGENT B0, `(.L_x_622) ;  /* 0x0000017000007945 */ /* 0x000fec0003800200 */
[----:B------:R-:W2:Y:S08]  /*0040*/  S2UR UR4, SR_CTAID.X ;  /* 0x00000000000479c3 */ /* 0x000eb00000002500 */
[----:B------:R-:W3:Y:S01]  /*0050*/  LDC.64 R4, c[0x0][0x398] ;  /* 0x0000e600ff047b82 */ /* 0x000ee20000000a00 */
[----:B0-----:R-:W-:-:S07]  /*0060*/  SHF.L.U32 R8, R7, 0x7, RZ ;  /* 0x0000000707087819 */ /* 0x001fce00000006ff */
[----:B------:R-:W0:Y:S01]  /*0070*/  LDC.64 R2, c[0x0][0x390] ;  /* 0x0000e400ff027b82 */ /* 0x000e220000000a00 */
[----:B--2---:R-:W-:Y:S01]  /*0080*/  IMAD R9, R8, UR4, RZ ;  /* 0x0000000408097c24 */ /* 0x004fe2000f8e02ff */
[----:B-1----:R-:W-:Y:S01]  /*0090*/  SHF.L.U32 R13, R0, 0x7, RZ ;  /* 0x00000007000d7819 */ /* 0x002fe200000006ff */
[----:B------:R-:W1:Y:S03]  /*00a0*/  LDCU.64 UR4, c[0x0][0x358] ;  /* 0x00006b00ff0477ac */ /* 0x000e660008000a00 */
[----:B------:R-:W-:-:S04]  /*00b0*/  IADD3 R11, PT, PT, -R9, R6, RZ ;  /* 0x00000006090b7210 */ /* 0x000fc80007ffe1ff */
[CC--:B------:R-:W-:Y:S02]  /*00c0*/  VIMNMX R6, PT, PT, R8.reuse, R11.reuse, PT ;  /* 0x0000000b08067248 */ /* 0x0c0fe40003fe0100 */
[----:B------:R-:W-:Y:S02]  /*00d0*/  ISETP.GT.AND P1, PT, R8, R11, PT ;  /* 0x0000000b0800720c */ /* 0x000fe40003f24270 */
[----:B------:R-:W-:-:S04]  /*00e0*/  SHF.L.U32 R12, R6, 0x2, RZ ;  /* 0x00000002060c7819 */ /* 0x000fc800000006ff */
[----:B------:R-:W-:-:S13]  /*00f0*/  ISETP.GE.AND P0, PT, R13, R12, PT ;  /* 0x0000000c0d00720c */ /* 0x000fda0003f06270 */
[----:B-1-3--:R-:W-:Y:S05]  /*0100*/  @P0 BRA `(.L_x_623) ;  /* 0x0000000000240947 */ /* 0x00afea0003800000 */
[----:B------:R-:W1:Y:S02]  /*0110*/  LDC.64 R10, c[0x0][0x398] ;  /* 0x0000e600ff0a7b82 */ /* 0x000e640000000a00 */
[----:B-1----:R-:W-:-:S04]  /*0120*/  IMAD.WIDE.U32 R10, R0, 0x80, R10 ;  /* 0x00000080000a7825 */ /* 0x002fc800078e000a */
[----:B------:R-:W-:-:S07]  /*0130*/  IMAD.WIDE R10, R9, 0x4, R10 ;  /* 0x00000004090a7825 */ /* 0x000fce00078e020a */
.L_x_624:
[----:B------:R-:W-:Y:S01]  /*0140*/  IADD3 R13, PT, PT, R13, 0x4000, RZ ;  /* 0x000040000d0d7810 */ /* 0x000fe20007ffe0ff */
[----:B------:R1:W-:Y:S03]  /*0150*/  CCTL.E.PF2 [R10] ;  /* 0x000000000a00798f */ /* 0x0003e60000800100 */
[----:B------:R-:W-:Y:S02]  /*0160*/  ISETP.GE.AND P0, PT, R13, R12, PT ;  /* 0x0000000c0d00720c */ /* 0x000fe40003f06270 */
[----:B-1----:R-:W-:-:S04]  /*0170*/  IADD3 R10, P2, PT, R10, 0x4000, RZ ;  /* 0x000040000a0a7810 */ /* 0x002fc80007f5e0ff */
[----:B------:R-:W-:-:S07]  /*0180*/  IADD3.X R11, PT, PT, RZ, R11, RZ, P2, !PT ;  /* 0x0000000bff0b7210 */ /* 0x000fce00017fe4ff */
[----:B------:R-:W-:Y:S05]  /*0190*/  @!P0 BRA `(.L_x_624) ;  /* 0xfffffffc00e88947 */ /* 0x000fea000383ffff */
.L_x_623:
[----:B------:R-:W-:Y:S05]  /*01a0*/  BSYNC.RECONVERGENT B0 ;  /* 0x0000000000007941 */ /* 0x000fea0003800200 */
.L_x_622:
[----:B------:R-:W-:-:S04]  /*01b0*/  IMAD.WIDE R4, R9, 0x4, R4 ;  /* 0x0000000409047825 */ /* 0x000fc800078e0204 */
[----:B0-----:R-:W-:Y:S01]  /*01c0*/  IMAD.WIDE R2, R9, 0x4, R2 ;  /* 0x0000000409027825 */ /* 0x001fe200078e0202 */
[----:B------:R-:W-:Y:S06]  /*01d0*/  @P1 BRA `(.L_x_625) ;  /* 0x0000000c008c1947 */ /* 0x000fec0003800000 */
[----:B------:R-:W-:-:S13]  /*01e0*/  ISETP.GE.AND P0, PT, R7, 0x1, PT ;  /* 0x000000010700780c */ /* 0x000fda0003f06270 */
[----:B------:R-:W-:Y:S05]  /*01f0*/  @!P0 EXIT ;  /* 0x000000000000894d */ /* 0x000fea0003800000 */
[C---:B------:R-:W-:Y:S01]  /*0200*/  ISETP.GE.U32.AND P1, PT, R7.reuse, 0x4, PT ;  /* 0x000000040700780c */ /* 0x040fe20003f26070 */
[----:B------:R-:W-:Y:S01]  /*0210*/  HFMA2 R15, -RZ, RZ, 0, 0 ;  /* 0x00000000ff0f7431 */ /* 0x000fe200000001ff */
[----:B------:R-:W-:-:S04]  /*0220*/  LOP3.LUT R22, R7, 0x3, RZ, 0xc0, !PT ;  /* 0x0000000307167812 */ /* 0x000fc800078ec0ff */
[----:B------:R-:W-:-:S07]  /*0230*/  ISETP.NE.AND P0, PT, R22, RZ, PT ;  /* 0x000000ff1600720c */ /* 0x000fce0003f05270 */
[----:B------:R-:W-:Y:S06]  /*0240*/  @!P1 BRA `(.L_x_626) ;  /* 0x0000000400ec9947 */ /* 0x000fec0003800000 */
[----:B------:R-:W0:Y:S01]  /*0250*/  LDCU.128 UR8, c[0x0][0x390] ;  /* 0x00007200ff0877ac */ /* 0x000e220008000c00 */
[----:B------:R-:W-:Y:S02]  /*0260*/  MOV R10, 0x400 ;  /* 0x00000400000a7802 */ /* 0x000fe40000000f00 */
[----:B------:R-:W-:Y:S02]  /*0270*/  MOV R11, 0x0 ;  /* 0x00000000000b7802 */ /* 0x000fe40000000f00 */
[----:B------:R-:W-:Y:S02]  /*0280*/  LOP3.LUT R15, R7, 0x7ffffffc, RZ, 0xc0, !PT ;  /* 0x7ffffffc070f7812 */ /* 0x000fe400078ec0ff */
[----:B------:R-:W-:Y:S01]  /*0290*/  MOV R17, R0 ;  /* 0x0000000000117202 */ /* 0x000fe20000000f00 */
[----:B------:R-:W-:Y:S01]  /*02a0*/  IMAD.WIDE R8, R9, 0x4, R10 ;  /* 0x0000000409087825 */ /* 0x000fe200078e020a */
[----:B------:R-:W-:Y:S02]  /*02b0*/  IADD3 R14, PT, PT, -R15, RZ, RZ ;  /* 0x000000ff0f0e7210 */ /* 0x000fe40007ffe1ff */
[----:B0-----:R-:W-:-:S02]  /*02c0*/  IADD3 R6, P1, PT, R8, UR10, RZ ;  /* 0x0000000a08067c10 */ /* 0x001fc4000ff3e0ff */
[----:B------:R-:W-:Y:S02]  /*02d0*/  IADD3 R8, P2, PT, R8, UR8, RZ ;  /* 0x0000000808087c10 */ /* 0x000fe4000ff5e0ff */
[C---:B------:R-:W-:Y:S02]  /*02e0*/  IADD3.X R7, PT, PT, R9.reuse, UR11, RZ, P1, !PT ;  /* 0x0000000b09077c10 */ /* 0x040fe40008ffe4ff */
[----:B------:R-:W-:-:S09]  /*02f0*/  IADD3.X R9, PT, PT, R9, UR9, RZ, P2, !PT ;  /* 0x0000000909097c10 */ /* 0x000fd200097fe4ff */
.L_x_627:
        /* <DEDUP_REMOVED lines=31> */
[----:B--2---:R-:W-:-:S04]  /*04f0*/  FSETP.GEU.AND P1, PT, R19, 1.175494350822287508e-38, PT ;  /* 0x008000001300780b */ /* 0x004fc80003f2e000 */
[----:B0-----:R-:W-:-:S09]  /*0500*/  FSEL R23, RZ, -23, P1 ;  /* 0xc1b80000ff177808 */ /* 0x001fd20000800000 */
        /* <DEDUP_REMOVED lines=79> */
.L_x_626:
[----:B------:R-:W-:Y:S05]  /*0a00*/  @!P0 EXIT ;  /* 0x000000000000894d */ /* 0x000fea0003800000 */
[----:B------:R-:W1:Y:S01]  /*0a10*/  LDC R6, c[0x0][0x384] ;  /* 0x0000e100ff067b82 */ /* 0x000e620000000800 */
[----:B------:R-:W-:Y:S02]  /*0a20*/  ISETP.NE.AND P1, PT, R22, 0x1, PT ;  /* 0x000000011600780c */ /* 0x000fe40003f25270 */
[----:B-1----:R-:W-:-:S04]  /*0a30*/  LOP3.LUT R6, R6, 0x1, RZ, 0xc0, !PT ;  /* 0x0000000106067812 */ /* 0x002fc800078ec0ff */
        /* <DEDUP_REMOVED lines=10> */
[----:B------:R-:W-:-:S05]  /*0ae0*/  IADD3 R11, PT, PT, R10, -R13, RZ ;  /* 0x8000000d0a0b7210 */ /* 0x000fca0007ffe0ff */
[----:B------:R-:W-:Y:S01]  /*0af0*/  FADD R17, R11, -1 ;  /* 0xbf8000000b117421 */ /* 0x000fe20000000000 */
[----:B------:R-:W-:Y:S02]  /*0b00*/  FSEL R11, RZ, -23, P1 ;  /* 0xc1b80000ff0b7808 */ /* 0x000fe40000800000 */
[----:B------:R-:W-:Y:S01]  /*0b10*/  ISETP.GT.U32.AND P1, PT, R10, 0x7f7fffff, PT ;  /* 0x7f7fffff0a00780c */ /* 0x000fe20003f24070 */
        /* <DEDUP_REMOVED lines=9> */
[----:B------:R-:W-:Y:S01]  /*0bb0*/  MOV R13, 0x7f800000 ;  /* 0x7f800000000d7802 */ /* 0x000fe20000000f00 */
[C---:B------:R-:W-:Y:S02]  /*0bc0*/  FMUL R14, R17.reuse, R14 ;  /* 0x0000000e110e7220 */ /* 0x040fe40000400000 */
[----:B------:R-:W-:Y:S02]  /*0bd0*/  FFMA R11, R12, 1.1920928955078125e-07, R11 ;  /* 0x340000000c0b7823 */ /* 0x000fe4000000000b */
[----:B------:R-:W-:-:S04]  /*0be0*/  FFMA R14, R17, R14, R17 ;  /* 0x0000000e110e7223 */ /* 0x000fc80000000011 */
[----:B------:R-:W-:Y:S01]  /*0bf0*/  FFMA R14, R11, 0.69314718246459960938, R14 ;  /* 0x3f3172180b0e7823 */ /* 0x000fe2000000000e */
[C---:B------:R-:W-:Y:S01]  /*0c00*/  @P1 FFMA R14, R10.reuse, R13, +INF ;  /* 0x7f8000000a0e1423 */ /* 0x040fe2000000000d */
[----:B------:R-:W-:Y:S01]  /*0c10*/  FSETP.NEU.AND P1, PT, R10, RZ, PT ;  /* 0x000000ff0a00720b */ /* 0x000fe20003f2d000 */
[----:B------:R-:W-:-:S03]  /*0c20*/  IMAD.WIDE R10, R9, 0x4, R2 ;  /* 0x00000004090a7825 */ /* 0x000fc600078e0202 */
[----:B------:R-:W-:-:S05]  /*0c30*/  FSEL R9, -R14, +INF , P1 ;  /* 0x7f8000000e097808 */ /* 0x000fca0000800100 */
[----:B------:R1:W-:Y:S04]  /*0c40*/  STG.E desc[UR4][R10.64], R9 ;  /* 0x000000090a007986 */ /* 0x0003e8000c101904 */
[----:B------:R-:W2:Y:S01]  /*0c50*/  LDG.E R12, desc[UR4][R6.64+0x200] ;  /* 0x00020004060c7981 */ /* 0x000ea2000c1e1900 */
        /* <DEDUP_REMOVED lines=26> */
.L_x_628:
        /* <DEDUP_REMOVED lines=33> */
.L_x_625:
[----:B------:R-:W-:-:S13]  /*1010*/  ISETP.GE.AND P0, PT, R7, 0x1, PT ;  /* 0x000000010700780c */ /* 0x000fda0003f06270 */
[----:B------:R-:W-:Y:S05]  /*1020*/  @!P0 EXIT ;  /* 0x000000000000894d */ /* 0x000fea0003800000 */
[C---:B------:R-:W-:Y:S01]  /*1030*/  ISETP.GE.U32.AND P0, PT, R7.reuse, 0x4, PT ;  /* 0x000000040700780c */ /* 0x040fe20003f06070 */
[----:B------:R-:W-:Y:S01]  /*1040*/  HFMA2 R9, -RZ, RZ, 0, 0 ;  /* 0x00000000ff097431 */ /* 0x000fe200000001ff */
[----:B------:R-:W-:-:S11]  /*1050*/  LOP3.LUT R10, R7, 0x3, RZ, 0xc0, !PT ;  /* 0x00000003070a7812 */ /* 0x000fd600078ec0ff */
[----:B------:R-:W-:Y:S05]  /*1060*/  @!P0 BRA `(.L_x_629) ;  /* 0x0000000800448947 */ /* 0x000fea0003800000 */
[----:B------:R-:W-:Y:S02]  /*1070*/  LOP3.LUT R9, R7, 0x7ffffffc, RZ, 0xc0, !PT ;  /* 0x7ffffffc07097812 */ /* 0x000fe400078ec0ff */
[----:B------:R-:W-:-:S07]  /*1080*/  MOV R7, RZ ;  /* 0x000000ff00077202 */ /* 0x000fce0000000f00 */
.L_x_638:
[C---:B01-3--:R-:W-:Y:S01]  /*1090*/  LEA R17, R7.reuse, R0, 0x7 ;  /* 0x0000000007117211 */ /* 0x04bfe200078e38ff */
[----:B------:R-:W-:Y:S01]  /*10a0*/  BSSY.RECONVERGENT B0, `(.L_x_630) ;  /* 0x0000029000007945 */ /* 0x000fe20003800200 */
[----:B------:R-:W-:Y:S02]  /*10b0*/  IADD3 R7, PT, PT, R7, 0x4, RZ ;  /* 0x0000000407077810 */ /* 0x000fe40007ffe0ff */
[C---:B------:R-:W-:Y:S02]  /*10c0*/  ISETP.GE.AND P4, PT, R17.reuse, R6, PT ;  /* 0x000000061100720c */ /* 0x040fe40003f86270 */
[C---:B------:R-:W-:Y:S02]  /*10d0*/  IADD3 R15, PT, PT, R17.reuse, 0x80, RZ ;  /* 0x00000080110f7810 */ /* 0x040fe40007ffe0ff */
        /* <DEDUP_REMOVED lines=9> */
[----:B------:R-:W-:Y:S01]  /*1170*/  MOV R23, 0x3e055027 ;  /* 0x3e05502700177802 */ /* 0x000fe20000000f00 */
[----:B------:R-:W-:Y:S01]  /*1180*/  IMAD.WIDE R16, R17, 0x4, R2 ;  /* 0x0000000411107825 */ /* 0x000fe200078e0202 */
        /* <DEDUP_REMOVED lines=26> */
.L_x_631:
[----:B------:R-:W-:Y:S05]  /*1330*/  BSYNC.RECONVERGENT B0 ;  /* 0x0000000000007941 */ /* 0x000fea0003800200 */
.L_x_630:
        /* <DEDUP_REMOVED lines=25> */
[----:B------:R-:W-:Y:S01]  /*14d0*/  FFMA R21, R14, R21, R14 ;  /* 0x000000150e157223 */ /* 0x000fe2000000000e */
[----:B------:R-:W-:-:S04]  /*14e0*/  IMAD.WIDE R14, R15, 0x4, R2 ;  /* 0x000000040f0e7825 */ /* 0x000fc800078e0202 */
[----:B------:R-:W-:Y:S01]  /*14f0*/  FFMA R12, R12, 0.69314718246459960938, R21 ;  /* 0x3f3172180c0c7823 */ /* 0x000fe20000000015 */
[C---:B------:R-:W-:Y:S01]  /*1500*/  @P3 FFMA R12, R8.reuse, R17, +INF ;  /* 0x7f800000080c3423 */ /* 0x040fe20000000011 */
[----:B------:R-:W-:-:S04]  /*1510*/  FSETP.NEU.AND P3, PT, R8, RZ, PT ;  /* 0x000000ff0800720b */ /* 0x000fc80003f6d000 */
[----:B------:R-:W-:-:S05]  /*1520*/  FSEL R17, -R12, +INF , P3 ;  /* 0x7f8000000c117808 */ /* 0x000fca0001800100 */
[----:B------:R1:W-:Y:S04]  /*1530*/  STG.E desc[UR4][R14.64], R17 ;  /* 0x000000110e007986 */ /* 0x0003e8000c101904 */
.L_x_633:
[----:B------:R-:W-:Y:S05]  /*1540*/  BSYNC.RECONVERGENT B0 ;  /* 0x0000000000007941 */ /* 0x000fea0003800200 */
.L_x_632:
[----:B------:R-:W-:Y:S04]  /*1550*/  BSSY.RECONVERGENT B0, `(.L_x_634) ;  /* 0x0000020000007945 */ /* 0x000fe80003800200 */
[----:B------:R-:W-:Y:S05]  /*1560*/  @P1 BRA `(.L_x_635) ;  /* 0x0000000000781947 */ /* 0x000fea0003800000 */
        /* <DEDUP_REMOVED lines=30> */
.L_x_635:
[----:B------:R-:W-:Y:S05]  /*1750*/  BSYNC.RECONVERGENT B0 ;  /* 0x0000000000007941 */ /* 0x000fea0003800200 */
.L_x_634:
        /* <DEDUP_REMOVED lines=32> */
.L_x_637:
[----:B------:R-:W-:Y:S05]  /*1960*/  BSYNC.RECONVERGENT B0 ;  /* 0x0000000000007941 */ /* 0x000fea0003800200 */
.L_x_636:
[----:B------:R-:W-:Y:S05]  /*1970*/  @P0 BRA `(.L_x_638) ;  /* 0xfffffff400c40947 */ /* 0x000fea000383ffff */
.L_x_629:
[----:B------:R-:W-:-:S13]  /*1980*/  ISETP.NE.AND P0, PT, R10, RZ, PT ;  /* 0x000000ff0a00720c */ /* 0x000fda0003f05270 */
[----:B------:R-:W-:Y:S05]  /*1990*/  @!P0 EXIT ;  /* 0x000000000000894d */ /* 0x000fea0003800000 */
[----:B------:R-:W-:-:S13]  /*19a0*/  ISETP.NE.AND P0, PT, R10, 0x1, PT ;  /* 0x000000010a00780c */ /* 0x000fda0003f05270 */
[----:B------:R-:W-:Y:S05]  /*19b0*/  @!P0 BRA `(.L_x_639) ;  /* 0x00000004001c8947 */ /* 0x000fea0003800000 */
[----:B------:R-:W-:Y:S01]  /*19c0*/  LEA R11, R9, R0, 0x7 ;  /* 0x00000000090b7211 */ /* 0x000fe200078e38ff */
[----:B------:R-:W-:Y:S03]  /*19d0*/  BSSY.RECONVERGENT B0, `(.L_x_640) ;  /* 0x0000023000007945 */ /* 0x000fe60003800200 */
[C---:B------:R-:W-:Y:S02]  /*19e0*/  ISETP.GE.AND P0, PT, R11.reuse, R6, PT ;  /* 0x000000060b00720c */ /* 0x040fe40003f06270 */
[----:B------:R-:W-:-:S04]  /*19f0*/  IADD3 R7, PT, PT, R11, 0x80, RZ ;  /* 0x000000800b077810 */ /* 0x000fc80007ffe0ff */
[----:B------:R-:W-:-:S07]  /*1a00*/  ISETP.GE.AND P1, PT, R7, R6, PT ;  /* 0x000000060700720c */ /* 0x000fce0003f26270 */
[----:B------:R-:W-:Y:S06]  /*1a10*/  @P0 BRA `(.L_x_641) ;  /* 0x0000000000780947 */ /* 0x000fec0003800000 */
[----:B--23--:R-:W-:-:S05]  /*1a20*/  IMAD.WIDE R12, R11, 0x4, R4 ;  /* 0x000000040b0c7825 */ /* 0x00cfca00078e0204 */
[----:B------:R2:W3:Y:S01]  /*1a30*/  LDG.E R8, desc[UR4][R12.64] ;  /* 0x000000040c087981 */ /* 0x0004e2000c1e1900 */
[----:B01----:R-:W-:Y:S01]  /*1a40*/  HFMA2 R17, -RZ, RZ, 1.5048828125, 33.21875 ;  /* 0x3e055027ff117431 */ /* 0x003fe200000001ff */
[----:B--2---:R-:W-:Y:S02]  /*1a50*/  MOV R13, 0x7f800000 ;  /* 0x7f800000000d7802 */ /* 0x004fe40000000f00 */
[----:B---3--:R-:W-:-:S13]  /*1a60*/  FSETP.GEU.AND P0, PT, R8, 1.175494350822287508e-38, PT ;  /* 0x008000000800780b */ /* 0x008fda0003f0e000 */
        /* <DEDUP_REMOVED lines=25> */
.L_x_641:
[----:B------:R-:W-:Y:S05]  /*1c00*/  BSYNC.RECONVERGENT B0 ;  /* 0x0000000000007941 */ /* 0x000fea0003800200 */
.L_x_640:
[----:B------:R-:W-:Y:S04]  /*1c10*/  BSSY.RECONVERGENT B0, `(.L_x_642) ;  /* 0x0000020000007945 */ /* 0x000fe80003800200 */
[----:B------:R-:W-:Y:S05]  /*1c20*/  @P1 BRA `(.L_x_643) ;  /* 0x0000000000781947 */ /* 0x000fea0003800000 */
[----:B----4-:R-:W-:-:S05]  /*1c30*/  IMAD.WIDE R10, R7, 0x4, R4 ;  /* 0x00000004070a7825 */ /* 0x010fca00078e0204 */
[----:B------:R4:W5:Y:S01]  /*1c40*/  LDG.E R8, desc[UR4][R10.64] ;  /* 0x000000040a087981 */ /* 0x000962000c1e1900 */
[----:B-1----:R-:W-:Y:S01]  /*1c50*/  HFMA2 R15, -RZ, RZ, 1.5048828125, 33.21875 ;  /* 0x3e055027ff0f7431 */ /* 0x002fe200000001ff */
[----:B----4-:R-:W-:Y:S02]  /*1c60*/  MOV R11, 0x7f800000 ;  /* 0x7f800000000b7802 */ /* 0x010fe40000000f00 */
[----:B-----5:R-:W-:-:S04]  /*1c70*/  FSETP.GEU.AND P0, PT, R8, 1.175494350822287508e-38, PT ;  /* 0x008000000800780b */ /* 0x020fc80003f0e000 */
[----:B------:R-:W-:-:S09]  /*1c80*/  FSEL R10, RZ, -23, P0 ;  /* 0xc1b80000ff0a7808 */ /* 0x000fd20000000000 */
[----:B------:R-:W-:-:S05]  /*1c90*/  @!P0 FMUL R8, R8, 8388608 ;  /* 0x4b00000008088820 */ /* 0x000fca0000400000 */
[C---:B--23--:R-:W-:Y:S02]  /*1ca0*/  IADD3 R12, PT, PT, R8.reuse, -0x3f2aaaab, RZ ;  /* 0xc0d55555080c7810 */ /* 0x04cfe40007ffe0ff */
        /* <DEDUP_REMOVED lines=22> */
.L_x_643:
[----:B------:R-:W-:Y:S05]  /*1e10*/  BSYNC.RECONVERGENT B0 ;  /* 0x0000000000007941 */ /* 0x000fea0003800200 */
.L_x_642:
[----:B------:R-:W-:-:S07]  /*1e20*/  IADD3 R9, PT, PT, R9, 0x2, RZ ;  /* 0x0000000209097810 */ /* 0x000fce0007ffe0ff */
.L_x_639:
[----:B------:R-:W5:Y:S02]  /*1e30*/  LDC R7, c[0x0][0x384] ;  /* 0x0000e100ff077b82 */ /* 0x000f640000000800 */
[----:B-----5:R-:W-:-:S04]  /*1e40*/  LOP3.LUT R7, R7, 0x1, RZ, 0xc0, !PT ;  /* 0x0000000107077812 */ /* 0x020fc800078ec0ff */
[----:B------:R-:W-:-:S13]  /*1e50*/  ISETP.NE.U32.AND P0, PT, R7, 0x1, PT ;  /* 0x000000010700780c */ /* 0x000fda0003f05070 */
[----:B------:R-:W-:Y:S05]  /*1e60*/  @P0 EXIT ;  /* 0x000000000000094d */ /* 0x000fea0003800000 */
[----:B-1--4-:R-:W-:-:S04]  /*1e70*/  LEA R11, R9, R0, 0x7 ;  /* 0x00000000090b7211 */ /* 0x012fc800078e38ff */
[----:B------:R-:W-:-:S13]  /*1e80*/  ISETP.GE.AND P0, PT, R11, R6, PT ;  /* 0x000000060b00720c */ /* 0x000fda0003f06270 */
[----:B------:R-:W-:Y:S05]  /*1e90*/  @P0 EXIT ;  /* 0x000000000000094d */ /* 0x000fea0003800000 */
[----:B------:R-:W-:-:S05]  /*1ea0*/  IMAD.WIDE R4, R11, 0x4, R4 ;  /* 0x000000040b047825 */ /* 0x000fca00078e0204 */
[----:B------:R1:W4:Y:S01]  /*1eb0*/  LDG.E R0, desc[UR4][R4.64] ;  /* 0x0000000404007981 */ /* 0x000322000c1e1900 */
[----:B------:R-:W-:Y:S02]  /*1ec0*/  HFMA2 R9, -RZ, RZ, 1.5048828125, 33.21875 ;  /* 0x3e055027ff097431 */ /* 0x000fe400000001ff */
[----:B------:R-:W-:Y:S01]  /*1ed0*/  IMAD.WIDE R2, R11, 0x4, R2 ;  /* 0x000000040b027825 */ /* 0x000fe200078e0202 */
[----:B-1----:R-:W-:Y:S02]  /*1ee0*/  MOV R5, 0x7f800000 ;  /* 0x7f80000000057802 */ /* 0x002fe40000000f00 */
[----:B----4-:R-:W-:-:S04]  /*1ef0*/  FSETP.GEU.AND P0, PT, R0, 1.175494350822287508e-38, PT ;  /* 0x008000000000780b */ /* 0x010fc80003f0e000 */
        /* <DEDUP_REMOVED lines=25> */
.L_x_644:
        /* <DEDUP_REMOVED lines=15> */
.L_x_1017:


//--------------------- .text._ZN3cub18CUB_300001_SM_10006detail9transform16transform_kernelINS2_10policy_hubILb1EN4cuda3std3__45tupleIJN6thrust24THRUST_300001_SM_1000_NS10device_ptrIfEEEEEE10policy1000El10div_scalarSC_JPfEEEvT0_iT1_T2_DpNS2_10kernel_argIT3_EE --------------------------
	.section	.text._ZN3cub18CUB_300001_SM_10006detail9transform16transform_kernelINS2_10policy_hubILb1EN4cuda3std3__45tupleIJN6thrust24THRUST_300001_SM_1000_NS10device_ptrIfEEEEEE10policy1000El10div_scalarSC_JPfEEEvT0_iT1_T2_DpNS2_10kernel_argIT3_EE,"ax",@progbits
	.align	128
        .global         _ZN3cub18CUB_300001_SM_10006detail9transform16transform_kernelINS2_10policy_hubILb1EN4cuda3std3__45tupleIJN6thrust24THRUST_300001_SM_1000_NS10device_ptrIfEEEEEE10policy1000El10div_scalarSC_JPfEEEvT0_iT1_T2_DpNS2_10kernel_argIT3_EE
        .type           _ZN3cub18CUB_300001_SM_10006detail9transform16transform_kernelINS2_10policy_hubILb1EN4cuda3std3__45tupleIJN6thrust24THRUST_300001_SM_1000_NS10device_ptrIfEEEEEE10policy1000El10div_scalarSC_JPfEEEvT0_iT1_T2_DpNS2_10kernel_argIT3_EE,@function
        .size           _ZN3cub18CUB_300001_SM_10006detail9transform16transform_kernelINS2_10policy_hubILb1EN4cuda3std3__45tupleIJN6thrust24THRUST_300001_SM_1000_NS10device_ptrIfEEEEEE10policy1000El10div_scalarSC_JPfEEEvT0_iT1_T2_DpNS2_10kernel_argIT3_EE,(.L_x_998 - _ZN3cub18CUB_300001_SM_10006detail9transform16transform_kernelINS2_10policy_hubILb1EN4cuda3std3__45tupleIJN6thrust24THRUST_300001_SM_1000_NS10device_ptrIfEEEEEE10policy1000El10div_scalarSC_JPfEEEvT0_iT1_T2_DpNS2_10kernel_argIT3_EE)
        .other          _ZN3cub18CUB_300001_SM_10006detail9transform16transform_kernelINS2_10policy_hubILb1EN4cuda3std3__45tupleIJN6thrust24THRUST_300001_SM_1000_NS10device_ptrIfEEEEEE10policy1000El10div_scalarSC_JPfEEEvT0_iT1_T2_DpNS2_10kernel_argIT3_EE,@"STO_CUDA_ENTRY STV_DEFAULT"
_ZN3cub18CUB_300001_SM_10006detail9transform16transform_kernelINS2_10policy_hubILb1EN4cuda3std3__45tupleIJN6thrust24THRUST_300001_SM_1000_NS10device_ptrIfEEEEEE10policy1000El10div_scalarSC_JPfEEEvT0_iT1_T2_DpNS2_10kernel_argIT3_EE:
.text._ZN3cub18CUB_300001_SM_10006detail9transform16transform_kernelINS2_10policy_hubILb1EN4cuda3std3__45tupleIJN6thrust24THRUST_300001_SM_1000_NS10device_ptrIfEEEEEE10policy1000El10div_scalarSC_JPfEEEvT0_iT1_T2_DpNS2_10kernel_argIT3_EE:
        /* <DEDUP_REMOVED lines=8> */
[----:B---3--:R-:W-:-:S04]  /*0080*/  IMAD.WIDE.U32 R4, R6, UR4, RZ ;  /* 0x0000000406047c25 */ /* 0x008fc8000f8e00ff */
[----:B------:R-:W-:Y:S01]  /*0090*/  IMAD R11, R0, UR4, RZ ;  /* 0x00000004000b7c24 */ /* 0x000fe2000f8e02ff */
[----:B-1----:R-:W-:-:S04]  /*00a0*/  IADD3 R7, P1, PT, -R4, UR6, RZ ;  /* 0x0000000604077c10 */ /* 0x002fc8000ff3e1ff */
[----:B------:R-:W-:Y:S02]  /*00b0*/  IADD3 R11, PT, PT, R5, R11, RZ ;  /* 0x0000000b050b7210 */ /* 0x000fe40007ffe0ff */
[----:B------:R-:W-:Y:S02]  /*00c0*/  ISETP.LT.U32.AND P0, PT, R7, R6, PT ;  /* 0x000000060700720c */ /* 0x000fe40003f01070 */
[----:B------:R-:W-:-:S04]  /*00d0*/  IADD3.X R3, PT, PT, ~R11, UR7, RZ, P1, !PT ;  /* 0x000000070b037c10 */ /* 0x000fc80008ffe5ff */
[----:B------:R-:W-:Y:S02]  /*00e0*/  ISETP.LT.AND.EX P0, PT, R3, R0, PT, P0 ;  /* 0x000000000300720c */ /* 0x000fe40003f01300 */
[----:B--2---:R-:W-:Y:S02]  /*00f0*/  SHF.L.U32 R3, R25, 0x7, RZ ;  /* 0x0000000719037819 */ /* 0x004fe400000006ff */
[----:B------:R-:W-:-:S05]  /*0100*/  SEL R7, R7, R6, P0 ;  /* 0x0000000607077207 */ /* 0x000fca0000000000 */
[----:B------:R-:W-:-:S05]  /*0110*/  IMAD.SHL.U32 R0, R7, 0x4, RZ ;  /* 0x0000000407007824 */ /* 0x000fca00078e00ff */
[----:B------:R-:W-:-:S13]  /*0120*/  ISETP.GE.AND P0, PT, R3, R0, PT ;  /* 0x000000000300720c */ /* 0x000fda0003f06270 */
[----:B------:R-:W-:Y:S05]  /*0130*/  @P0 BRA `(.L_x_646) ;  /* 0x0000000000280947 */ /* 0x000fea0003800000 */
[----:B------:R-:W0:Y:S02]  /*0140*/  LDC.64 R8, c[0x0][0x398] ;  /* 0x0000e600ff087b82 */ /* 0x000e240000000a00 */
[----:B0-----:R-:W-:-:S04]  /*0150*/  LEA R8, P0, R4, R8, 0x2 ;  /* 0x0000000804087211 */ /* 0x001fc800078010ff */
[----:B------:R-:W-:-:S03]  /*0160*/  LEA.HI.X R9, R4, R9, R11, 0x2, P0 ;  /* 0x0000000904097211 */ /* 0x000fc600000f140b */
[----:B------:R-:W-:-:S07]  /*0170*/  IMAD.WIDE.U32 R8, R25, 0x80, R8 ;  /* 0x0000008019087825 */ /* 0x000fce00078e0008 */
.L_x_647:
[----:B------:R-:W-:Y:S01]  /*0180*/  IADD3 R3, PT, PT, R3, 0x4000, RZ ;  /* 0x0000400003037810 */ /* 0x000fe20007ffe0ff */
[----:B------:R0:W-:Y:S03]  /*0190*/  CCTL.E.PF2 [R8] ;  /* 0x000000000800798f */ /* 0x0001e60000800100 */
[----:B------:R-:W-:Y:S02]  /*01a0*/  ISETP.GE.AND P0, PT, R3, R0, PT ;  /* 0x000000000300720c */ /* 0x000fe40003f06270 */
[----:B0-----:R-:W-:-:S04]  /*01b0*/  IADD3 R8, P1, PT, R8, 0x4000, RZ ;  /* 0x0000400008087810 */ /* 0x001fc80007f3e0ff */
[----:B------:R-:W-:-:S07]  /*01c0*/  IADD3.X R9, PT, PT, RZ, R9, RZ, P1, !PT ;  /* 0x00000009ff097210 */ /* 0x000fce0000ffe4ff */
[----:B------:R-:W-:Y:S05]  /*01d0*/  @!P0 BRA `(.L_x_647) ;  /* 0xfffffffc00e88947 */ /* 0x000fea000383ffff */
.L_x_646:
[----:B------:R-:W-:Y:S05]  /*01e0*/  BSYNC.RECONVERGENT B0 ;  /* 0x0000000000007941 */ /* 0x000fea0003800200 */
.L_x_645:
[----:B------:R-:W0:Y:S01]  /*01f0*/  LDCU.128 UR8, c[0x0][0x390] ;  /* 0x00007200ff0877ac */ /* 0x000e220008000c00 */
[----:B------:R-:W1:Y:S01]  /*0200*/  LDC R0, c[0x0][0x38c] ;  /* 0x0000e300ff007b82 */ /* 0x000e620000000800 */
[----:B------:R-:W-:Y:S02]  /*0210*/  ISETP.NE.AND P0, PT, R6, R7, PT ;  /* 0x000000070600720c */ /* 0x000fe40003f05270 */
[C---:B------:R-:W-:Y:S01]  /*0220*/  SHF.L.U32 R16, R4.reuse, 0x2, RZ ;  /* 0x0000000204107819 */ /* 0x040fe200000006ff */
[----:B------:R-:W2:Y:S01]  /*0230*/  LDCU.64 UR6, c[0x0][0x358] ;  /* 0x00006b00ff0677ac */ /* 0x000ea20008000a00 */
[----:B------:R-:W-:Y:S02]  /*0240*/  SHF.L.U64.HI R17, R4, 0x2, R11 ;  /* 0x0000000204117819 */ /* 0x000fe4000001020b */
[C---:B0-----:R-:W-:Y:S02]  /*0250*/  IADD3 R14, P1, PT, R16.reuse, UR10, RZ ;  /* 0x0000000a100e7c10 */ /* 0x041fe4000ff3e0ff */
[----:B------:R-:W-:-:S02]  /*0260*/  IADD3 R12, P2, PT, R16, UR8, RZ ;  /* 0x00000008100c7c10 */ /* 0x000fc4000ff5e0ff */
[C---:B------:R-:W-:Y:S02]  /*0270*/  IADD3.X R15, PT, PT, R17.reuse, UR11, RZ, P1, !PT ;  /* 0x0000000b110f7c10 */ /* 0x040fe40008ffe4ff */
[----:B------:R-:W-:Y:S01]  /*0280*/  IADD3.X R13, PT, PT, R17, UR9, RZ, P2, !PT ;  /* 0x00000009110d7c10 */ /* 0x000fe200097fe4ff */
[----:B--2---:R-:W-:Y:S08]  /*0290*/  @!P0 BRA `(.L_x_648) ;  /* 0x0000001400988947 */ /* 0x004ff00003800000 */
[----:B------:R-:W-:-:S13]  /*02a0*/  ISETP.GE.AND P0, PT, R2, 0x1, PT ;  /* 0x000000010200780c */ /* 0x000fda0003f06270 */
[----:B------:R-:W-:Y:S05]  /*02b0*/  @!P0 EXIT ;  /* 0x000000000000894d */ /* 0x000fea0003800000 */
[C---:B------:R-:W-:Y:S01]  /*02c0*/  ISETP.GE.U32.AND P0, PT, R2.reuse, 0x8, PT ;  /* 0x000000080200780c */ /* 0x040fe20003f06070 */
[----:B------:R-:W-:Y:S01]  /*02d0*/  IMAD.MOV.U32 R16, RZ, RZ, RZ ;  /* 0x000000ffff107224 */ /* 0x000fe200078e00ff */
[----:B------:R-:W-:-:S11]  /*02e0*/  LOP3.LUT R11, R2, 0x7, RZ, 0xc0, !PT ;  /* 0x00000007020b7812 */ /* 0x000fd600078ec0ff */
[----:B------:R-:W-:Y:S05]  /*02f0*/  @!P0 BRA `(.L_x_649) ;  /* 0x0000000800a88947 */ /* 0x000fea0003800000 */
[----:B------:R-:W0:Y:S01]  /*0300*/  LDC R8, c[0x0][0x38c] ;  /* 0x0000e300ff087b82 */ /* 0x000e220000000800 */
[----:B------:R-:W-:Y:S01]  /*0310*/  HFMA2 R10, -RZ, RZ, 0, 0 ;  /* 0x00000000ff0a7431 */ /* 0x000fe200000001ff */
[----:B------:R-:W-:-:S07]  /*0320*/  LOP3.LUT R16, R2, 0x7ffffff8, RZ, 0xc0, !PT ;  /* 0x7ffffff802107812 */ /* 0x000fce00078ec0ff */
.L_x_682:
[----:B------:R-:W-:Y:S01]  /*0330*/  LEA R9, R10, R25, 0x7 ;  /* 0x000000190a097211 */ /* 0x000fe200078e38ff */
[----:B------:R-:W-:Y:S03]  /*0340*/  BSSY.RECONVERGENT B2, `(.L_x_650) ;  /* 0x0000014000027945 */ /* 0x000fe60003800200 */
[----:B------:R-:W-:-:S13]  /*0350*/  ISETP.GE.AND P0, PT, R9, R7, PT ;  /* 0x000000070900720c */ /* 0x000fda0003f06270 */
[----:B--2---:R-:W-:Y:S05]  /*0360*/  @P0 BRA `(.L_x_651) ;  /* 0x0000000000440947 */ /* 0x004fea0003800000 */
[----:B------:R-:W-:-:S06]  /*0370*/  IMAD.WIDE.U32 R2, R9, 0x4, R14 ;  /* 0x0000000409027825 */ /* 0x000fcc00078e000e */
[----:B------:R-:W2:Y:S01]  /*0380*/  LDG.E R3, desc[UR6][R2.64] ;  /* 0x0000000602037981 */ /* 0x000ea2000c1e1900 */
[----:B0-----:R-:W0:Y:S01]  /*0390*/  MUFU.RCP R5, R8 ;  /* 0x0000000800057308 */ /* 0x001e220000001000 */
[----:B------:R-:W-:Y:S01]  /*03a0*/  BSSY.RECONVERGENT B3, `(.L_x_652) ;  /* 0x000000b000037945 */ /* 0x000fe20003800200 */
[----:B0-----:R-:W-:-:S04]  /*03b0*/  FFMA R4, R5, -R8, 1 ;  /* 0x3f80000005047423 */ /* 0x001fc80000000808 */
[----:B------:R-:W-:Y:S02]  /*03c0*/  FFMA R4, R5, R4, R5 ;  /* 0x0000000405047223 */ /* 0x000fe40000000005 */
[----:B--2---:R-:W0:Y:S02]  /*03d0*/  FCHK P0, R3, R8 ;  /* 0x0000000803007302 */ /* 0x004e240000000000 */
[----:B------:R-:W-:-:S04]  /*03e0*/  FFMA R5, R3, R4, RZ ;  /* 0x0000000403057223 */ /* 0x000fc800000000ff */
[----:B------:R-:W-:-:S04]  /*03f0*/  FFMA R6, R5, -R8, R3 ;  /* 0x8000000805067223 */ /* 0x000fc80000000003 */
[----:B------:R-:W-:Y:S01]  /*0400*/  FFMA R5, R4, R6, R5 ;  /* 0x0000000604057223 */ /* 0x000fe20000000005 */
[----:B0-----:R-:W-:Y:S06]  /*0410*/  @!P0 BRA `(.L_x_653) ;  /* 0x00000000000c8947 */ /* 0x001fec0003800000 */
[----:B------:R-:W-:-:S07]  /*0420*/  MOV R24, 0x440 ;  /* 0x0000044000187802 */ /* 0x000fce0000000f00 */
[----:B-1----:R-:W-:Y:S05]  /*0430*/  CALL.REL.NOINC `($__internal_0_$__cuda_sm3x_div_rn_noftz_f32_slowpath) ;  /* 0x0000002400e47944 */ /* 0x002fea0003c00000 */
[----:B------:R-:W-:-:S07]  /*0440*/  MOV R5, R2 ;  /* 0x0000000200057202 */ /* 0x000fce0000000f00 */
.L_x_653:
[----:B------:R-:W-:Y:S05]  /*0450*/  BSYNC.RECONVERGENT B3 ;  /* 0x0000000000037941 */ /* 0x000fea0003800200 */
.L_x_652:
[----:B------:R-:W-:-:S05]  /*0460*/  IMAD.WIDE.U32 R2, R9, 0x4, R12 ;  /* 0x0000000409027825 */ /* 0x000fca00078e000c */
[----:B------:R2:W-:Y:S02]  /*0470*/  STG.E desc[UR6][R2.64], R5 ;  /* 0x0000000502007986 */ /* 0x0005e4000c101906 */
.L_x_651:
[----:B------:R-:W-:Y:S05]  /*0480*/  BSYNC.RECONVERGENT B2 ;  /* 0x0000000000027941 */ /* 0x000fea0003800200 */
.L_x_650:
[----:B------:R-:W-:Y:S01]  /*0490*/  VIADD R19, R9, 0x80 ;  /* 0x0000008009137836 */ /* 0x000fe20000000000 */
[----:B------:R-:W-:Y:S03]  /*04a0*/  BSSY.RECONVERGENT B2, `(.L_x_654) ;  /* 0x0000014000027945 */ /* 0x000fe60003800200 */
[C---:B------:R-:W-:Y:S01]  /*04b0*/  IMAD.WIDE R20, R19.reuse, 0x4, R14 ;  /* 0x0000000413147825 */ /* 0x040fe200078e020e */
[----:B------:R-:W-:-:S03]  /*04c0*/  ISETP.GE.AND P0, PT, R19, R7, PT ;  /* 0x000000071300720c */ /* 0x000fc60003f06270 */
[----:B------:R-:W-:-:S10]  /*04d0*/  IMAD.WIDE R18, R19, 0x4, R12 ;  /* 0x0000000413127825 */ /* 0x000fd400078e020c */
[----:B------:R-:W-:Y:S05]  /*04e0*/  @P0 BRA `(.L_x_655) ;  /* 0x00000000003c0947 */ /* 0x000fea0003800000 */
[----:B--2---:R-:W2:Y:S01]  /*04f0*/  LDG.E R5, desc[UR6][R20.64] ;  /* 0x0000000614057981 */ /* 0x004ea2000c1e1900 */
        /* <DEDUP_REMOVED lines=9> */
[----:B------:R-:W-:Y:S02]  /*0590*/  MOV R3, R5 ;  /* 0x0000000500037202 */ /* 0x000fe40000000f00 */
[----:B------:R-:W-:-:S07]  /*05a0*/  MOV R24, 0x5c0 ;  /* 0x000005c000187802 */ /* 0x000fce0000000f00 */
[----:B-1----:R-:W-:Y:S05]  /*05b0*/  CALL.REL.NOINC `($__internal_0_$__cuda_sm3x_div_rn_noftz_f32_slowpath) ;  /* 0x0000002400847944 */ /* 0x002fea0003c00000 */
.L_x_657:
[----:B------:R-:W-:Y:S05]  /*05c0*/  BSYNC.RECONVERGENT B3 ;  /* 0x0000000000037941 */ /* 0x000fea0003800200 */
.L_x_656:
[----:B------:R3:W-:Y:S02]  /*05d0*/  STG.E desc[UR6][R18.64], R2 ;  /* 0x0000000212007986 */ /* 0x0007e4000c101906 */
.L_x_655:
[----:B------:R-:W-:Y:S05]  /*05e0*/  BSYNC.RECONVERGENT B2 ;  /* 0x0000000000027941 */ /* 0x000fea0003800200 */
.L_x_654:
[----:B--23--:R-:W-:Y:S01]  /*05f0*/  IADD3 R2, PT, PT, R9, 0x100, RZ ;  /* 0x0000010009027810 */ /* 0x00cfe20007ffe0ff */
[----:B------:R-:W-:Y:S03]  /*0600*/  BSSY.RECONVERGENT B2, `(.L_x_658) ;  /* 0x0000012000027945 */ /* 0x000fe60003800200 */
[----:B------:R-:W-:-:S13]  /*0610*/  ISETP.GE.AND P0, PT, R2, R7, PT ;  /* 0x000000070200720c */ /* 0x000fda0003f06270 */
[----:B------:R-:W-:Y:S05]  /*0620*/  @P0 BRA `(.L_x_659) ;  /* 0x00000000003c0947 */ /* 0x000fea0003800000 */
        /* <DEDUP_REMOVED lines=13> */
.L_x_661:
[----:B------:R-:W-:Y:S05]  /*0700*/  BSYNC.RECONVERGENT B3 ;  /* 0x0000000000037941 */ /* 0x000fea0003800200 */
.L_x_660:
[----:B------:R2:W-:Y:S02]  /*0710*/  STG.E desc[UR6][R18.64+0x200], R2 ;  /* 0x0002000212007986 */ /* 0x0005e4000c101906 */
.L_x_659:
[----:B------:R-:W-:Y:S05]  /*0720*/  BSYNC.RECONVERGENT B2 ;  /* 0x0000000000027941 */ /* 0x000fea0003800200 */
.L_x_658:
[----:B--2---:R-:W-:Y:S01]  /*0730*/  VIADD R2, R9, 0x180 ;  /* 0x0000018009027836 */ /* 0x004fe20000000000 */
[----:B------:R-:W-:Y:S04]  /*0740*/  BSSY.RECONVERGENT B2, `(.L_x_662) ;  /* 0x0000012000027945 */ /* 0x000fe80003800200 */
        /* <DEDUP_REMOVED lines=15> */
.L_x_665:
[----:B------:R-:W-:Y:S05]  /*0840*/  BSYNC.RECONVERGENT B3 ;  /* 0x0000000000037941 */ /* 0x000fea0003800200 */
.L_x_664:
[----:B------:R2:W-:Y:S02]  /*0850*/  STG.E desc[UR6][R18.64+0x400], R2 ;  /* 0x0004000212007986 */ /* 0x0005e4000c101906 */
.L_x_663:
[----:B------:R-:W-:Y:S05]  /*0860*/  BSYNC.RECONVERGENT B2 ;  /* 0x0000000000027941 */ /* 0x000fea0003800200 */
.L_x_662:
[----:B--2---:R-:W-:Y:S01]  /*0870*/  IADD3 R2, PT, PT, R9, 0x200, RZ ;  /* 0x0000020009027810 */ /* 0x004fe20007ffe0ff */
        /* <DEDUP_REMOVED lines=16> */
.L_x_669:
[----:B------:R-:W-:Y:S05]  /*0980*/  BSYNC.RECONVERGENT B3 ;  /* 0x0000000000037941 */ /* 0x000fea0003800200 */
.L_x_668:
[----:B------:R2:W-:Y:S02]  /*0990*/  STG.E desc[UR6][R18.64+0x600], R2 ;  /* 0x0006000212007986 */ /* 0x0005e4000c101906 */
.L_x_667:
[----:B------:R-:W-:Y:S05]  /*09a0*/  BSYNC.RECONVERGENT B2 ;  /* 0x0000000000027941 */ /* 0x000fea0003800200 */
.L_x_666:
        /* <DEDUP_REMOVED lines=17> */
.L_x_673:
[----:B------:R-:W-:Y:S05]  /*0ac0*/  BSYNC.RECONVERGENT B3 ;  /* 0x0000000000037941 */ /* 0x000fea0003800200 */
.L_x_672:
[----:B------:R2:W-:Y:S02]  /*0ad0*/  STG.E desc[UR6][R18.64+0x800], R2 ;  /* 0x0008000212007986 */ /* 0x0005e4000c101906 */
.L_x_671:
[----:B------:R-:W-:Y:S05]  /*0ae0*/  BSYNC.RECONVERGENT B2 ;  /* 0x0000000000027941 */ /* 0x000fea0003800200 */
.L_x_670:
        /* <DEDUP_REMOVED lines=17> */
.L_x_677:
[----:B------:R-:W-:Y:S05]  /*0c00*/  BSYNC.RECONVERGENT B3 ;  /* 0x0000000000037941 */ /* 0x000fea0003800200 */
.L_x_676:
[----:B------:R2:W-:Y:S02]  /*0c10*/  STG.E desc[UR6][R18.64+0xa00], R2 ;  /* 0x000a000212007986 */ /* 0x0005e4000c101906 */
.L_x_675:
[----:B------:R-:W-:Y:S05]  /*0c20*/  BSYNC.RECONVERGENT B2 ;  /* 0x0000000000027941 */ /* 0x000fea0003800200 */
.L_x_674:
        /* <DEDUP_REMOVED lines=17> */
.L_x_681:
[----:B------:R-:W-:Y:S05]  /*0d40*/  BSYNC.RECONVERGENT B3 ;  /* 0x0000000000037941 */ /* 0x000fea0003800200 */
.L_x_680:
[----:B------:R2:W-:Y:S02]  /*0d50*/  STG.E desc[UR6][R18.64+0xc00], R2 ;  /* 0x000c000212007986 */ /* 0x0005e4000c101906 */
.L_x_679:
[----:B------:R-:W-:Y:S05]  /*0d60*/  BSYNC.RECONVERGENT B2 ;  /* 0x0000000000027941 */ /* 0x000fea0003800200 */
.L_x_678:
[----:B------:R-:W-:-:S04]  /*0d70*/  IADD3 R10, PT, PT, R10, 0x8, RZ ;  /* 0x000000080a0a7810 */ /* 0x000fc80007ffe0ff */
[----:B------:R-:W-:-:S13]  /*0d80*/  ISETP.NE.AND P0, PT, R10, R16, PT ;  /* 0x000000100a00720c */ /* 0x000fda0003f05270 */
[----:B------:R-:W-:Y:S05]  /*0d90*/  @P0 BRA `(.L_x_682) ;  /* 0xfffffff400640947 */ /* 0x000fea000383ffff */
.L_x_649:
[----:B------:R-:W-:-:S13]  /*0da0*/  ISETP.NE.AND P0, PT, R11, RZ, PT ;  /* 0x000000ff0b00720c */ /* 0x000fda0003f05270 */
[----:B------:R-:W-:Y:S05]  /*0db0*/  @!P0 EXIT ;  /* 0x000000000000894d */ /* 0x000fea0003800000 */
[----:B------:R-:W3:Y:S01]  /*0dc0*/  LDCU UR4, c[0x0][0x388] ;  /* 0x00007100ff0477ac */ /* 0x000ee20008000800 */
[----:B------:R-:W-:Y:S01]  /*0dd0*/  ISETP.GE.U32.AND P0, PT, R11, 0x4, PT ;  /* 0x000000040b00780c */ /* 0x000fe20003f06070 */
[----:B---3--:R-:W-:-:S12]  /*0de0*/  ULOP3.LUT UR4, UR4, 0x3, URZ, 0xc0, !UPT ;  /* 0x0000000304047892 */ /* 0x008fd8000f8ec0ff */
[----:B------:R-:W-:Y:S05]  /*0df0*/  @!P0 BRA `(.L_x_683) ;  /* 0x0000000400848947 */ /* 0x000fea0003800000 */
[----:B------:R-:W-:Y:S01]  /*0e00*/  LEA R11, R16, R25, 0x7 ;  /* 0x00000019100b7211 */ /* 0x000fe200078e38ff */
[----:B------:R-:W-:Y:S03]  /*0e10*/  BSSY.RECONVERGENT B2, `(.L_x_684) ;  /* 0x0000016000027945 */ /* 0x000fe60003800200 */
[----:B------:R-:W-:-:S13]  /*0e20*/  ISETP.GE.AND P0, PT, R11, R7, PT ;  /* 0x000000070b00720c */ /* 0x000fda0003f06270 */
[----:B------:R-:W-:Y:S05]  /*0e30*/  @P0 BRA `(.L_x_685) ;  /* 0x00000000004c0947 */ /* 0x000fea0003800000 */
[----:B------:R-:W-:Y:S01]  /*0e40*/  IMAD.WIDE R4, R11, 0x4, R14 ;  /* 0x000000040b047825 */ /* 0x000fe200078e020e */
[----:B------:R-:W2:Y:S05]  /*0e50*/  LDC R17, c[0x0][0x38c] ;  /* 0x0000e300ff117b82 */ /* 0x000eaa0000000800 */
[----:B------:R-:W3:Y:S01]  /*0e60*/  LDG.E R4, desc[UR6][R4.64] ;  /* 0x0000000604047981 */ /* 0x000ee2000c1e1900 */
[----:B------:R-:W-:Y:S01]  /*0e70*/  BSSY.RECONVERGENT B3, `(.L_x_686) ;  /* 0x000000d000037945 */ /* 0x000fe20003800200 */
[----:B--2---:R-:W2:Y:S02]  /*0e80*/  MUFU.RCP R2, R17 ;  /* 0x0000001100027308 */ /* 0x004ea40000001000 */
[----:B--2---:R-:W-:-:S04]  /*0e90*/  FFMA R3, R2, -R17, 1 ;  /* 0x3f80000002037423 */ /* 0x004fc80000000811 */
[----:B------:R-:W-:Y:S02]  /*0ea0*/  FFMA R2, R2, R3, R2 ;  /* 0x0000000302027223 */ /* 0x000fe40000000002 */
[----:B---3--:R-:W2:Y:S02]  /*0eb0*/  FCHK P0, R4, R17 ;  /* 0x0000001104007302 */ /* 0x008ea40000000000 */
[----:B------:R-:W-:-:S04]  /*0ec0*/  FFMA R3, R2, R4, RZ ;  /* 0x0000000402037223 */ /* 0x000fc800000000ff */
[----:B------:R-:W-:-:S04]  /*0ed0*/  FFMA R6, R3, -R17, R4 ;  /* 0x8000001103067223 */ /* 0x000fc80000000004 */
[----:B------:R-:W-:Y:S01]  /*0ee0*/  FFMA R9, R2, R6, R3 ;  /* 0x0000000602097223 */ /* 0x000fe20000000003 */
[----:B--2---:R-:W-:Y:S06]  /*0ef0*/  @!P0 BRA `(.L_x_687) ;  /* 0x0000000000108947 */ /* 0x004fec0003800000 */
[----:B------:R-:W-:Y:S01]  /*0f00*/  IMAD.MOV.U32 R3, RZ, RZ, R4 ;  /* 0x000000ffff037224 */ /* 0x000fe200078e0004 */
[----:B------:R-:W-:-:S07]  /*0f10*/  MOV R24, 0xf30 ;  /* 0x00000f3000187802 */ /* 0x000fce0000000f00 */
[----:B01----:R-:W-:Y:S05]  /*0f20*/  CALL.REL.NOINC `($__internal_0_$__cuda_sm3x_div_rn_noftz_f32_slowpath) ;  /* 0x0000001c00287944 */ /* 0x003fea0003c00000 */
[----:B------:R-:W-:-:S07]  /*0f30*/  MOV R9, R2 ;  /* 0x0000000200097202 */ /* 0x000fce0000000f00 */
.L_x_687:
[----:B------:R-:W-:Y:S05]  /*0f40*/  BSYNC.RECONVERGENT B3 ;  /* 0x0000000000037941 */ /* 0x000fea0003800200 */
.L_x_686:
[----:B------:R-:W-:-:S05]  /*0f50*/  IMAD.WIDE R2, R11, 0x4, R12 ;  /* 0x000000040b027825 */ /* 0x000fca00078e020c */
[----:B------:R3:W-:Y:S02]  /*0f60*/  STG.E desc[UR6][R2.64], R9 ;  /* 0x0000000902007986 */ /* 0x0007e4000c101906 */
.L_x_685:
[----:B------:R-:W-:Y:S05]  /*0f70*/  BSYNC.RECONVERGENT B2 ;  /* 0x0000000000027941 */ /* 0x000fea0003800200 */
.L_x_684:
[----:B---3--:R-:W-:Y:S01]  /*0f80*/  IADD3 R9, PT, PT, R11, 0x80, RZ ;  /* 0x000000800b097810 */ /* 0x008fe20007ffe0ff */
[----:B------:R-:W-:Y:S03]  /*0f90*/  BSSY.RECONVERGENT B2, `(.L_x_688) ;  /* 0x0000016000027945 */ /* 0x000fe60003800200 */
[----:B------:R-:W-:-:S13]  /*0fa0*/  ISETP.GE.AND P0, PT, R9, R7, PT ;  /* 0x000000070900720c */ /* 0x000fda0003f06270 */
[----:B------:R-:W-:Y:S05]  /*0fb0*/  @P0 BRA `(.L_x_689) ;  /* 0x00000000004c0947 */ /* 0x000fea0003800000 */
[----:B------:R-:W-:Y:S01]  /*0fc0*/  IMAD.WIDE R4, R9, 0x4, R14 ;  /* 0x0000000409047825 */ /* 0x000fe200078e020e */
[----:B--2---:R-:W2:Y:S05]  /*0fd0*/  LDC R19, c[0x0][0x38c] ;  /* 0x0000e300ff137b82 */ /* 0x004eaa0000000800 */
        /* <DEDUP_REMOVED lines=10> */
[----:B------:R-:W-:Y:S02]  /*1080*/  MOV R3, R4 ;  /* 0x0000000400037202 */ /* 0x000fe40000000f00 */
[----:B------:R-:W-:-:S07]  /*1090*/  MOV R24, 0x10b0 ;  /* 0x000010b000187802 */ /* 0x000fce0000000f00 */
[----:B01----:R-:W-:Y:S05]  /*10a0*/  CALL.REL.NOINC `($__internal_0_$__cuda_sm3x_div_rn_noftz_f32_slowpath) ;  /* 0x0000001800c87944 */ /* 0x003fea0003c00000 */
[----:B------:R-:W-:-:S07]  /*10b0*/  IMAD.MOV.U32 R17, RZ, RZ, R2 ;  /* 0x000000ffff117224 */ /* 0x000fce00078e0002 */
.L_x_691:
[----:B------:R-:W-:Y:S05]  /*10c0*/  BSYNC.RECONVERGENT B3 ;  /* 0x0000000000037941 */ /* 0x000fea0003800200 */
.L_x_690:
[----:B------:R-:W-:-:S05]  /*10d0*/  IMAD.WIDE R2, R9, 0x4, R12 ;  /* 0x0000000409027825 */ /* 0x000fca00078e020c */
[----:B------:R3:W-:Y:S02]  /*10e0*/  STG.E desc[UR6][R2.64], R17 ;  /* 0x0000001102007986 */ /* 0x0007e4000c101906 */
.L_x_689:
[----:B------:R-:W-:Y:S05]  /*10f0*/  BSYNC.RECONVERGENT B2 ;  /* 0x0000000000027941 */ /* 0x000fea0003800200 */
.L_x_688:
[----:B------:R-:W-:Y:S01]  /*1100*/  IADD3 R9, PT, PT, R11, 0x100, RZ ;  /* 0x000001000b097810 */ /* 0x000fe20007ffe0ff */
[----:B------:R-:W-:Y:S03]  /*1110*/  BSSY.RECONVERGENT B2, `(.L_x_692) ;  /* 0x0000016000027945 */ /* 0x000fe60003800200 */
[----:B------:R-:W-:-:S13]  /*1120*/  ISETP.GE.AND P0, PT, R9, R7, PT ;  /* 0x000000070900720c */ /* 0x000fda0003f06270 */
[----:B------:R-:W-:Y:S05]  /*1130*/  @P0 BRA `(.L_x_693) ;  /* 0x00000000004c0947 */ /* 0x000fea0003800000 */
[----:B------:R-:W-:Y:S01]  /*1140*/  IMAD.WIDE R4, R9, 0x4, R14 ;  /* 0x0000000409047825 */ /* 0x000fe200078e020e */
[----:B--2---:R-:W3:Y:S05]  /*1150*/  LDC R19, c[0x0][0x38c] ;  /* 0x0000e300ff137b82 */ /* 0x004eea0000000800 */
[----:B------:R-:W2:Y:S01]  /*1160*/  LDG.E R4, desc[UR6][R4.64] ;  /* 0x0000000604047981 */ /* 0x000ea2000c1e1900 */
[----:B------:R-:W-:Y:S01]  /*1170*/  BSSY.RECONVERGENT B3, `(.L_x_694) ;  /* 0x000000d000037945 */ /* 0x000fe20003800200 */
[----:B---3--:R-:W3:Y:S02]  /*1180*/  MUFU.RCP R2, R19 ;  /* 0x0000001300027308 */ /* 0x008ee40000001000 */
[----:B---3--:R-:W-:-:S04]  /*1190*/  FFMA R3, R2, -R19, 1 ;  /* 0x3f80000002037423 */ /* 0x008fc80000000813 */
[----:B------:R-:W-:Y:S02]  /*11a0*/  FFMA R2, R2, R3, R2 ;  /* 0x0000000302027223 */ /* 0x000fe40000000002 */
[----:B--2---:R-:W2:Y:S02]  /*11b0*/  FCHK P0, R4, R19 ;  /* 0x0000001304007302 */ /* 0x004ea40000000000 */
[----:B------:R-:W-:-:S04]  /*11c0*/  FFMA R3, R2, R4, RZ ;  /* 0x0000000402037223 */ /* 0x000fc800000000ff */
[----:B------:R-:W-:-:S04]  /*11d0*/  FFMA R6, R3, -R19, R4 ;  /* 0x8000001303067223 */ /* 0x000fc80000000004 */
[----:B------:R-:W-:Y:S01]  /*11e0*/  FFMA R17, R2, R6, R3 ;  /* 0x0000000602117223 */ /* 0x000fe20000000003 */
[----:B--2---:R-:W-:Y:S06]  /*11f0*/  @!P0 BRA `(.L_x_695) ;  /* 0x0000000000108947 */ /* 0x004fec0003800000 */
[----:B------:R-:W-:Y:S02]  /*1200*/  MOV R3, R4 ;  /* 0x0000000400037202 */ /* 0x000fe40000000f00 */
[----:B------:R-:W-:-:S07]  /*1210*/  MOV R24, 0x1230 ;  /* 0x0000123000187802 */ /* 0x000fce0000000f00 */
[----:B01----:R-:W-:Y:S05]  /*1220*/  CALL.REL.NOINC `($__internal_0_$__cuda_sm3x_div_rn_noftz_f32_slowpath) ;  /* 0x0000001800687944 */ /* 0x003fea0003c00000 */
[----:B------:R-:W-:-:S07]  /*1230*/  MOV R17, R2 ;  /* 0x0000000200117202 */ /* 0x000fce0000000f00 */
.L_x_695:
[----:B------:R-:W-:Y:S05]  /*1240*/  BSYNC.RECONVERGENT B3 ;  /* 0x0000000000037941 */ /* 0x000fea0003800200 */
.L_x_694:
[----:B------:R-:W-:-:S05]  /*1250*/  IMAD.WIDE R2, R9, 0x4, R12 ;  /* 0x0000000409027825 */ /* 0x000fca00078e020c */
[----:B------:R4:W-:Y:S02]  /*1260*/  STG.E desc[UR6][R2.64], R17 ;  /* 0x0000001102007986 */ /* 0x0009e4000c101906 */
.L_x_693:
[----:B------:R-:W-:Y:S05]  /*1270*/  BSYNC.RECONVERGENT B2 ;  /* 0x0000000000027941 */ /* 0x000fea0003800200 */
.L_x_692:
[----:B------:R-:W-:Y:S01]  /*1280*/  VIADD R11, R11, 0x180 ;  /* 0x000001800b0b7836 */ /* 0x000fe20000000000 */
[----:B------:R-:W-:Y:S04]  /*1290*/  BSSY.RECONVERGENT B2, `(.L_x_696) ;  /* 0x0000016000027945 */ /* 0x000fe80003800200 */
[----:B------:R-:W-:-:S13]  /*12a0*/  ISETP.GE.AND P0, PT, R11, R7, PT ;  /* 0x000000070b00720c */ /* 0x000fda0003f06270 */
[----:B------:R-:W-:Y:S05]  /*12b0*/  @P0 BRA `(.L_x_697) ;  /* 0x00000000004c0947 */ /* 0x000fea0003800000 */
[----:B------:R-:W-:Y:S01]  /*12c0*/  IMAD.WIDE R4, R11, 0x4, R14 ;  /* 0x000000040b047825 */ /* 0x000fe200078e020e */
[----:B---34-:R-:W2:Y:S05]  /*12d0*/  LDC R17, c[0x0][0x38c] ;  /* 0x0000e300ff117b82 */ /* 0x018eaa0000000800 */
        /* <DEDUP_REMOVED lines=14> */
.L_x_699:
[----:B------:R-:W-:Y:S05]  /*13c0*/  BSYNC.RECONVERGENT B3 ;  /* 0x0000000000037941 */ /* 0x000fea0003800200 */
.L_x_698:
[----:B------:R-:W-:-:S05]  /*13d0*/  IMAD.WIDE R2, R11, 0x4, R12 ;  /* 0x000000040b027825 */ /* 0x000fca00078e020c */
[----:B------:R2:W-:Y:S02]  /*13e0*/  STG.E desc[UR6][R2.64], R9 ;  /* 0x0000000902007986 */ /* 0x0005e4000c101906 */
.L_x_697:
[----:B------:R-:W-:Y:S05]  /*13f0*/  BSYNC.RECONVERGENT B2 ;  /* 0x0000000000027941 */ /* 0x000fea0003800200 */
.L_x_696:
[----:B------:R-:W-:-:S07]  /*1400*/  IADD3 R16, PT, PT, R16, 0x4, RZ ;  /* 0x0000000410107810 */ /* 0x000fce0007ffe0ff */
.L_x_683:
[----:B------:R-:W-:-:S13]  /*1410*/  ISETP.NE.AND P0, PT, RZ, UR4, PT ;  /* 0x00000004ff007c0c */ /* 0x000fda000bf05270 */
[----:B------:R-:W-:Y:S05]  /*1420*/  @!P0 EXIT ;  /* 0x000000000000894d */ /* 0x000fea0003800000 */
[----:B------:R-:W-:-:S09]  /*1430*/  UISETP.NE.AND UP0, UPT, UR4, 0x1, UPT ;  /* 0x000000010400788c */ /* 0x000fd2000bf05270 */
[----:B------:R-:W-:Y:S05]  /*1440*/  BRA.U !UP0, `(.L_x_700) ;  /* 0x0000000108c47547 */ /* 0x000fea000b800000 */
[----:B--2---:R-:W-:Y:S01]  /*1450*/  IMAD R9, R16, 0x80, R25 ;  /* 0x0000008010097824 */ /* 0x004fe200078e0219 */
        /* <DEDUP_REMOVED lines=19> */
.L_x_704:
[----:B------:R-:W-:Y:S05]  /*1590*/  BSYNC.RECONVERGENT B3 ;  /* 0x0000000000037941 */ /* 0x000fea0003800200 */
.L_x_703:
[----:B------:R-:W-:-:S05]  /*15a0*/  IMAD.WIDE R2, R9, 0x4, R12 ;  /* 0x0000000409027825 */ /* 0x000fca00078e020c */
[----:B------:R2:W-:Y:S02]  /*15b0*/  STG.E desc[UR6][R2.64], R11 ;  /* 0x0000000b02007986 */ /* 0x0005e4000c101906 */
.L_x_702:
[----:B------:R-:W-:Y:S05]  /*15c0*/  BSYNC.RECONVERGENT B2 ;  /* 0x0000000000027941 */ /* 0x000fea0003800200 */
.L_x_701:
[----:B------:R-:W-:Y:S01]  /*15d0*/  IADD3 R9, PT, PT, R9, 0x80, RZ ;  /* 0x0000008009097810 */ /* 0x000fe20007ffe0ff */
[----:B------:R-:W-:Y:S03]  /*15e0*/  BSSY.RECONVERGENT B2, `(.L_x_705) ;  /* 0x0000016000027945 */ /* 0x000fe60003800200 */
        /* <DEDUP_REMOVED lines=18> */
.L_x_708:
[----:B------:R-:W-:Y:S05]  /*1710*/  BSYNC.RECONVERGENT B3 ;  /* 0x0000000000037941 */ /* 0x000fea0003800200 */
.L_x_707:
[----:B------:R-:W-:-:S05]  /*1720*/  IMAD.WIDE R2, R9, 0x4, R12 ;  /* 0x0000000409027825 */ /* 0x000fca00078e020c */
[----:B------:R2:W-:Y:S02]  /*1730*/  STG.E desc[UR6][R2.64], R11 ;  /* 0x0000000b02007986 */ /* 0x0005e4000c101906 */
.L_x_706:
[----:B------:R-:W-:Y:S05]  /*1740*/  BSYNC.RECONVERGENT B2 ;  /* 0x0000000000027941 */ /* 0x000fea0003800200 */
.L_x_705:
[----:B------:R-:W-:-:S07]  /*1750*/  IADD3 R16, PT, PT, R16, 0x2, RZ ;  /* 0x0000000210107810 */ /* 0x000fce0007ffe0ff */
.L_x_700:
[----:B--234-:R-:W2:Y:S02]  /*1760*/  LDC R2, c[0x0][0x388] ;  /* 0x0000e200ff027b82 */ /* 0x01cea40000000800 */
[----:B--2---:R-:W-:-:S04]  /*1770*/  LOP3.LUT R2, R2, 0x1, RZ, 0xc0, !PT ;  /* 0x0000000102027812 */ /* 0x004fc800078ec0ff */
[----:B------:R-:W-:-:S13]  /*1780*/  ISETP.NE.U32.AND P0, PT, R2, 0x1, PT ;  /* 0x000000010200780c */ /* 0x000fda0003f05070 */
[----:B------:R-:W-:Y:S05]  /*1790*/  @P0 EXIT ;  /* 0x000000000000094d */ /* 0x000fea0003800000 */
[----:B------:R-:W-:-:S04]  /*17a0*/  LEA R25, R16, R25, 0x7 ;  /* 0x0000001910197211 */ /* 0x000fc800078e38ff */
[----:B------:R-:W-:-:S13]  /*17b0*/  ISETP.GE.AND P0, PT, R25, R7, PT ;  /* 0x000000071900720c */ /* 0x000fda0003f06270 */
[----:B------:R-:W-:Y:S05]  /*17c0*/  @P0 EXIT ;  /* 0x000000000000094d */ /* 0x000fea0003800000 */
        /* <DEDUP_REMOVED lines=15> */
.L_x_710:
[----:B------:R-:W-:Y:S05]  /*18c0*/  BSYNC.RECONVERGENT B2 ;  /* 0x0000000000027941 */ /* 0x000fea0003800200 */
.L_x_709:
[----:B------:R-:W-:-:S05]  /*18d0*/  IMAD.WIDE R12, R25, 0x4, R12 ;  /* 0x00000004190c7825 */ /* 0x000fca00078e020c */
[----:B------:R-:W-:Y:S01]  /*18e0*/  STG.E desc[UR6][R12.64], R2 ;  /* 0x000000020c007986 */ /* 0x000fe2000c101906 */
[----:B------:R-:W-:Y:S05]  /*18f0*/  EXIT ;  /* 0x000000000000794d */ /* 0x000fea0003800000 */
.L_x_648:
[----:B------:R-:W-:-:S13]  /*1900*/  ISETP.GE.AND P0, PT, R2, 0x1, PT ;  /* 0x000000010200780c */ /* 0x000fda0003f06270 */
[----:B------:R-:W-:Y:S05]  /*1910*/  @!P0 EXIT ;  /* 0x000000000000894d */ /* 0x000fea0003800000 */
[C---:B------:R-:W-:Y:S01]  /*1920*/  ISETP.GE.U32.AND P0, PT, R2.reuse, 0x8, PT ;  /* 0x000000080200780c */ /* 0x040fe20003f06070 */
[----:B------:R-:W-:Y:S01]  /*1930*/  HFMA2 R22, -RZ, RZ, 0, 0 ;  /* 0x00000000ff167431 */ /* 0x000fe200000001ff */
[----:B------:R-:W-:-:S11]  /*1940*/  LOP3.LUT R23, R2, 0x7, RZ, 0xc0, !PT ;  /* 0x0000000702177812 */ /* 0x000fd600078ec0ff */
[----:B------:R-:W-:Y:S05]  /*1950*/  @!P0 BRA `(.L_x_711) ;  /* 0x0000000800648947 */ /* 0x000fea0003800000 */
[----:B------:R-:W0:Y:S01]  /*1960*/  LDC R21, c[0x0][0x38c] ;  /* 0x0000e300ff157b82 */ /* 0x000e220000000800 */
[----:B------:R-:W-:Y:S01]  /*1970*/  IMAD.WIDE.U32 R8, R25, 0x4, R16 ;  /* 0x0000000419087825 */ /* 0x000fe200078e0010 */
[----:B------:R-:W-:Y:S01]  /*1980*/  LOP3.LUT R22, R2, 0x7ffffff8, RZ, 0xc0, !PT ;  /* 0x7ffffff802167812 */ /* 0x000fe200078ec0ff */
[----:B------:R-:W2:Y:S01]  /*1990*/  LDCU.64 UR4, c[0x0][0x398] ;  /* 0x00007300ff0477ac */ /* 0x000ea20008000a00 */
[----:B------:R-:W-:-:S03]  /*19a0*/  MOV R20, R8 ;  /* 0x0000000800147202 */ /* 0x000fc60000000f00 */
[----:B------:R-:W-:Y:S01]  /*19b0*/  IMAD.MOV R7, RZ, RZ, -R22 ;  /* 0x000000ffff077224 */ /* 0x000fe200078e0a16 */
[----:B------:R-:W-:Y:S01]  /*19c0*/  IADD3 R8, PT, PT, R25, 0x80, RZ ;  /* 0x0000008019087810 */ /* 0x000fe20007ffe0ff */
[----:B------:R-:W3:Y:S01]  /*19d0*/  LDCU.64 UR12, c[0x0][0x390] ;  /* 0x00007200ff0c77ac */ /* 0x000ee20008000a00 */
[----:B------:R-:W4:Y:S05]  /*19e0*/  LDCU.128 UR8, c[0x0][0x390] ;  /* 0x00007200ff0877ac */ /* 0x000f2a0008000c00 */
.L_x_728:
[----:B--2---:R-:W-:-:S04]  /*19f0*/  IADD3 R4, P0, PT, R20, UR4, RZ ;  /* 0x0000000414047c10 */ /* 0x004fc8000ff1e0ff */
[----:B------:R-:W-:-:S05]  /*1a00*/  IADD3.X R5, PT, PT, R9, UR5, RZ, P0, !PT ;  /* 0x0000000509057c10 */ /* 0x000fca00087fe4ff */
[----:B------:R-:W2:Y:S01]  /*1a10*/  LDG.E R4, desc[UR6][R4.64] ;  /* 0x0000000604047981 */ /* 0x000ea2000c1e1900 */
[----:B0-----:R-:W0:Y:S01]  /*1a20*/  MUFU.RCP R2, R21 ;  /* 0x0000001500027308 */ /* 0x001e220000001000 */
[----:B------:R-:W-:Y:S01]  /*1a30*/  MOV R18, R16 ;  /* 0x0000001000127202 */ /* 0x000fe20000000f00 */
[----:B------:R-:W-:Y:S01]  /*1a40*/  BSSY.RECONVERGENT B2, `(.L_x_712) ;  /* 0x000000e000027945 */ /* 0x000fe20003800200 */
[----:B------:R-:W-:-:S03]  /*1a50*/  MOV R19, R17 ;  /* 0x0000001100137202 */ /* 0x000fc60000000f00 */
[----:B------:R-:W-:-:S04]  /*1a60*/  IMAD.WIDE R18, R8, 0x4, R18 ;  /* 0x0000000408127825 */ /* 0x000fc800078e0212 */
[----:B0-----:R-:W-:-:S04]  /*1a70*/  FFMA R3, R2, -R21, 1 ;  /* 0x3f80000002037423 */ /* 0x001fc80000000815 */
[----:B------:R-:W-:Y:S01]  /*1a80*/  FFMA R2, R2, R3, R2 ;  /* 0x0000000302027223 */ /* 0x000fe20000000002 */
[----:B--2---:R-:W0:Y:S03]  /*1a90*/  FCHK P0, R4, R21 ;  /* 0x0000001504007302 */ /* 0x004e260000000000 */
[----:B------:R-:W-:-:S04]  /*1aa0*/  FFMA R3, R2, R4, RZ ;  /* 0x0000000402037223 */ /* 0x000fc800000000ff */
[----:B------:R-:W-:-:S04]  /*1ab0*/  FFMA R6, R3, -R21, R4 ;  /* 0x8000001503067223 */ /* 0x000fc80000000004 */
[----:B------:R-:W-:Y:S01]  /*1ac0*/  FFMA R27, R2, R6, R3 ;  /* 0x00000006021b7223 */ /* 0x000fe20000000003 */
[----:B0-----:R-:W-:Y:S06]  /*1ad0*/  @!P0 BRA `(.L_x_713) ;  /* 0x0000000000108947 */ /* 0x001fec0003800000 */
[----:B------:R-:W-:Y:S02]  /*1ae0*/  MOV R3, R4 ;  /* 0x0000000400037202 */ /* 0x000fe40000000f00 */
[----:B------:R-:W-:-:S07]  /*1af0*/  MOV R24, 0x1b10 ;  /* 0x00001b1000187802 */ /* 0x000fce0000000f00 */
[----:B-1-34-:R-:W-:Y:S05]  /*1b00*/  CALL.REL.NOINC `($__internal_0_$__cuda_sm3x_div_rn_noftz_f32_slowpath) ;  /* 0x0000001000307944 */ /* 0x01afea0003c00000 */
[----:B------:R-:W-:-:S07]  /*1b10*/  IMAD.MOV.U32 R27, RZ, RZ, R2 ;  /* 0x000000ffff1b7224 */ /* 0x000fce00078e0002 */
.L_x_713:
[----:B---34-:R-:W-:Y:S05]  /*1b20*/  BSYNC.RECONVERGENT B2 ;  /* 0x0000000000027941 */ /* 0x018fea0003800200 */
.L_x_712:
[----:B------:R-:W-:Y:S02]  /*1b30*/  IADD3 R2, P0, PT, R20, UR8, RZ ;  /* 0x0000000814027c10 */ /* 0x000fe4000ff1e0ff */
[----:B------:R-:W-:Y:S02]  /*1b40*/  IADD3 R10, P1, PT, R18, UR10, RZ ;  /* 0x0000000a120a7c10 */ /* 0x000fe4000ff3e0ff */
[----:B------:R-:W-:Y:S02]  /*1b50*/  IADD3.X R3, PT, PT, R9, UR9, RZ, P0, !PT ;  /* 0x0000000909037c10 */ /* 0x000fe400087fe4ff */
[----:B------:R-:W-:-:S03]  /*1b60*/  IADD3.X R11, PT, PT, R19, UR11, RZ, P1, !PT ;  /* 0x0000000b130b7c10 */ /* 0x000fc60008ffe4ff */
[----:B------:R0:W-:Y:S04]  /*1b70*/  STG.E desc[UR6][R2.64], R27 ;  /* 0x0000001b02007986 */ /* 0x0001e8000c101906 */
[----:B------:R-:W2:Y:S01]  /*1b80*/  LDG.E R24, desc[UR6][R10.64] ;  /* 0x000000060a187981 */ /* 0x000ea2000c1e1900 */
[----:B------:R-:W3:Y:S01]  /*1b90*/  MUFU.RCP R4, R21 ;  /* 0x0000001500047308 */ /* 0x000ee20000001000 */
[----:B------:R-:W-:Y:S01]  /*1ba0*/  BSSY.RECONVERGENT B2, `(.L_x_714) ;  /* 0x000000c000027945 */ /* 0x000fe20003800200 */
[----:B---3--:R-:W-:-:S04]  /*1bb0*/  FFMA R5, R4, -R21, 1 ;  /* 0x3f80000004057423 */ /* 0x008fc80000000815 */
[----:B------:R-:W-:Y:S02]  /*1bc0*/  FFMA R4, R4, R5, R4 ;  /* 0x0000000504047223 */ /* 0x000fe40000000004 */
[----:B--2---:R-:W2:Y:S02]  /*1bd0*/  FCHK P0, R24, R21 ;  /* 0x0000001518007302 */ /* 0x004ea40000000000 */
[----:B------:R-:W-:-:S04]  /*1be0*/  FFMA R5, R4, R24, RZ ;  /* 0x0000001804057223 */ /* 0x000fc800000000ff */
[----:B------:R-:W-:-:S04]  /*1bf0*/  FFMA R6, R5, -R21, R24 ;  /* 0x8000001505067223 */ /* 0x000fc80000000018 */
[----:B------:R-:W-:Y:S01]  /*1c00*/  FFMA R5, R4, R6, R5 ;  /* 0x0000000604057223 */ /* 0x000fe20000000005 */
[----:B0-2---:R-:W-:Y:S06]  /*1c10*/  @!P0 BRA `(.L_x_715) ;  /* 0x0000000000108947 */ /* 0x005fec0003800000 */
[----:B------:R-:W-:Y:S02]  /*1c20*/  MOV R3, R24 ;  /* 0x0000001800037202 */ /* 0x000fe40000000f00 */
[----:B------:R-:W-:-:S07]  /*1c30*/  MOV R24, 0x1c50 ;  /* 0x00001c5000187802 */ /* 0x000fce0000000f00 */
[----:B-1----:R-:W-:Y:S05]  /*1c40*/  CALL.REL.NOINC `($__internal_0_$__cuda_sm3x_div_rn_noftz_f32_slowpath) ;  /* 0x0000000c00e07944 */ /* 0x002fea0003c00000 */
[----:B------:R-:W-:-:S07]  /*1c50*/  MOV R5, R2 ;  /* 0x0000000200057202 */ /* 0x000fce0000000f00 */
.L_x_715:
[----:B------:R-:W-:Y:S05]  /*1c60*/  BSYNC.RECONVERGENT B2 ;  /* 0x0000000000027941 */ /* 0x000fea0003800200 */
.L_x_714:
[----:B------:R-:W-:-:S04]  /*1c70*/  IADD3 R18, P0, PT, R18, UR12, RZ ;  /* 0x0000000c12127c10 */ /* 0x000fc8000ff1e0ff */
[----:B------:R-:W-:-:S05]  /*1c80*/  IADD3.X R19, PT, PT, R19, UR13, RZ, P0, !PT ;  /* 0x0000000d13137c10 */ /* 0x000fca00087fe4ff */
        /* <DEDUP_REMOVED lines=14> */
[----:B------:R-:W-:-:S07]  /*1d70*/  IMAD.MOV.U32 R3, RZ, RZ, R2 ;  /* 0x000000ffff037224 */ /* 0x000fce00078e0002 */
.L_x_717:
[----:B------:R-:W-:Y:S05]  /*1d80*/  BSYNC.RECONVERGENT B2 ;  /* 0x0000000000027941 */ /* 0x000fea0003800200 */
.L_x_716:
        /* <DEDUP_REMOVED lines=15> */
.L_x_719:
[----:B------:R-:W-:Y:S05]  /*1e80*/  BSYNC.RECONVERGENT B2 ;  /* 0x0000000000027941 */ /* 0x000fea0003800200 */
.L_x_718:
        /* <DEDUP_REMOVED lines=15> */
.L_x_721:
[----:B------:R-:W-:Y:S05]  /*1f80*/  BSYNC.RECONVERGENT B2 ;  /* 0x0000000000027941 */ /* 0x000fea0003800200 */
.L_x_720:
        /* <DEDUP_REMOVED lines=15> */
.L_x_723:
[----:B------:R-:W-:Y:S05]  /*2080*/  BSYNC.RECONVERGENT B2 ;  /* 0x0000000000027941 */ /* 0x000fea0003800200 */
.L_x_722:
        /* <DEDUP_REMOVED lines=15> */
.L_x_725:
[----:B------:R-:W-:Y:S05]  /*2180*/  BSYNC.RECONVERGENT B2 ;  /* 0x0000000000027941 */ /* 0x000fea0003800200 */
.L_x_724:
        /* <DEDUP_REMOVED lines=14> */
.L_x_727:
[----:B------:R-:W-:Y:S05]  /*2270*/  BSYNC.RECONVERGENT B2 ;  /* 0x0000000000027941 */ /* 0x000fea0003800200 */
.L_x_726:
[----:B------:R0:W-:Y:S01]  /*2280*/  STG.E desc[UR6][R18.64+0xc00], R2 ;  /* 0x000c000212007986 */ /* 0x0001e2000c101906 */
[----:B------:R-:W-:Y:S02]  /*2290*/  IADD3 R7, PT, PT, R7, 0x8, RZ ;  /* 0x0000000807077810 */ /* 0x000fe40007ffe0ff */
[----:B------:R-:W-:Y:S02]  /*22a0*/  IADD3 R20, P1, PT, R20, 0x1000, RZ ;  /* 0x0000100014147810 */ /* 0x000fe40007f3e0ff */
[----:B------:R-:W-:Y:S02]  /*22b0*/  ISETP.NE.AND P0, PT, R7, RZ, PT ;  /* 0x000000ff0700720c */ /* 0x000fe40003f05270 */
[----:B------:R-:W-:Y:S01]  /*22c0*/  IADD3 R8, PT, PT, R8, 0x400, RZ ;  /* 0x0000040008087810 */ /* 0x000fe20007ffe0ff */
[----:B------:R-:W-:-:S10]  /*22d0*/  IMAD.X R9, RZ, RZ, R9, P1 ;  /* 0x000000ffff097224 */ /* 0x000fd400008e0609 */
[----:B0-----:R-:W-:Y:S05]  /*22e0*/  @P0 BRA `(.L_x_728) ;  /* 0xfffffff400c00947 */ /* 0x001fea000383ffff */
.L_x_711:
[----:B------:R-:W-:-:S13]  /*22f0*/  ISETP.NE.AND P0, PT, R23, RZ, PT ;  /* 0x000000ff1700720c */ /* 0x000fda0003f05270 */
[----:B------:R-:W-:Y:S05]  /*2300*/  @!P0 EXIT ;  /* 0x000000000000894d */ /* 0x000fea0003800000 */
[----:B------:R-:W0:Y:S01]  /*2310*/  LDCU UR4, c[0x0][0x388] ;  /* 0x00007100ff0477ac */ /* 0x000e220008000800 */
[----:B------:R-:W-:Y:S01]  /*2320*/  ISETP.GE.U32.AND P0, PT, R23, 0x4, PT ;  /* 0x000000041700780c */ /* 0x000fe20003f06070 */
[----:B0-----:R-:W-:-:S12]  /*2330*/  ULOP3.LUT UR4, UR4, 0x3, URZ, 0xc0, !UPT ;  /* 0x0000000304047892 */ /* 0x001fd8000f8ec0ff */
[----:B------:R-:W-:Y:S05]  /*2340*/  @!P0 BRA `(.L_x_729) ;  /* 0x00000004001c8947 */ /* 0x000fea0003800000 */
[----:B------:R-:W-:Y:S01]  /*2350*/  LEA R7, R22, R25, 0x7 ;  /* 0x0000001916077211 */ /* 0x000fe200078e38ff */
[----:B------:R-:W0:Y:S04]  /*2360*/  LDC R5, c[0x0][0x38c] ;  /* 0x0000e300ff057b82 */ /* 0x000e280000000800 */
[----:B------:R-:W-:-:S05]  /*2370*/  IMAD.WIDE R8, R7, 0x4, R14 ;  /* 0x0000000407087825 */ /* 0x000fca00078e020e */
[----:B------:R-:W2:Y:S01]  /*2380*/  LDG.E R6, desc[UR6][R8.64] ;  /* 0x0000000608067981 */ /* 0x000ea2000c1e1900 */
[----:B------:R-:W-:Y:S01]  /*2390*/  BSSY.RECONVERGENT B2, `(.L_x_730) ;  /* 0x000000d000027945 */ /* 0x000fe20003800200 */
[----:B0-----:R-:W0:Y:S02]  /*23a0*/  MUFU.RCP R2, R5 ;  /* 0x0000000500027308 */ /* 0x001e240000001000 */
        /* <DEDUP_REMOVED lines=10> */
[----:B------:R-:W-:-:S07]  /*2450*/  MOV R3, R2 ;  /* 0x0000000200037202 */ /* 0x000fce0000000f00 */
.L_x_731:
[----:B------:R-:W-:Y:S05]  /*2460*/  BSYNC.RECONVERGENT B2 ;  /* 0x0000000000027941 */ /* 0x000fea0003800200 */
.L_x_730:
[----:B------:R-:W-:Y:S02]  /*2470*/  IMAD.WIDE R10, R7, 0x4, R12 ;  /* 0x00000004070a7825 */ /* 0x000fe400078e020c */
[----:B------:R-:W0:Y:S03]  /*2480*/  LDC R7, c[0x0][0x38c] ;  /* 0x0000e300ff077b82 */ /* 0x000e260000000800 */
[----:B------:R2:W-:Y:S04]  /*2490*/  STG.E desc[UR6][R10.64], R3 ;  /* 0x000000030a007986 */ /* 0x0005e8000c101906 */
[----:B------:R-:W3:Y:S01]  /*24a0*/  LDG.E R6, desc[UR6][R8.64+0x200] ;  /* 0x0002000608067981 */ /* 0x000ee2000c1e1900 */
[----:B------:R-:W-:Y:S01]  /*24b0*/  BSSY.RECONVERGENT B2, `(.L_x_732) ;  /* 0x000000d000027945 */ /* 0x000fe20003800200 */
[----:B0-----:R-:W0:Y:S02]  /*24c0*/  MUFU.RCP R2, R7 ;  /* 0x0000000700027308 */ /* 0x001e240000001000 */
[----:B0-----:R-:W-:-:S04]  /*24d0*/  FFMA R5, R2, -R7, 1 ;  /* 0x3f80000002057423 */ /* 0x001fc80000000807 */
[----:B------:R-:W-:Y:S02]  /*24e0*/  FFMA R2, R2, R5, R2 ;  /* 0x0000000502027223 */ /* 0x000fe40000000002 */
[----:B---3--:R-:W0:Y:S02]  /*24f0*/  FCHK P0, R6, R7 ;  /* 0x0000000706007302 */ /* 0x008e240000000000 */
[----:B------:R-:W-:-:S04]  /*2500*/  FFMA R5, R2, R6, RZ ;  /* 0x0000000602057223 */ /* 0x000fc800000000ff */
[----:B------:R-:W-:-:S04]  /*2510*/  FFMA R4, R5, -R7, R6 ;  /* 0x8000000705047223 */ /* 0x000fc80000000006 */
[----:B------:R-:W-:Y:S01]  /*2520*/  FFMA R5, R2, R4, R5 ;  /* 0x0000000402057223 */ /* 0x000fe20000000005 */
[----:B0-2---:R-:W-:Y:S06]  /*2530*/  @!P0 BRA `(.L_x_733) ;  /* 0x0000000000108947 */ /* 0x005fec0003800000 */
[----:B------:R-:W-:Y:S01]  /*2540*/  IMAD.MOV.U32 R3, RZ, RZ, R6 ;  /* 0x000000ffff037224 */ /* 0x000fe200078e0006 */
[----:B------:R-:W-:-:S07]  /*2550*/  MOV R24, 0x2570 ;  /* 0x0000257000187802 */ /* 0x000fce0000000f00 */
[----:B-1----:R-:W-:Y:S05]  /*2560*/  CALL.REL.NOINC `($__internal_0_$__cuda_sm3x_div_rn_noftz_f32_slowpath) ;  /* 0x0000000400987944 */ /* 0x002fea0003c00000 */
[----:B------:R-:W-:-:S07]  /*2570*/  MOV R5, R2 ;  /* 0x0000000200057202 */ /* 0x000fce0000000f00 */
.L_x_733:
[----:B------:R-:W-:Y:S05]  /*2580*/  BSYNC.RECONVERGENT B2 ;  /* 0x0000000000027941 */ /* 0x000fea0003800200 */
.L_x_732:
[----:B------:R0:W-:Y:S01]  /*2590*/  STG.E desc[UR6][R10.64+0x200], R5 ;  /* 0x000200050a007986 */ /* 0x0001e2000c101906 */
[----:B------:R-:W2:Y:S03]  /*25a0*/  LDC R7, c[0x0][0x38c] ;  /* 0x0000e300ff077b82 */ /* 0x000ea60000000800 */
        /* <DEDUP_REMOVED lines=14> */
.L_x_735:
[----:B------:R-:W-:Y:S05]  /*2690*/  BSYNC.RECONVERGENT B2 ;  /* 0x0000000000027941 */ /* 0x000fea0003800200 */
.L_x_734:
        /* <DEDUP_REMOVED lines=12> */
[----:B------:R-:W-:Y:S01]  /*2760*/  IMAD.MOV.U32 R3, RZ, RZ, R8 ;  /* 0x000000ffff037224 */ /* 0x000fe200078e0008 */
[----:B------:R-:W-:-:S07]  /*2770*/  MOV R24, 0x2790 ;  /* 0x0000279000187802 */ /* 0x000fce0000000f00 */
[----:B-1----:R-:W-:Y:S05]  /*2780*/  CALL.REL.NOINC `($__internal_0_$__cuda_sm3x_div_rn_noftz_f32_slowpath) ;  /* 0x0000000400107944 */ /* 0x002fea0003c00000 */
.L_x_737:
[----:B------:R-:W-:Y:S05]  /*2790*/  BSYNC.RECONVERGENT B2 ;  /* 0x0000000000027941 */ /* 0x000fea0003800200 */
.L_x_736:
[----:B------:R0:W-:Y:S01]  /*27a0*/  STG.E desc[UR6][R10.64+0x600], R2 ;  /* 0x000600020a007986 */ /* 0x0001e2000c101906 */
[----:B------:R-:W-:-:S07]  /*27b0*/  IADD3 R22, PT, PT, R22, 0x4, RZ ;  /* 0x0000000416167810 */ /* 0x000fce0007ffe0ff */
.L_x_729:
[----:B------:R-:W-:-:S13]  /*27c0*/  ISETP.NE.AND P0, PT, RZ, UR4, PT ;  /* 0x00000004ff007c0c */ /* 0x000fda000bf05270 */
[----:B------:R-:W-:Y:S05]  /*27d0*/  @!P0 EXIT ;  /* 0x000000000000894d */ /* 0x000fea0003800000 */
[----:B------:R-:W-:-:S09]  /*27e0*/  UISETP.NE.AND UP0, UPT, UR4, 0x1, UPT ;  /* 0x000000010400788c */ /* 0x000fd2000bf05270 */
[----:B------:R-:W-:Y:S05]  /*27f0*/  BRA.U !UP0, `(.L_x_738) ;  /* 0x0000000108947547 */ /* 0x000fea000b800000 */
        /* <DEDUP_REMOVED lines=16> */
[----:B------:R-:W-:-:S07]  /*2900*/  IMAD.MOV.U32 R3, RZ, RZ, R2 ;  /* 0x000000ffff037224 */ /* 0x000fce00078e0002 */
.L_x_740:
[----:B------:R-:W-:Y:S05]  /*2910*/  BSYNC.RECONVERGENT B2 ;  /* 0x0000000000027941 */ /* 0x000fea0003800200 */
.L_x_739:
        /* <DEDUP_REMOVED lines=13> */
[----:B------:R-:W-:Y:S02]  /*29f0*/  MOV R3, R8 ;  /* 0x0000000800037202 */ /* 0x000fe40000000f00 */
[----:B------:R-:W-:-:S07]  /*2a00*/  MOV R24, 0x2a20 ;  /* 0x00002a2000187802 */ /* 0x000fce0000000f00 */
[----:B-1----:R-:W-:Y:S05]  /*2a10*/  CALL.REL.NOINC `($__internal_0_$__cuda_sm3x_div_rn_noftz_f32_slowpath) ;  /* 0x00000000006c7944 */ /* 0x002fea0003c00000 */
.L_x_742:
[----:B------:R-:W-:Y:S05]  /*2a20*/  BSYNC.RECONVERGENT B2 ;  /* 0x0000000000027941 */ /* 0x000fea0003800200 */
.L_x_741:
[----:B------:R2:W-:Y:S01]  /*2a30*/  STG.E desc[UR6][R10.64+0x200], R2 ;  /* 0x000200020a007986 */ /* 0x0005e2000c101906 */
[----:B------:R-:W-:-:S07]  /*2a40*/  IADD3 R22, PT, PT, R22, 0x2, RZ ;  /* 0x0000000216167810 */ /* 0x000fce0007ffe0ff */
.L_x_738:
[----:B0-2---:R-:W0:Y:S02]  /*2a50*/  LDC R2, c[0x0][0x388] ;  /* 0x0000e200ff027b82 */ /* 0x005e240000000800 */
[----:B0-----:R-:W-:-:S04]  /*2a60*/  LOP3.LUT R2, R2, 0x1, RZ, 0xc0, !PT ;  /* 0x0000000102027812 */ /* 0x001fc800078ec0ff */
[----:B------:R-:W-:-:S13]  /*2a70*/  ISETP.NE.U32.AND P0, PT, R2, 0x1, PT ;  /* 0x000000010200780c */ /* 0x000fda0003f05070 */
[----:B------:R-:W-:Y:S05]  /*2a80*/  @P0 EXIT ;  /* 0x000000000000094d */ /* 0x000fea0003800000 */
[----:B------:R-:W-:Y:S01]  /*2a90*/  LEA R25, R22, R25, 0x7 ;  /* 0x0000001916197211 */ /* 0x000fe200078e38ff */
[----:B------:R-:W0:Y:S04]  /*2aa0*/  LDC R5, c[0x0][0x38c] ;  /* 0x0000e300ff057b82 */ /* 0x000e280000000800 */
[----:B------:R-:W-:-:S06]  /*2ab0*/  IMAD.WIDE R14, R25, 0x4, R14 ;  /* 0x00000004190e7825 */ /* 0x000fcc00078e020e */
        /* <DEDUP_REMOVED lines=10> */
[----:B------:R-:W-:Y:S01]  /*2b60*/  IMAD.MOV.U32 R3, RZ, RZ, R14 ;  /* 0x000000ffff037224 */ /* 0x000fe200078e000e */
[----:B------:R-:W-:-:S07]  /*2b70*/  MOV R24, 0x2b90 ;  /* 0x00002b9000187802 */ /* 0x000fce0000000f00 */
[----:B-1----:R-:W-:Y:S05]  /*2b80*/  CALL.REL.NOINC `($__internal_0_$__cuda_sm3x_div_rn_noftz_f32_slowpath) ;  /* 0x0000000000107944 */ /* 0x002fea0003c00000 */
.L_x_744:
[----:B------:R-:W-:Y:S05]  /*2b90*/  BSYNC.RECONVERGENT B2 ;  /* 0x0000000000027941 */ /* 0x000fea0003800200 */
.L_x_743:
[----:B------:R-:W-:-:S05]  /*2ba0*/  IMAD.WIDE R12, R25, 0x4, R12 ;  /* 0x00000004190c7825 */ /* 0x000fca00078e020c */
[----:B------:R-:W-:Y:S01]  /*2bb0*/  STG.E desc[UR6][R12.64], R2 ;  /* 0x000000020c007986 */ /* 0x000fe2000c101906 */
[----:B------:R-:W-:Y:S05]  /*2bc0*/  EXIT ;  /* 0x000000000000794d */ /* 0x000fea0003800000 */
        .weak           $__internal_0_$__cuda_sm3x_div_rn_noftz_f32_slowpath
        .type           $__internal_0_$__cuda_sm3x_div_rn_noftz_f32_slowpath,@function
        .size           $__internal_0_$__cuda_sm3x_div_rn_noftz_f32_slowpath,(.L_x_998 - $__internal_0_$__cuda_sm3x_div_rn_noftz_f32_slowpath)
$__internal_0_$__cuda_sm3x_div_rn_noftz_f32_slowpath:
[----:B------:R-:W-:Y:S01]  /*2bd0*/  SHF.R.U32.HI R6, RZ, 0x17, R0 ;  /* 0x00000017ff067819 */ /* 0x000fe20000011600 */
[----:B------:R-:W-:Y:S01]  /*2be0*/  BSSY.RECONVERGENT B0, `(.L_x_745) ;  /* 0x0000063000007945 */ /* 0x000fe20003800200 */
[----:B------:R-:W-:Y:S02]  /*2bf0*/  SHF.R.U32.HI R5, RZ, 0x17, R3 ;  /* 0x00000017ff057819 */ /* 0x000fe40000011603 */
[----:B------:R-:W-:Y:S02]  /*2c00*/  LOP3.LUT R6, R6, 0xff, RZ, 0xc0, !PT ;  /* 0x000000ff06067812 */ /* 0x000fe400078ec0ff */
[----:B------:R-:W-:Y:S02]  /*2c10*/  LOP3.LUT R5, R5, 0xff, RZ, 0xc0, !PT ;  /* 0x000000ff05057812 */ /* 0x000fe400078ec0ff */
[----:B------:R-:W-:Y:S02]  /*2c20*/  IADD3 R4, PT, PT, R6, -0x1, RZ ;  /* 0xffffffff06047810 */ /* 0x000fe40007ffe0ff */
[----:B------:R-:W-:-:S02]  /*2c30*/  IADD3 R2, PT, PT, R5, -0x1, RZ ;  /* 0xffffffff05027810 */ /* 0x000fc40007ffe0ff */
[----:B------:R-:W-:Y:S02]  /*2c40*/  ISETP.GT.U32.AND P0, PT, R4, 0xfd, PT ;  /* 0x000000fd0400780c */ /* 0x000fe40003f04070 */
[----:B------:R-:W-:Y:S02]  /*2c50*/  MOV R26, R0 ;  /* 0x00000000001a7202 */ /* 0x000fe40000000f00 */
[----:B------:R-:W-:-:S13]  /*2c60*/  ISETP.GT.U32.OR P0, PT, R2, 0xfd, P0 ;  /* 0x000000fd0200780c */ /* 0x000fda0000704470 */
[----:B------:R-:W-:Y:S01]  /*2c70*/  @!P0 IMAD.MOV.U32 R27, RZ, RZ, RZ ;  /* 0x000000ffff1b8224 */ /* 0x000fe200078e00ff */
[----:B------:R-:W-:Y:S06]  /*2c80*/  @!P0 BRA `(.L_x_746) ;  /* 0x00000000005c8947 */ /* 0x000fec0003800000 */
[----:B------:R-:W-:Y:S02]  /*2c90*/  FSETP.GTU.FTZ.AND P0, PT, |R3|, +INF , PT ;  /* 0x7f8000000300780b */ /* 0x000fe40003f1c200 */
[----:B------:R-:W-:-:S04]  /*2ca0*/  FSETP.GTU.FTZ.AND P1, PT, |R0|, +INF , PT ;  /* 0x7f8000000000780b */ /* 0x000fc80003f3c200 */
[----:B------:R-:W-:-:S13]  /*2cb0*/  PLOP3.LUT P0, PT, P0, P1, PT, 0xf8, 0x8f ;  /* 0x00000000008f781c */ /* 0x000fda0000703f70 */
[----:B------:R-:W-:Y:S05]  /*2cc0*/  @P0 BRA `(.L_x_747) ;  /* 0x00000004004c0947 */ /* 0x000fea0003800000 */
[----:B------:R-:W-:-:S13]  /*2cd0*/  LOP3.LUT P0, RZ, R26, 0x7fffffff, R3, 0xc8, !PT ;  /* 0x7fffffff1aff7812 */ /* 0x000fda000780c803 */
[----:B------:R-:W-:Y:S05]  /*2ce0*/  @!P0 BRA `(.L_x_748) ;  /* 0x00000004003c8947 */ /* 0x000fea0003800000 */
[C---:B------:R-:W-:Y:S02]  /*2cf0*/  FSETP.NEU.FTZ.AND P2, PT, |R3|.reuse, +INF , PT ;  /* 0x7f8000000300780b */ /* 0x040fe40003f5d200 */
[----:B------:R-:W-:Y:S02]  /*2d00*/  FSETP.NEU.FTZ.AND P1, PT, |R0|, +INF , PT ;  /* 0x7f8000000000780b */ /* 0x000fe40003f3d200 */
[----:B------:R-:W-:-:S11]  /*2d10*/  FSETP.NEU.FTZ.AND P0, PT, |R3|, +INF , PT ;  /* 0x7f8000000300780b */ /* 0x000fd60003f1d200 */
[----:B------:R-:W-:Y:S05]  /*2d20*/  @!P1 BRA !P2, `(.L_x_748) ;  /* 0x00000004002c9947 */ /* 0x000fea0005000000 */
[----:B------:R-:W-:-:S04]  /*2d30*/  LOP3.LUT P2, RZ, R3, 0x7fffffff, RZ, 0xc0, !PT ;  /* 0x7fffffff03ff7812 */ /* 0x000fc8000784c0ff */
[----:B------:R-:W-:-:S13]  /*2d40*/  PLOP3.LUT P1, PT, P1, P2, PT, 0x2f, 0xf2 ;  /* 0x0000000000f2781c */ /* 0x000fda0000f24577 */
[----:B------:R-:W-:Y:S05]  /*2d50*/  @P1 BRA `(.L_x_749) ;  /* 0x0000000400181947 */ /* 0x000fea0003800000 */
[----:B------:R-:W-:-:S04]  /*2d60*/  LOP3.LUT P1, RZ, R26, 0x7fffffff, RZ, 0xc0, !PT ;  /* 0x7fffffff1aff7812 */ /* 0x000fc8000782c0ff */
[----:B------:R-:W-:-:S13]  /*2d70*/  PLOP3.LUT P0, PT, P0, P1, PT, 0x2f, 0xf2 ;  /* 0x0000000000f2781c */ /* 0x000fda0000702577 */
[----:B------:R-:W-:Y:S05]  /*2d80*/  @P0 BRA `(.L_x_750) ;  /* 0x0000000400000947 */ /* 0x000fea0003800000 */
[----:B------:R-:W-:Y:S02]  /*2d90*/  ISETP.GE.AND P0, PT, R2, RZ, PT ;  /* 0x000000ff0200720c */ /* 0x000fe40003f06270 */
[----:B------:R-:W-:-:S11]  /*2da0*/  ISETP.GE.AND P1, PT, R4, RZ, PT ;  /* 0x000000ff0400720c */ /* 0x000fd60003f26270 */
[----:B------:R-:W-:Y:S01]  /*2db0*/  @P0 MOV R27, RZ ;  /* 0x000000ff001b0202 */ /* 0x000fe20000000f00 */
[----:B------:R-:W-:Y:S01]  /*2dc0*/  @!P0 FFMA R3, R3, 1.84467440737095516160e+19, RZ ;  /* 0x5f80000003038823 */ /* 0x000fe200000000ff */
[----:B------:R-:W-:Y:S01]  /*2dd0*/  @!P0 MOV R27, 0xffffffc0 ;  /* 0xffffffc0001b8802 */ /* 0x000fe20000000f00 */
[----:B------:R-:W-:-:S03]  /*2de0*/  @!P1 FFMA R26, R0, 1.84467440737095516160e+19, RZ ;  /* 0x5f800000001a9823 */ /* 0x000fc600000000ff */
[----:B------:R-:W-:-:S07]  /*2df0*/  @!P1 IADD3 R27, PT, PT, R27, 0x40, RZ ;  /* 0x000000401b1b9810 */ /* 0x000fce0007ffe0ff */
.L_x_746:
[----:B------:R-:W-:Y:S01]  /*2e00*/  LEA R29, R6, 0xc0800000, 0x17 ;  /* 0xc0800000061d7811 */ /* 0x000fe200078eb8ff */
[----:B------:R-:W-:Y:S03]  /*2e10*/  BSSY.RECONVERGENT B1, `(.L_x_751) ;  /* 0x0000036000017945 */ /* 0x000fe60003800200 */
[----:B------:R-:W-:Y:S01]  /*2e20*/  IADD3 R28, PT, PT, -R29, R26, RZ ;  /* 0x0000001a1d1c7210 */ /* 0x000fe20007ffe1ff */
[----:B------:R-:W-:-:S03]  /*2e30*/  VIADD R26, R5, 0xffffff81 ;  /* 0xffffff81051a7836 */ /* 0x000fc60000000000 */
[----:B------:R-:W0:Y:S01]  /*2e40*/  MUFU.RCP R29, R28 ;  /* 0x0000001c001d7308 */ /* 0x000e220000001000 */
[----:B------:R-:W-:Y:S01]  /*2e50*/  FADD.FTZ R2, -R28, -RZ ;  /* 0x800000ff1c027221 */ /* 0x000fe20000010100 */
[C---:B------:R-:W-:Y:S01]  /*2e60*/  IMAD R5, R26.reuse, -0x800000, R3 ;  /* 0xff8000001a057824 */ /* 0x040fe200078e0203 */
[----:B------:R-:W-:-:S04]  /*2e70*/  IADD3 R6, PT, PT, R26, 0x7f, -R6 ;  /* 0x0000007f1a067810 */ /* 0x000fc80007ffe806 */
[----:B------:R-:W-:Y:S01]  /*2e80*/  IADD3 R27, PT, PT, R6, R27, RZ ;  /* 0x0000001b061b7210 */ /* 0x000fe20007ffe0ff */
[----:B0-----:R-:W-:-:S04]  /*2e90*/  FFMA R4, R29, R2, 1 ;  /* 0x3f8000001d047423 */ /* 0x001fc80000000002 */
[----:B------:R-:W-:-:S04]  /*2ea0*/  FFMA R4, R29, R4, R29 ;  /* 0x000000041d047223 */ /* 0x000fc8000000001d */
[----:B------:R-:W-:-:S04]  /*2eb0*/  FFMA R29, R5, R4, RZ ;  /* 0x00000004051d7223 */ /* 0x000fc800000000ff */
[----:B------:R-:W-:-:S04]  /*2ec0*/  FFMA R3, R2, R29, R5 ;  /* 0x0000001d02037223 */ /* 0x000fc80000000005 */
[----:B------:R-:W-:-:S04]  /*2ed0*/  FFMA R3, R4, R3, R29 ;  /* 0x0000000304037223 */ /* 0x000fc8000000001d */
[----:B------:R-:W-:-:S04]  /*2ee0*/  FFMA R26, R2, R3, R5 ;  /* 0x00000003021a7223 */ /* 0x000fc80000000005 */
[----:B------:R-:W-:-:S05]  /*2ef0*/  FFMA R2, R4, R26, R3 ;  /* 0x0000001a04027223 */ /* 0x000fca0000000003 */
[----:B------:R-:W-:-:S04]  /*2f00*/  SHF.R.U32.HI R6, RZ, 0x17, R2 ;  /* 0x00000017ff067819 */ /* 0x000fc80000011602 */
[----:B------:R-:W-:-:S04]  /*2f10*/  LOP3.LUT R6, R6, 0xff, RZ, 0xc0, !PT ;  /* 0x000000ff06067812 */ /* 0x000fc800078ec0ff */
[----:B------:R-:W-:-:S04]  /*2f20*/  IADD3 R5, PT, PT, R6, R27, RZ ;  /* 0x0000001b06057210 */ /* 0x000fc80007ffe0ff */
[----:B------:R-:W-:-:S04]  /*2f30*/  IADD3 R6, PT, PT, R5, -0x1, RZ ;  /* 0xffffffff05067810 */ /* 0x000fc80007ffe0ff */
[----:B------:R-:W-:-:S13]  /*2f40*/  ISETP.GE.U32.AND P0, PT, R6, 0xfe, PT ;  /* 0x000000fe0600780c */ /* 0x000fda0003f06070 */
[----:B------:R-:W-:Y:S05]  /*2f50*/  @!P0 BRA `(.L_x_752) ;  /* 0x0000000000808947 */ /* 0x000fea0003800000 */
[----:B------:R-:W-:-:S13]  /*2f60*/  ISETP.GT.AND P0, PT, R5, 0xfe, PT ;  /* 0x000000fe0500780c */ /* 0x000fda0003f04270 */
[----:B------:R-:W-:Y:S05]  /*2f70*/  @P0 BRA `(.L_x_753) ;  /* 0x00000000006c0947 */ /* 0x000fea0003800000 */
[----:B------:R-:W-:-:S13]  /*2f80*/  ISETP.GE.AND P0, PT, R5, 0x1, PT ;  /* 0x000000010500780c */ /* 0x000fda0003f06270 */
[----:B------:R-:W-:Y:S05]  /*2f90*/  @P0 BRA `(.L_x_754) ;  /* 0x0000000000740947 */ /* 0x000fea0003800000 */
[----:B------:R-:W-:Y:S02]  /*2fa0*/  ISETP.GE.AND P0, PT, R5, -0x18, PT ;  /* 0xffffffe80500780c */ /* 0x000fe40003f06270 */
[----:B------:R-:W-:-:S11]  /*2fb0*/  LOP3.LUT R2, R2, 0x80000000, RZ, 0xc0, !PT ;  /* 0x8000000002027812 */ /* 0x000fd600078ec0ff */
[----:B------:R-:W-:Y:S05]  /*2fc0*/  @!P0 BRA `(.L_x_754) ;  /* 0x0000000000688947 */ /* 0x000fea0003800000 */
[CCC-:B------:R-:W-:Y:S01]  /*2fd0*/  FFMA.RZ R6, R4.reuse, R26.reuse, R3.reuse ;  /* 0x0000001a04067223 */ /* 0x1c0fe2000000c003 */
[CCC-:B------:R-:W-:Y:S01]  /*2fe0*/  FFMA.RP R27, R4.reuse, R26.reuse, R3.reuse ;  /* 0x0000001a041b7223 */ /* 0x1c0fe20000008003 */
[----:B------:R-:W-:Y:S01]  /*2ff0*/  FFMA.RM R4, R4, R26, R3 ;  /* 0x0000001a04047223 */ /* 0x000fe20000004003 */
[C---:B------:R-:W-:Y:S02]  /*3000*/  IADD3 R3, PT, PT, R5.reuse, 0x20, RZ ;  /* 0x0000002005037810 */ /* 0x040fe40007ffe0ff */
[----:B------:R-:W-:Y:S02]  /*3010*/  LOP3.LUT R6, R6, 0x7fffff, RZ, 0xc0, !PT ;  /* 0x007fffff06067812 */ /* 0x000fe400078ec0ff */
[C---:B------:R-:W-:Y:S02]  /*3020*/  ISETP.NE.AND P2, PT, R5.reuse, RZ, PT ;  /* 0x000000ff0500720c */ /* 0x040fe40003f45270 */
[----:B------:R-:W-:Y:S02]  /*3030*/  LOP3.LUT R6, R6, 0x800000, RZ, 0xfc, !PT ;  /* 0x0080000006067812 */ /* 0x000fe400078efcff */
[----:B------:R-:W-:Y:S01]  /*3040*/  ISETP.NE.AND P1, PT, R5, RZ, PT ;  /* 0x000000ff0500720c */ /* 0x000fe20003f25270 */
[----:B------:R-:W-:Y:S01]  /*3050*/  IMAD.MOV R5, RZ, RZ, -R5 ;  /* 0x000000ffff057224 */ /* 0x000fe200078e0a05 */
[----:B------:R-:W-:-:S02]  /*3060*/  SHF.L.U32 R3, R6, R3, RZ ;  /* 0x0000000306037219 */ /* 0x000fc400000006ff */
[----:B------:R-:W-:Y:S02]  /*3070*/  FSETP.NEU.FTZ.AND P0, PT, R27, R4, PT ;  /* 0x000000041b00720b */ /* 0x000fe40003f1d000 */
[----:B------:R-:W-:Y:S02]  /*3080*/  SEL R5, R5, RZ, P2 ;  /* 0x000000ff05057207 */ /* 0x000fe40001000000 */
[----:B------:R-:W-:Y:S02]  /*3090*/  ISETP.NE.AND P1, PT, R3, RZ, P1 ;  /* 0x000000ff0300720c */ /* 0x000fe40000f25270 */
[----:B------:R-:W-:Y:S02]  /*30a0*/  SHF.R.U32.HI R6, RZ, R5, R6 ;  /* 0x00000005ff067219 */ /* 0x000fe40000011606 */
[----:B------:R-:W-:Y:S02]  /*30b0*/  PLOP3.LUT P0, PT, P0, P1, PT, 0xf8, 0x8f ;  /* 0x00000000008f781c */ /* 0x000fe40000703f70 */
[----:B------:R-:W-:-:S02]  /*30c0*/  SHF.R.U32.HI R4, RZ, 0x1, R6 ;  /* 0x00000001ff047819 */ /* 0x000fc40000011606 */
[----:B------:R-:W-:-:S04]  /*30d0*/  SEL R3, RZ, 0x1, !P0 ;  /* 0x00000001ff037807 */ /* 0x000fc80004000000 */
[----:B------:R-:W-:-:S04]  /*30e0*/  LOP3.LUT R3, R3, 0x1, R4, 0xf8, !PT ;  /* 0x0000000103037812 */ /* 0x000fc800078ef804 */
[----:B------:R-:W-:-:S04]  /*30f0*/  LOP3.LUT R3, R3, R6, RZ, 0xc0, !PT ;  /* 0x0000000603037212 */ /* 0x000fc800078ec0ff */
[----:B------:R-:W-:-:S04]  /*3100*/  IADD3 R3, PT, PT, R4, R3, RZ ;  /* 0x0000000304037210 */ /* 0x000fc80007ffe0ff */
[----:B------:R-:W-:Y:S01]  /*3110*/  LOP3.LUT R2, R3, R2, RZ, 0xfc, !PT ;  /* 0x0000000203027212 */ /* 0x000fe200078efcff */
[----:B------:R-:W-:Y:S06]  /*3120*/  BRA `(.L_x_754) ;  /* 0x0000000000107947 */ /* 0x000fec0003800000 */
.L_x_753:
[----:B------:R-:W-:-:S04]  /*3130*/  LOP3.LUT R2, R2, 0x80000000, RZ, 0xc0, !PT ;  /* 0x8000000002027812 */ /* 0x000fc800078ec0ff */
[----:B------:R-:W-:Y:S01]  /*3140*/  LOP3.LUT R2, R2, 0x7f800000, RZ, 0xfc, !PT ;  /* 0x7f80000002027812 */ /* 0x000fe200078efcff */
[----:B------:R-:W-:Y:S06]  /*3150*/  BRA `(.L_x_754) ;  /* 0x0000000000047947 */ /* 0x000fec0003800000 */
.L_x_752:
[----:B------:R-:W-:-:S07]  /*3160*/  LEA R2, R27, R2, 0x17 ;  /* 0x000000021b027211 */ /* 0x000fce00078eb8ff */
.L_x_754:
[----:B------:R-:W-:Y:S05]  /*3170*/  BSYNC.RECONVERGENT B1 ;  /* 0x0000000000017941 */ /* 0x000fea0003800200 */
.L_x_751:
[----:B------:R-:W-:Y:S05]  /*3180*/  BRA `(.L_x_755) ;  /* 0x0000000000207947 */ /* 0x000fea0003800000 */
.L_x_750:
[----:B------:R-:W-:-:S04]  /*3190*/  LOP3.LUT R3, R26, 0x80000000, R3, 0x48, !PT ;  /* 0x800000001a037812 */ /* 0x000fc800078e4803 */
[----:B------:R-:W-:Y:S01]  /*31a0*/  LOP3.LUT R2, R3, 0x7f800000, RZ, 0xfc, !PT ;  /* 0x7f80000003027812 */ /* 0x000fe200078efcff */
[----:B------:R-:W-:Y:S06]  /*31b0*/  BRA `(.L_x_755) ;  /* 0x0000000000147947 */ /* 0x000fec0003800000 */
.L_x_749:
[----:B------:R-:W-:Y:S01]  /*31c0*/  LOP3.LUT R2, R26, 0x80000000, R3, 0x48, !PT ;  /* 0x800000001a027812 */ /* 0x000fe200078e4803 */
[----:B------:R-:W-:Y:S06]  /*31d0*/  BRA `(.L_x_755) ;  /* 0x00000000000c7947 */ /* 0x000fec0003800000 */
.L_x_748:
[----:B------:R-:W0:Y:S01]  /*31e0*/  MUFU.RSQ R2, -QNAN ;  /* 0xffc0000000027908 */ /* 0x000e220000001400 */
[----:B------:R-:W-:Y:S05]  /*31f0*/  BRA `(.L_x_755) ;  /* 0x0000000000047947 */ /* 0x000fea0003800000 */
.L_x_747:
[----:B------:R-:W-:-:S07]  /*3200*/  FADD.FTZ R2, R3, R0 ;  /* 0x0000000003027221 */ /* 0x000fce0000010000 */
.L_x_755:
[----:B------:R-:W-:Y:S05]  /*3210*/  BSYNC.RECONVERGENT B0 ;  /* 0x0000000000007941 */ /* 0x000fea0003800200 */
.L_x_745:
[----:B------:R-:W-:Y:S01]  /*3220*/  HFMA2 R5, -RZ, RZ, 0, 0 ;  /* 0x00000000ff057431 */ /* 0x000fe200000001ff */
[----:B------:R-:W-:-:S04]  /*3230*/  MOV R4, R24 ;  /* 0x0000001800047202 */ /* 0x000fc80000000f00 */
[----:B0-----:R-:W-:Y:S05]  /*3240*/  RET.REL.NODEC R4 `(_ZN3cub18CUB_300001_SM_10006detail9transform16transform_kernelINS2_10policy_hubILb1EN4cuda3std3__45tupleIJN6thrust24THRUST_300001_SM_1000_NS10device_ptrIfEEEEEE10policy1000El10div_scalarSC_JPfEEEvT0_iT1_T2_DpNS2_10kernel_argIT3_EE) ;  /* 0xffffffcc046c7950 */ /* 0x001fea0003c3ffff */
.L_x_756:
        /* <DEDUP_REMOVED lines=11> */
.L_x_998:


//--------------------- .text._ZN3cub18CUB_300001_SM_10006detail9transform16transform_kernelINS2_10policy_hubILb1EN4cuda3std3__45tupleIJN6thrust24THRUST_300001_SM_1000_NS10device_ptrIfEEEEEE10policy1000Ei10div_scalarSC_JPfEEEvT0_iT1_T2_DpNS2_10kernel_argIT3_EE --------------------------
	.section	.text._ZN3cub18CUB_300001_SM_10006detail9transform16transform_kernelINS2_10policy_hubILb1EN4cuda3std3__45tupleIJN6thrust24THRUST_300001_SM_1000_NS10device_ptrIfEEEEEE10policy1000Ei10div_scalarSC_JPfEEEvT0_iT1_T2_DpNS2_10kernel_argIT3_EE,"ax",@progbits
	.align	128
        .global         _ZN3cub18CUB_300001_SM_10006detail9transform16transform_kernelINS2_10policy_hubILb1EN4cuda3std3__45tupleIJN6thrust24THRUST_300001_SM_1000_NS10device_ptrIfEEEEEE10policy1000Ei10div_scalarSC_JPfEEEvT0_iT1_T2_DpNS2_10kernel_argIT3_EE
        .type           _ZN3cub18CUB_300001_SM_10006detail9transform16transform_kernelINS2_10policy_hubILb1EN4cuda3std3__45tupleIJN6thrust24THRUST_300001_SM_1000_NS10device_ptrIfEEEEEE10policy1000Ei10div_scalarSC_JPfEEEvT0_iT1_T2_DpNS2_10kernel_argIT3_EE,@function
        .size           _ZN3cub18CUB_300001_SM_10006detail9transform16transform_kernelINS2_10policy_hubILb1EN4cuda3std3__45tupleIJN6thrust24THRUST_300001_SM_1000_NS10device_ptrIfEEEEEE10policy1000Ei10div_scalarSC_JPfEEEvT0_iT1_T2_DpNS2_10kernel_argIT3_EE,(.L_x_999 - _ZN3cub18CUB_300001_SM_10006detail9transform16transform_kernelINS2_10policy_hubILb1EN4cuda3std3__45tupleIJN6thrust24THRUST_300001_SM_1000_NS10device_ptrIfEEEEEE10policy1000Ei10div_scalarSC_JPfEEEvT0_iT1_T2_DpNS2_10kernel_argIT3_EE)
        .other          _ZN3cub18CUB_300001_SM_10006detail9transform16transform_kernelINS2_10policy_hubILb1EN4cuda3std3__45tupleIJN6thrust24THRUST_300001_SM_1000_NS10device_ptrIfEEEEEE10policy1000Ei10div_scalarSC_JPfEEEvT0_iT1_T2_DpNS2_10kernel_argIT3_EE,@"STO_CUDA_ENTRY STV_DEFAULT"
_ZN3cub18CUB_300001_SM_10006detail9transform16transform_kernelINS2_10policy_hubILb1EN4cuda3std3__45tupleIJN6thrust24THRUST_300001_SM_1000_NS10device_ptrIfEEEEEE10policy1000Ei10div_scalarSC_JPfEEEvT0_iT1_T2_DpNS2_10kernel_argIT3_EE:
.text._ZN3cub18CUB_300001_SM_10006detail9transform16transform_kernelINS2_10policy_hubILb1EN4cuda3std3__45tupleIJN6thrust24THRUST_300001_SM_1000_NS10device_ptrIfEEEEEE10policy1000Ei10div_scalarSC_JPfEEEvT0_iT1_T2_DpNS2_10kernel_argIT3_EE:
[----:B------:R-:W-:Y:S08]  /*0000*/  LDC R1, c[0x0][0x37c] ;  /* 0x0000df00ff017b82 */ /* 0x000ff00000000800 */
[----:B------:R-:W0:Y:S01]  /*0010*/  LDC.64 R2, c[0x0][0x380] ;  /* 0x0000e000ff027b82 */ /* 0x000e220000000a00 */
[----:B------:R-:W1:Y:S01]  /*0020*/  S2R R23, SR_TID.X ;  /* 0x0000000000177919 */ /* 0x000e620000002100 */
[----:B------:R-:W-:Y:S06]  /*0030*/  BSSY.RECONVERGENT B0, `(.L_x_757) ;  /* 0x0000013000007945 */ /* 0x000fec0003800200 */
[----:B------:R-:W2:Y:S01]  /*0040*/  S2UR UR4, SR_CTAID.X ;  /* 0x00000000000479c3 */ /* 0x000ea20000002500 */
[----:B0-----:R-:W-:-:S05]  /*0050*/  SHF.L.U32 R4, R3, 0x7, RZ ;  /* 0x0000000703047819 */ /* 0x001fca00000006ff */
[----:B--2---:R-:W-:Y:S01]  /*0060*/  IMAD R17, R4, UR4, RZ ;  /* 0x0000000404117c24 */ /* 0x004fe2000f8e02ff */
[----:B-1----:R-:W-:-:S04]  /*0070*/  SHF.L.U32 R11, R23, 0x7, RZ ;  /* 0x00000007170b7819 */ /* 0x002fc800000006ff */
[----:B------:R-:W-:-:S04]  /*0080*/  IADD3 R9, PT, PT, -R17, R2, RZ ;  /* 0x0000000211097210 */ /* 0x000fc80007ffe1ff */
[----:B------:R-:W-:-:S04]  /*0090*/  VIMNMX R5, PT, PT, R4, R9, PT ;  /* 0x0000000904057248 */ /* 0x000fc80003fe0100 */
[----:B------:R-:W-:-:S04]  /*00a0*/  SHF.L.U32 R0, R5, 0x2, RZ ;  /* 0x0000000205007819 */ /* 0x000fc800000006ff */
[----:B------:R-:W-:-:S13]  /*00b0*/  ISETP.GE.AND P0, PT, R11, R0, PT ;  /* 0x000000000b00720c */ /* 0x000fda0003f06270 */
[----:B------:R-:W-:Y:S05]  /*00c0*/  @P0 BRA `(.L_x_758) ;  /* 0x0000000000240947 */ /* 0x000fea0003800000 */
[----:B------:R-:W0:Y:S02]  /*00d0*/  LDC.64 R6, c[0x0][0x398] ;  /* 0x0000e600ff067b82 */ /* 0x000e240000000a00 */
[----:B0-----:R-:W-:-:S04]  /*00e0*/  IMAD.WIDE.U32 R6, R23, 0x80, R6 ;  /* 0x0000008017067825 */ /* 0x001fc800078e0006 */
[----:B------:R-:W-:-:S07]  /*00f0*/  IMAD.WIDE R6, R17, 0x4, R6 ;  /* 0x0000000411067825 */ /* 0x000fce00078e0206 */
.L_x_759:
[----:B------:R-:W-:Y:S01]  /*0100*/  VIADD R11, R11, 0x4000 ;  /* 0x000040000b0b7836 */ /* 0x000fe20000000000 */
[----:B------:R0:W-:Y:S04]  /*0110*/  CCTL.E.PF2 [R6] ;  /* 0x000000000600798f */ /* 0x0001e80000800100 */
[----:B------:R-:W-:Y:S02]  /*0120*/  ISETP.GE.AND P0, PT, R11, R0, PT ;  /* 0x000000000b00720c */ /* 0x000fe40003f06270 */
[----:B0-----:R-:W-:-:S04]  /*0130*/  IADD3 R6, P1, PT, R6, 0x4000, RZ ;  /* 0x0000400006067810 */ /* 0x001fc80007f3e0ff */
[----:B------:R-:W-:-:S07]  /*0140*/  IADD3.X R7, PT, PT, RZ, R7, RZ, P1, !PT ;  /* 0x00000007ff077210 */ /* 0x000fce0000ffe4ff */
[----:B------:R-:W-:Y:S05]  /*0150*/  @!P0 BRA `(.L_x_759) ;  /* 0xfffffffc00e88947 */ /* 0x000fea000383ffff */
.L_x_758:
[----:B------:R-:W-:Y:S05]  /*0160*/  BSYNC.RECONVERGENT B0 ;  /* 0x0000000000007941 */ /* 0x000fea0003800200 */
.L_x_757:
[----:B------:R-:W0:Y:S01]  /*0170*/  LDCU.128 UR8, c[0x0][0x390] ;  /* 0x00007200ff0877ac */ /* 0x000e220008000c00 */
[----:B------:R-:W1:Y:S01]  /*0180*/  LDC R0, c[0x0][0x388] ;  /* 0x0000e200ff007b82 */ /* 0x000e620000000800 */
[----:B------:R-:W-:Y:S01]  /*0190*/  ISETP.GT.AND P0, PT, R4, R9, PT ;  /* 0x000000090400720c */ /* 0x000fe20003f04270 */
[----:B------:R-:W-:Y:S01]  /*01a0*/  IMAD.WIDE R16, R17, 0x4, RZ ;  /* 0x0000000411107825 */ /* 0x000fe200078e02ff */
[----:B------:R-:W2:Y:S02]  /*01b0*/  LDCU.64 UR6, c[0x0][0x358] ;  /* 0x00006b00ff0677ac */ /* 0x000ea40008000a00 */
[C---:B0-----:R-:W-:Y:S02]  /*01c0*/  IADD3 R14, P1, PT, R16.reuse, UR10, RZ ;  /* 0x0000000a100e7c10 */ /* 0x041fe4000ff3e0ff */
[----:B------:R-:W-:Y:S02]  /*01d0*/  IADD3 R12, P2, PT, R16, UR8, RZ ;  /* 0x00000008100c7c10 */ /* 0x000fe4000ff5e0ff */
[----:B------:R-:W-:-:S02]  /*01e0*/  IADD3.X R15, PT, PT, R17, UR11, RZ, P1, !PT ;  /* 0x0000000b110f7c10 */ /* 0x000fc40008ffe4ff */
[----:B------:R-:W-:-:S03]  /*01f0*/  IADD3.X R13, PT, PT, R17, UR9, RZ, P2, !PT ;  /* 0x00000009110d7c10 */ /* 0x000fc600097fe4ff */
[----:B--2---:R-:W-:Y:S06]  /*0200*/  @P0 BRA `(.L_x_760) ;  /* 0x0000001000a80947 */ /* 0x004fec0003800000 */
        /* <DEDUP_REMOVED lines=15> */
.L_x_778:
[----:B--2---:R-:W-:-:S04]  /*0300*/  IADD3 R2, P0, PT, R8, UR4, RZ ;  /* 0x0000000408027c10 */ /* 0x004fc8000ff1e0ff */
[----:B------:R-:W-:-:S06]  /*0310*/  IADD3.X R3, PT, PT, R7, UR5, RZ, P0, !PT ;  /* 0x0000000507037c10 */ /* 0x000fcc00087fe4ff */
[----:B------:R-:W2:Y:S01]  /*0320*/  LDG.E R3, desc[UR6][R2.64] ;  /* 0x0000000602037981 */ /* 0x000ea2000c1e1900 */
[----:B0-----:R-:W0:Y:S01]  /*0330*/  MUFU.RCP R4, R9 ;  /* 0x0000000900047308 */ /* 0x001e220000001000 */
[----:B------:R-:W-:Y:S01]  /*0340*/  BSSY.RECONVERGENT B2, `(.L_x_762) ;  /* 0x000000c000027945 */ /* 0x000fe20003800200 */
        /* <DEDUP_REMOVED lines=8> */
[----:B------:R-:W-:-:S07]  /*03d0*/  MOV R22, 0x3f0 ;  /* 0x000003f000167802 */ /* 0x000fce0000000f00 */
[----:B-1-34-:R-:W-:Y:S05]  /*03e0*/  CALL.REL.NOINC `($__internal_1_$__cuda_sm3x_div_rn_noftz_f32_slowpath) ;  /* 0x0000002400cc7944 */ /* 0x01afea0003c00000 */
[----:B------:R-:W-:-:S07]  /*03f0*/  MOV R25, R2 ;  /* 0x0000000200197202 */ /* 0x000fce0000000f00 */
.L_x_763:
[----:B---34-:R-:W-:Y:S05]  /*0400*/  BSYNC.RECONVERGENT B2 ;  /* 0x0000000000027941 */ /* 0x018fea0003800200 */
.L_x_762:
        /* <DEDUP_REMOVED lines=17> */
[----:B-1----:R-:W-:Y:S05]  /*0520*/  CALL.REL.NOINC `($__internal_1_$__cuda_sm3x_div_rn_noftz_f32_slowpath) ;  /* 0x00000024007c7944 */ /* 0x002fea0003c00000 */
[----:B------:R-:W-:-:S07]  /*0530*/  MOV R27, R2 ;  /* 0x00000002001b7202 */ /* 0x000fce0000000f00 */
.L_x_765:
[----:B------:R-:W-:Y:S05]  /*0540*/  BSYNC.RECONVERGENT B2 ;  /* 0x0000000000027941 */ /* 0x000fea0003800200 */
.L_x_764:
        /* <DEDUP_REMOVED lines=16> */
[----:B------:R-:W-:-:S07]  /*0650*/  IMAD.MOV.U32 R3, RZ, RZ, R2 ;  /* 0x000000ffff037224 */ /* 0x000fce00078e0002 */
.L_x_767:
[----:B------:R-:W-:Y:S05]  /*0660*/  BSYNC.RECONVERGENT B2 ;  /* 0x0000000000027941 */ /* 0x000fea0003800200 */
.L_x_766:
        /* <DEDUP_REMOVED lines=15> */
.L_x_769:
[----:B------:R-:W-:Y:S05]  /*0760*/  BSYNC.RECONVERGENT B2 ;  /* 0x0000000000027941 */ /* 0x000fea0003800200 */
.L_x_768:
        /* <DEDUP_REMOVED lines=15> */
.L_x_771:
[----:B------:R-:W-:Y:S05]  /*0860*/  BSYNC.RECONVERGENT B2 ;  /* 0x0000000000027941 */ /* 0x000fea0003800200 */
.L_x_770:
        /* <DEDUP_REMOVED lines=11> */
[----:B------:R-:W-:Y:S01]  /*0920*/  IMAD.MOV.U32 R3, RZ, RZ, R27 ;  /* 0x000000ffff037224 */ /* 0x000fe200078e001b */
[----:B------:R-:W-:-:S07]  /*0930*/  MOV R22, 0x950 ;  /* 0x0000095000167802 */ /* 0x000fce0000000f00 */
[----:B-1----:R-:W-:Y:S05]  /*0940*/  CALL.REL.NOINC `($__internal_1_$__cuda_sm3x_div_rn_noftz_f32_slowpath) ;  /* 0x0000002000747944 */ /* 0x002fea0003c00000 */
[----:B------:R-:W-:-:S07]  /*0950*/  MOV R25, R2 ;  /* 0x0000000200197202 */ /* 0x000fce0000000f00 */
.L_x_773:
[----:B------:R-:W-:Y:S05]  /*0960*/  BSYNC.RECONVERGENT B2 ;  /* 0x0000000000027941 */ /* 0x000fea0003800200 */
.L_x_772:
        /* <DEDUP_REMOVED lines=15> */
.L_x_775:
[----:B------:R-:W-:Y:S05]  /*0a60*/  BSYNC.RECONVERGENT B2 ;  /* 0x0000000000027941 */ /* 0x000fea0003800200 */
.L_x_774:
        /* <DEDUP_REMOVED lines=14> */
.L_x_777:
[----:B------:R-:W-:Y:S05]  /*0b50*/  BSYNC.RECONVERGENT B2 ;  /* 0x0000000000027941 */ /* 0x000fea0003800200 */
.L_x_776:
[----:B------:R0:W-:Y:S01]  /*0b60*/  STG.E desc[UR6][R18.64+0xc00], R2 ;  /* 0x000c000212007986 */ /* 0x0001e2000c101906 */
[----:B------:R-:W-:Y:S01]  /*0b70*/  VIADD R5, R5, 0x8 ;  /* 0x0000000805057836 */ /* 0x000fe20000000000 */
[----:B------:R-:W-:Y:S02]  /*0b80*/  IADD3 R8, P1, PT, R8, 0x1000, RZ ;  /* 0x0000100008087810 */ /* 0x000fe40007f3e0ff */
[----:B------:R-:W-:Y:S02]  /*0b90*/  IADD3 R6, PT, PT, R6, 0x400, RZ ;  /* 0x0000040006067810 */ /* 0x000fe40007ffe0ff */
[----:B------:R-:W-:Y:S02]  /*0ba0*/  ISETP.NE.AND P0, PT, R5, RZ, PT ;  /* 0x000000ff0500720c */ /* 0x000fe40003f05270 */
[----:B------:R-:W-:-:S11]  /*0bb0*/  IADD3.X R7, PT, PT, RZ, R7, RZ, P1, !PT ;  /* 0x00000007ff077210 */ /* 0x000fd60000ffe4ff */
[----:B0-----:R-:W-:Y:S05]  /*0bc0*/  @P0 BRA `(.L_x_778) ;  /* 0xfffffff400cc0947 */ /* 0x001fea000383ffff */
.L_x_761:
        /* <DEDUP_REMOVED lines=21> */
[----:B-1----:R-:W-:Y:S05]  /*0d20*/  CALL.REL.NOINC `($__internal_1_$__cuda_sm3x_div_rn_noftz_f32_slowpath) ;  /* 0x0000001c007c7944 */ /* 0x002fea0003c00000 */
[----:B------:R-:W-:-:S07]  /*0d30*/  IMAD.MOV.U32 R3, RZ, RZ, R2 ;  /* 0x000000ffff037224 */ /* 0x000fce00078e0002 */
.L_x_781:
[----:B------:R-:W-:Y:S05]  /*0d40*/  BSYNC.RECONVERGENT B2 ;  /* 0x0000000000027941 */ /* 0x000fea0003800200 */
.L_x_780:
[----:B------:R-:W-:Y:S01]  /*0d50*/  IMAD.WIDE R8, R5, 0x4, R12 ;  /* 0x0000000405087825 */ /* 0x000fe200078e020c */
[----:B------:R-:W0:Y:S04]  /*0d60*/  LDC R11, c[0x0][0x388] ;  /* 0x0000e200ff0b7b82 */ /* 0x000e280000000800 */
        /* <DEDUP_REMOVED lines=15> */
.L_x_783:
[----:B------:R-:W-:Y:S05]  /*0e60*/  BSYNC.RECONVERGENT B2 ;  /* 0x0000000000027941 */ /* 0x000fea0003800200 */
.L_x_782:
        /* <DEDUP_REMOVED lines=16> */
.L_x_785:
[----:B------:R-:W-:Y:S05]  /*0f70*/  BSYNC.RECONVERGENT B2 ;  /* 0x0000000000027941 */ /* 0x000fea0003800200 */
.L_x_784:
        /* <DEDUP_REMOVED lines=14> */
[----:B-1----:R-:W-:Y:S05]  /*1060*/  CALL.REL.NOINC `($__internal_1_$__cuda_sm3x_div_rn_noftz_f32_slowpath) ;  /* 0x0000001800ac7944 */ /* 0x002fea0003c00000 */
.L_x_787:
[----:B------:R-:W-:Y:S05]  /*1070*/  BSYNC.RECONVERGENT B2 ;  /* 0x0000000000027941 */ /* 0x000fea0003800200 */
.L_x_786:
[----:B------:R0:W-:Y:S01]  /*1080*/  STG.E desc[UR6][R8.64+0x600], R2 ;  /* 0x0006000208007986 */ /* 0x0001e2000c101906 */
[----:B------:R-:W-:-:S07]  /*1090*/  IADD3 R20, PT, PT, R20, 0x4, RZ ;  /* 0x0000000414147810 */ /* 0x000fce0007ffe0ff */
.L_x_779:
[----:B------:R-:W-:-:S13]  /*10a0*/  ISETP.NE.AND P0, PT, RZ, UR4, PT ;  /* 0x00000004ff007c0c */ /* 0x000fda000bf05270 */
[----:B------:R-:W-:Y:S05]  /*10b0*/  @!P0 EXIT ;  /* 0x000000000000894d */ /* 0x000fea0003800000 */
[----:B------:R-:W-:-:S09]  /*10c0*/  UISETP.NE.AND UP0, UPT, UR4, 0x1, UPT ;  /* 0x000000010400788c */ /* 0x000fd2000bf05270 */
[----:B------:R-:W-:Y:S05]  /*10d0*/  BRA.U !UP0, `(.L_x_788) ;  /* 0x0000000108947547 */ /* 0x000fea000b800000 */
[----:B------:R-:W-:Y:S01]  /*10e0*/  LEA R5, R20, R23, 0x7 ;  /* 0x0000001714057211 */ /* 0x000fe200078e38ff */
[----:B0-----:R-:W0:Y:S04]  /*10f0*/  LDC R9, c[0x0][0x388] ;  /* 0x0000e200ff097b82 */ /* 0x001e280000000800 */
        /* <DEDUP_REMOVED lines=14> */
[----:B------:R-:W-:-:S07]  /*11e0*/  MOV R3, R2 ;  /* 0x0000000200037202 */ /* 0x000fce0000000f00 */
.L_x_790:
[----:B------:R-:W-:Y:S05]  /*11f0*/  BSYNC.RECONVERGENT B2 ;  /* 0x0000000000027941 */ /* 0x000fea0003800200 */
.L_x_789:
        /* <DEDUP_REMOVED lines=15> */
[----:B-1----:R-:W-:Y:S05]  /*12f0*/  CALL.REL.NOINC `($__internal_1_$__cuda_sm3x_div_rn_noftz_f32_slowpath) ;  /* 0x0000001800087944 */ /* 0x002fea0003c00000 */
.L_x_792:
[----:B------:R-:W-:Y:S05]  /*1300*/  BSYNC.RECONVERGENT B2 ;  /* 0x0000000000027941 */ /* 0x000fea0003800200 */
.L_x_791:
[----:B------:R2:W-:Y:S01]  /*1310*/  STG.E desc[UR6][R8.64+0x200], R2 ;  /* 0x0002000208007986 */ /* 0x0005e2000c101906 */
[----:B------:R-:W-:-:S07]  /*1320*/  IADD3 R20, PT, PT, R20, 0x2, RZ ;  /* 0x0000000214147810 */ /* 0x000fce0007ffe0ff */
.L_x_788:
        /* <DEDUP_REMOVED lines=20> */
.L_x_794:
[----:B------:R-:W-:Y:S05]  /*1470*/  BSYNC.RECONVERGENT B2 ;  /* 0x0000000000027941 */ /* 0x000fea0003800200 */
.L_x_793:
[----:B------:R-:W-:-:S05]  /*1480*/  IMAD.WIDE R12, R23, 0x4, R12 ;  /* 0x00000004170c7825 */ /* 0x000fca00078e020c */
[----:B------:R-:W-:Y:S01]  /*1490*/  STG.E desc[UR6][R12.64], R2 ;  /* 0x000000020c007986 */ /* 0x000fe2000c101906 */
[----:B------:R-:W-:Y:S05]  /*14a0*/  EXIT ;  /* 0x000000000000794d */ /* 0x000fea0003800000 */
.L_x_760:
[----:B------:R-:W-:-:S13]  /*14b0*/  ISETP.GE.AND P0, PT, R3, 0x1, PT ;  /* 0x000000010300780c */ /* 0x000fda0003f06270 */
[----:B------:R-:W-:Y:S05]  /*14c0*/  @!P0 EXIT ;  /* 0x000000000000894d */ /* 0x000fea0003800000 */
[C---:B------:R-:W-:Y:S01]  /*14d0*/  ISETP.GE.U32.AND P0, PT, R3.reuse, 0x8, PT ;  /* 0x000000080300780c */ /* 0x040fe20003f06070 */
[----:B------:R-:W-:Y:S01]  /*14e0*/  HFMA2 R10, -RZ, RZ, 0, 0 ;  /* 0x00000000ff0a7431 */ /* 0x000fe200000001ff */
[----:B------:R-:W-:-:S11]  /*14f0*/  LOP3.LUT R7, R3, 0x7, RZ, 0xc0, !PT ;  /* 0x0000000703077812 */ /* 0x000fd600078ec0ff */
[----:B------:R-:W-:Y:S05]  /*1500*/  @!P0 BRA `(.L_x_795) ;  /* 0x0000000800ac8947 */ /* 0x000fea0003800000 */
[----:B------:R-:W0:Y:S01]  /*1510*/  LDC R6, c[0x0][0x388] ;  /* 0x0000e200ff067b82 */ /* 0x000e220000000800 */
[----:B------:R-:W-:Y:S01]  /*1520*/  LOP3.LUT R10, R3, 0x7ffffff8, RZ, 0xc0, !PT ;  /* 0x7ffffff8030a7812 */ /* 0x000fe200078ec0ff */
[----:B------:R-:W-:-:S07]  /*1530*/  IMAD.MOV.U32 R8, RZ, RZ, RZ ;  /* 0x000000ffff087224 */ /* 0x000fce00078e00ff */
.L_x_828:
[C---:B------:R-:W-:Y:S01]  /*1540*/  LEA R9, R8.reuse, R23, 0x7 ;  /* 0x0000001708097211 */ /* 0x040fe200078e38ff */
[----:B------:R-:W-:Y:S01]  /*1550*/  BSSY.RECONVERGENT B2, `(.L_x_796) ;  /* 0x0000017000027945 */ /* 0x000fe20003800200 */
[----:B------:R-:W-:Y:S02]  /*1560*/  IADD3 R8, PT, PT, R8, 0x8, RZ ;  /* 0x0000000808087810 */ /* 0x000fe40007ffe0ff */
[----:B------:R-:W-:Y:S02]  /*1570*/  ISETP.GE.AND P0, PT, R9, R5, PT ;  /* 0x000000050900720c */ /* 0x000fe40003f06270 */
[----:B------:R-:W-:-:S11]  /*1580*/  ISETP.NE.AND P2, PT, R8, R10, PT ;  /* 0x0000000a0800720c */ /* 0x000fd60003f45270 */
        /* <DEDUP_REMOVED lines=16> */
.L_x_799:
[----:B------:R-:W-:Y:S05]  /*1690*/  BSYNC.RECONVERGENT B3 ;  /* 0x0000000000037941 */ /* 0x000fea0003800200 */
.L_x_798:
[----:B------:R-:W-:-:S05]  /*16a0*/  IMAD.WIDE.U32 R2, R9, 0x4, R12 ;  /* 0x0000000409027825 */ /* 0x000fca00078e000c */
[----:B------:R2:W-:Y:S02]  /*16b0*/  STG.E desc[UR6][R2.64], R11 ;  /* 0x0000000b02007986 */ /* 0x0005e4000c101906 */
.L_x_797:
[----:B------:R-:W-:Y:S05]  /*16c0*/  BSYNC.RECONVERGENT B2 ;  /* 0x0000000000027941 */ /* 0x000fea0003800200 */
.L_x_796:
        /* <DEDUP_REMOVED lines=19> */
.L_x_803:
[----:B------:R-:W-:Y:S05]  /*1800*/  BSYNC.RECONVERGENT B3 ;  /* 0x0000000000037941 */ /* 0x000fea0003800200 */
.L_x_802:
[----:B------:R3:W-:Y:S02]  /*1810*/  STG.E desc[UR6][R16.64], R2 ;  /* 0x0000000210007986 */ /* 0x0007e4000c101906 */
.L_x_801:
[----:B------:R-:W-:Y:S05]  /*1820*/  BSYNC.RECONVERGENT B2 ;  /* 0x0000000000027941 */ /* 0x000fea0003800200 */
.L_x_800:
        /* <DEDUP_REMOVED lines=17> */
.L_x_807:
[----:B------:R-:W-:Y:S05]  /*1940*/  BSYNC.RECONVERGENT B3 ;  /* 0x0000000000037941 */ /* 0x000fea0003800200 */
.L_x_806:
[----:B------:R2:W-:Y:S02]  /*1950*/  STG.E desc[UR6][R16.64+0x200], R2 ;  /* 0x0002000210007986 */ /* 0x0005e4000c101906 */
.L_x_805:
[----:B------:R-:W-:Y:S05]  /*1960*/  BSYNC.RECONVERGENT B2 ;  /* 0x0000000000027941 */ /* 0x000fea0003800200 */
.L_x_804:
        /* <DEDUP_REMOVED lines=16> */
[----:B-1----:R-:W-:Y:S05]  /*1a70*/  CALL.REL.NOINC `($__internal_1_$__cuda_sm3x_div_rn_noftz_f32_slowpath) ;  /* 0x0000001000287944 */ /* 0x002fea0003c00000 */
.L_x_811:
[----:B------:R-:W-:Y:S05]  /*1a80*/  BSYNC.RECONVERGENT B3 ;  /* 0x0000000000037941 */ /* 0x000fea0003800200 */
.L_x_810:
[----:B------:R2:W-:Y:S02]  /*1a90*/  STG.E desc[UR6][R16.64+0x400], R2 ;  /* 0x0004000210007986 */ /* 0x0005e4000c101906 */
.L_x_809:
[----:B------:R-:W-:Y:S05]  /*1aa0*/  BSYNC.RECONVERGENT B2 ;  /* 0x0000000000027941 */ /* 0x000fea0003800200 */
.L_x_808:
        /* <DEDUP_REMOVED lines=17> */
.L_x_815:
[----:B------:R-:W-:Y:S05]  /*1bc0*/  BSYNC.RECONVERGENT B3 ;  /* 0x0000000000037941 */ /* 0x000fea0003800200 */
.L_x_814:
[----:B------:R2:W-:Y:S02]  /*1bd0*/  STG.E desc[UR6][R16.64+0x600], R2 ;  /* 0x0006000210007986 */ /* 0x0005e4000c101906 */
.L_x_813:
[----:B------:R-:W-:Y:S05]  /*1be0*/  BSYNC.RECONVERGENT B2 ;  /* 0x0000000000027941 */ /* 0x000fea0003800200 */
.L_x_812:
        /* <DEDUP_REMOVED lines=17> */
.L_x_819:
[----:B------:R-:W-:Y:S05]  /*1d00*/  BSYNC.RECONVERGENT B3 ;  /* 0x0000000000037941 */ /* 0x000fea0003800200 */
.L_x_818:
[----:B------:R2:W-:Y:S02]  /*1d10*/  STG.E desc[UR6][R16.64+0x800], R2 ;  /* 0x0008000210007986 */ /* 0x0005e4000c101906 */
.L_x_817:
[----:B------:R-:W-:Y:S05]  /*1d20*/  BSYNC.RECONVERGENT B2 ;  /* 0x0000000000027941 */ /* 0x000fea0003800200 */
.L_x_816:
        /* <DEDUP_REMOVED lines=17> */
.L_x_823:
[----:B------:R-:W-:Y:S05]  /*1e40*/  BSYNC.RECONVERGENT B3 ;  /* 0x0000000000037941 */ /* 0x000fea0003800200 */
.L_x_822:
[----:B------:R2:W-:Y:S02]  /*1e50*/  STG.E desc[UR6][R16.64+0xa00], R2 ;  /* 0x000a000210007986 */ /* 0x0005e4000c101906 */
.L_x_821:
[----:B------:R-:W-:Y:S05]  /*1e60*/  BSYNC.RECONVERGENT B2 ;  /* 0x0000000000027941 */ /* 0x000fea0003800200 */
.L_x_820:
        /* <DEDUP_REMOVED lines=17> */
.L_x_827:
[----:B------:R-:W-:Y:S05]  /*1f80*/  BSYNC.RECONVERGENT B3 ;  /* 0x0000000000037941 */ /* 0x000fea0003800200 */
.L_x_826:
[----:B------:R2:W-:Y:S02]  /*1f90*/  STG.E desc[UR6][R16.64+0xc00], R2 ;  /* 0x000c000210007986 */ /* 0x0005e4000c101906 */
.L_x_825:
[----:B------:R-:W-:Y:S05]  /*1fa0*/  BSYNC.RECONVERGENT B2 ;  /* 0x0000000000027941 */ /* 0x000fea0003800200 */
.L_x_824:
[----:B------:R-:W-:Y:S05]  /*1fb0*/  @P2 BRA `(.L_x_828) ;  /* 0xfffffff400602947 */ /* 0x000fea000383ffff */
.L_x_795:
        /* <DEDUP_REMOVED lines=10> */
[----:B0-----:R-:W-:Y:S01]  /*2060*/  IMAD.WIDE R6, R9, 0x4, R14 ;  /* 0x0000000409067825 */ /* 0x001fe200078e020e */
[----:B--2---:R-:W0:Y:S05]  /*2070*/  LDC R17, c[0x0][0x388] ;  /* 0x0000e200ff117b82 */ /* 0x004e2a0000000800 */
        /* <DEDUP_REMOVED lines=13> */
[----:B------:R-:W-:-:S07]  /*2150*/  MOV R11, R2 ;  /* 0x00000002000b7202 */ /* 0x000fce0000000f00 */
.L_x_833:
[----:B------:R-:W-:Y:S05]  /*2160*/  BSYNC.RECONVERGENT B3 ;  /* 0x0000000000037941 */ /* 0x000fea0003800200 */
.L_x_832:
[----:B------:R-:W-:-:S05]  /*2170*/  IMAD.WIDE R2, R9, 0x4, R12 ;  /* 0x0000000409027825 */ /* 0x000fca00078e020c */
[----:B------:R3:W-:Y:S02]  /*2180*/  STG.E desc[UR6][R2.64], R11 ;  /* 0x0000000b02007986 */ /* 0x0007e4000c101906 */
.L_x_831:
[----:B------:R-:W-:Y:S05]  /*2190*/  BSYNC.RECONVERGENT B2 ;  /* 0x0000000000027941 */ /* 0x000fea0003800200 */
.L_x_830:
[----:B------:R-:W-:Y:S01]  /*21a0*/  IADD3 R7, PT, PT, R9, 0x80, RZ ;  /* 0x0000008009077810 */ /* 0x000fe20007ffe0ff */
[----:B------:R-:W-:Y:S03]  /*21b0*/  BSSY.RECONVERGENT B2, `(.L_x_834) ;  /* 0x0000016000027945 */ /* 0x000fe60003800200 */
[----:B------:R-:W-:-:S13]  /*21c0*/  ISETP.GE.AND P0, PT, R7, R5, PT ;  /* 0x000000050700720c */ /* 0x000fda0003f06270 */
[----:B------:R-:W-:Y:S05]  /*21d0*/  @P0 BRA `(.L_x_835) ;  /* 0x00000000004c0947 */ /* 0x000fea0003800000 */
[----:B--2---:R-:W-:Y:S01]  /*21e0*/  IMAD.WIDE R16, R7, 0x4, R14 ;  /* 0x0000000407107825 */ /* 0x004fe200078e020e */
[----:B------:R-:W3:Y:S05]  /*21f0*/  LDC R19, c[0x0][0x388] ;  /* 0x0000e200ff137b82 */ /* 0x000eea0000000800 */
        /* <DEDUP_REMOVED lines=12> */
[----:B01----:R-:W-:Y:S05]  /*22c0*/  CALL.REL.NOINC `($__internal_1_$__cuda_sm3x_div_rn_noftz_f32_slowpath) ;  /* 0x0000000800147944 */ /* 0x003fea0003c00000 */
[----:B------:R-:W-:-:S07]  /*22d0*/  MOV R11, R2 ;  /* 0x00000002000b7202 */ /* 0x000fce0000000f00 */
.L_x_837:
[----:B------:R-:W-:Y:S05]  /*22e0*/  BSYNC.RECONVERGENT B3 ;  /* 0x0000000000037941 */ /* 0x000fea0003800200 */
.L_x_836:
[----:B------:R-:W-:-:S05]  /*22f0*/  IMAD.WIDE R2, R7, 0x4, R12 ;  /* 0x0000000407027825 */ /* 0x000fca00078e020c */
[----:B------:R4:W-:Y:S02]  /*2300*/  STG.E desc[UR6][R2.64], R11 ;  /* 0x0000000b02007986 */ /* 0x0009e4000c101906 */
.L_x_835:
[----:B------:R-:W-:Y:S05]  /*2310*/  BSYNC.RECONVERGENT B2 ;  /* 0x0000000000027941 */ /* 0x000fea0003800200 */
.L_x_834:
[----:B------:R-:W-:Y:S01]  /*2320*/  VIADD R7, R9, 0x100 ;  /* 0x0000010009077836 */ /* 0x000fe20000000000 */
[----:B------:R-:W-:Y:S04]  /*2330*/  BSSY.RECONVERGENT B2, `(.L_x_838) ;  /* 0x0000016000027945 */ /* 0x000fe80003800200 */
[----:B------:R-:W-:-:S13]  /*2340*/  ISETP.GE.AND P0, PT, R7, R5, PT ;  /* 0x000000050700720c */ /* 0x000fda0003f06270 */
[----:B------:R-:W-:Y:S05]  /*2350*/  @P0 BRA `(.L_x_839) ;  /* 0x00000000004c0947 */ /* 0x000fea0003800000 */
[----:B--2---:R-:W-:Y:S01]  /*2360*/  IMAD.WIDE R16, R7, 0x4, R14 ;  /* 0x0000000407107825 */ /* 0x004fe200078e020e */
[----:B------:R-:W3:Y:S05]  /*2370*/  LDC R19, c[0x0][0x388] ;  /* 0x0000e200ff137b82 */ /* 0x000eea0000000800 */
[----:B------:R-:W2:Y:S01]  /*2380*/  LDG.E R16, desc[UR6][R16.64] ;  /* 0x0000000610107981 */ /* 0x000ea2000c1e1900 */
[----:B------:R-:W-:Y:S01]  /*2390*/  BSSY.RECONVERGENT B3, `(.L_x_840) ;  /* 0x000000d000037945 */ /* 0x000fe20003800200 */
[----:B---34-:R-:W3:Y:S02]  /*23a0*/  MUFU.RCP R2, R19 ;  /* 0x0000001300027308 */ /* 0x018ee40000001000 */
        /* <DEDUP_REMOVED lines=11> */
.L_x_841:
[----:B------:R-:W-:Y:S05]  /*2460*/  BSYNC.RECONVERGENT B3 ;  /* 0x0000000000037941 */ /* 0x000fea0003800200 */
.L_x_840:
[----:B------:R-:W-:-:S05]  /*2470*/  IMAD.WIDE R2, R7, 0x4, R12 ;  /* 0x0000000407027825 */ /* 0x000fca00078e020c */
[----:B------:R2:W-:Y:S02]  /*2480*/  STG.E desc[UR6][R2.64], R11 ;  /* 0x0000000b02007986 */ /* 0x0005e4000c101906 */
.L_x_839:
[----:B------:R-:W-:Y:S05]  /*2490*/  BSYNC.RECONVERGENT B2 ;  /* 0x0000000000027941 */ /* 0x000fea0003800200 */
.L_x_838:
[----:B------:R-:W-:Y:S01]  /*24a0*/  IADD3 R9, PT, PT, R9, 0x180, RZ ;  /* 0x0000018009097810 */ /* 0x000fe20007ffe0ff */
[----:B------:R-:W-:Y:S03]  /*24b0*/  BSSY.RECONVERGENT B2, `(.L_x_842) ;  /* 0x0000016000027945 */ /* 0x000fe60003800200 */
[----:B------:R-:W-:-:S13]  /*24c0*/  ISETP.GE.AND P0, PT, R9, R5, PT ;  /* 0x000000050900720c */ /* 0x000fda0003f06270 */
[----:B------:R-:W-:Y:S05]  /*24d0*/  @P0 BRA `(.L_x_843) ;  /* 0x00000000004c0947 */ /* 0x000fea0003800000 */
[----:B0-----:R-:W-:Y:S01]  /*24e0*/  IMAD.WIDE R6, R9, 0x4, R14 ;  /* 0x0000000409067825 */ /* 0x001fe200078e020e */
[----:B--2---:R-:W3:Y:S05]  /*24f0*/  LDC R17, c[0x0][0x388] ;  /* 0x0000e200ff117b82 */ /* 0x004eea0000000800 */
[----:B------:R-:W2:Y:S01]  /*2500*/  LDG.E R6, desc[UR6][R6.64] ;  /* 0x0000000606067981 */ /* 0x000ea2000c1e1900 */
[----:B------:R-:W-:Y:S01]  /*2510*/  BSSY.RECONVERGENT B3, `(.L_x_844) ;  /* 0x000000d000037945 */ /* 0x000fe20003800200 */
[----:B---34-:R-:W0:Y:S02]  /*2520*/  MUFU.RCP R2, R17 ;  /* 0x0000001100027308 */ /* 0x018e240000001000 */
        /* <DEDUP_REMOVED lines=11> */
.L_x_845:
[----:B------:R-:W-:Y:S05]  /*25e0*/  BSYNC.RECONVERGENT B3 ;  /* 0x0000000000037941 */ /* 0x000fea0003800200 */
.L_x_844:
[----:B------:R-:W-:-:S05]  /*25f0*/  IMAD.WIDE R2, R9, 0x4, R12 ;  /* 0x0000000409027825 */ /* 0x000fca00078e020c */
[----:B------:R0:W-:Y:S02]  /*2600*/  STG.E desc[UR6][R2.64], R11 ;  /* 0x0000000b02007986 */ /* 0x0001e4000c101906 */
.L_x_843:
[----:B------:R-:W-:Y:S05]  /*2610*/  BSYNC.RECONVERGENT B2 ;  /* 0x0000000000027941 */ /* 0x000fea0003800200 */
.L_x_842:
[----:B------:R-:W-:-:S07]  /*2620*/  IADD3 R10, PT, PT, R10, 0x4, RZ ;  /* 0x000000040a0a7810 */ /* 0x000fce0007ffe0ff */
.L_x_829:
[----:B------:R-:W-:-:S13]  /*2630*/  ISETP.NE.AND P0, PT, RZ, UR4, PT ;  /* 0x00000004ff007c0c */ /* 0x000fda000bf05270 */
[----:B------:R-:W-:Y:S05]  /*2640*/  @!P0 EXIT ;  /* 0x000000000000894d */ /* 0x000fea0003800000 */
[----:B------:R-:W-:-:S09]  /*2650*/  UISETP.NE.AND UP0, UPT, UR4, 0x1, UPT ;  /* 0x000000010400788c */ /* 0x000fd2000bf05270 */
[----:B------:R-:W-:Y:S05]  /*2660*/  BRA.U !UP0, `(.L_x_846) ;  /* 0x0000000108c47547 */ /* 0x000fea000b800000 */
[----:B------:R-:W-:Y:S01]  /*2670*/  LEA R7, R10, R23, 0x7 ;  /* 0x000000170a077211 */ /* 0x000fe200078e38ff */
[----:B------:R-:W-:Y:S03]  /*2680*/  BSSY.RECONVERGENT B2, `(.L_x_847) ;  /* 0x0000016000027945 */ /* 0x000fe60003800200 */
[----:B------:R-:W-:-:S13]  /*2690*/  ISETP.GE.AND P0, PT, R7, R5, PT ;  /* 0x000000050700720c */ /* 0x000fda0003f06270 */
[----:B------:R-:W-:Y:S05]  /*26a0*/  @P0 BRA `(.L_x_848) ;  /* 0x00000000004c0947 */ /* 0x000fea0003800000 */
[----:B------:R-:W-:Y:S01]  /*26b0*/  IMAD.WIDE R8, R7, 0x4, R14 ;  /* 0x0000000407087825 */ /* 0x000fe200078e020e */
[----:B--2---:R-:W0:Y:S05]  /*26c0*/  LDC R17, c[0x0][0x388] ;  /* 0x0000e200ff117b82 */ /* 0x004e2a0000000800 */
[----:B------:R-:W2:Y:S01]  /*26d0*/  LDG.E R8, desc[UR6][R8.64] ;  /* 0x0000000608087981 */ /* 0x000ea2000c1e1900 */
[----:B------:R-:W-:Y:S01]  /*26e0*/  BSSY.RECONVERGENT B3, `(.L_x_849) ;  /* 0x000000d000037945 */ /* 0x000fe20003800200 */
[----:B0--34-:R-:W0:Y:S02]  /*26f0*/  MUFU.RCP R2, R17 ;  /* 0x0000001100027308 */ /* 0x019e240000001000 */
        /* <DEDUP_REMOVED lines=11> */
.L_x_850:
[----:B------:R-:W-:Y:S05]  /*27b0*/  BSYNC.RECONVERGENT B3 ;  /* 0x0000000000037941 */ /* 0x000fea0003800200 */
.L_x_849:
[----:B------:R-:W-:-:S05]  /*27c0*/  IMAD.WIDE R2, R7, 0x4, R12 ;  /* 0x0000000407027825 */ /* 0x000fca00078e020c */
[----:B------:R0:W-:Y:S02]  /*27d0*/  STG.E desc[UR6][R2.64], R11 ;  /* 0x0000000b02007986 */ /* 0x0001e4000c101906 */
.L_x_848:
[----:B------:R-:W-:Y:S05]  /*27e0*/  BSYNC.RECONVERGENT B2 ;  /* 0x0000000000027941 */ /* 0x000fea0003800200 */
.L_x_847:
[----:B------:R-:W-:Y:S01]  /*27f0*/  VIADD R7, R7, 0x80 ;  /* 0x0000008007077836 */ /* 0x000fe20000000000 */
[----:B------:R-:W-:Y:S04]  /*2800*/  BSSY.RECONVERGENT B2, `(.L_x_851) ;  /* 0x0000016000027945 */ /* 0x000fe80003800200 */
        /* <DEDUP_REMOVED lines=18> */
.L_x_854:
[----:B------:R-:W-:Y:S05]  /*2930*/  BSYNC.RECONVERGENT B3 ;  /* 0x0000000000037941 */ /* 0x000fea0003800200 */
.L_x_853:
[----:B------:R-:W-:-:S05]  /*2940*/  IMAD.WIDE R2, R7, 0x4, R12 ;  /* 0x0000000407027825 */ /* 0x000fca00078e020c */
[----:B------:R0:W-:Y:S02]  /*2950*/  STG.E desc[UR6][R2.64], R11 ;  /* 0x0000000b02007986 */ /* 0x0001e4000c101906 */
.L_x_852:
[----:B------:R-:W-:Y:S05]  /*2960*/  BSYNC.RECONVERGENT B2 ;  /* 0x0000000000027941 */ /* 0x000fea0003800200 */
.L_x_851:
[----:B------:R-:W-:-:S07]  /*2970*/  IADD3 R10, PT, PT, R10, 0x2, RZ ;  /* 0x000000020a0a7810 */ /* 0x000fce0007ffe0ff */
.L_x_846:
[----:B0-234-:R-:W0:Y:S02]  /*2980*/  LDC R2, c[0x0][0x384] ;  /* 0x0000e100ff027b82 */ /* 0x01de240000000800 */
[----:B0-----:R-:W-:-:S04]  /*2990*/  LOP3.LUT R2, R2, 0x1, RZ, 0xc0, !PT ;  /* 0x0000000102027812 */ /* 0x001fc800078ec0ff */
[----:B------:R-:W-:-:S13]  /*29a0*/  ISETP.NE.U32.AND P0, PT, R2, 0x1, PT ;  /* 0x000000010200780c */ /* 0x000fda0003f05070 */
[----:B------:R-:W-:Y:S05]  /*29b0*/  @P0 EXIT ;  /* 0x000000000000094d */ /* 0x000fea0003800000 */
[----:B------:R-:W-:-:S04]  /*29c0*/  LEA R23, R10, R23, 0x7 ;  /* 0x000000170a177211 */ /* 0x000fc800078e38ff */
[----:B------:R-:W-:-:S13]  /*29d0*/  ISETP.GE.AND P0, PT, R23, R5, PT ;  /* 0x000000051700720c */ /* 0x000fda0003f06270 */
[----:B------:R-:W-:Y:S05]  /*29e0*/  @P0 EXIT ;  /* 0x000000000000094d */ /* 0x000fea0003800000 */
[----:B------:R-:W-:Y:S01]  /*29f0*/  IMAD.WIDE R14, R23, 0x4, R14 ;  /* 0x00000004170e7825 */ /* 0x000fe200078e020e */
[----:B------:R-:W0:Y:S05]  /*2a00*/  LDC R5, c[0x0][0x388] ;  /* 0x0000e200ff057b82 */ /* 0x000e2a0000000800 */
        /* <DEDUP_REMOVED lines=13> */
.L_x_856:
[----:B------:R-:W-:Y:S05]  /*2ae0*/  BSYNC.RECONVERGENT B2 ;  /* 0x0000000000027941 */ /* 0x000fea0003800200 */
.L_x_855:
[----:B------:R-:W-:-:S05]  /*2af0*/  IMAD.WIDE R12, R23, 0x4, R12 ;  /* 0x00000004170c7825 */ /* 0x000fca00078e020c */
[----:B------:R-:W-:Y:S01]  /*2b00*/  STG.E desc[UR6][R12.64], R2 ;  /* 0x000000020c007986 */ /* 0x000fe2000c101906 */
[----:B------:R-:W-:Y:S05]  /*2b10*/  EXIT ;  /* 0x000000000000794d */ /* 0x000fea0003800000 */
        .weak           $__internal_1_$__cuda_sm3x_div_rn_noftz_f32_slowpath
        .type           $__internal_1_$__cuda_sm3x_div_rn_noftz_f32_slowpath,@function
        .size           $__internal_1_$__cuda_sm3x_div_rn_noftz_f32_slowpath,(.L_x_999 - $__internal_1_$__cuda_sm3x_div_rn_noftz_f32_slowpath)
$__internal_1_$__cuda_sm3x_div_rn_noftz_f32_slowpath:
[----:B------:R-:W-:Y:S01]  /*2b20*/  SHF.R.U32.HI R4, RZ, 0x17, R0 ;  /* 0x00000017ff047819 */ /* 0x000fe20000011600 */
[----:B------:R-:W-:Y:S01]  /*2b30*/  BSSY.RECONVERGENT B0, `(.L_x_857) ;  /* 0x0000063000007945 */ /* 0x000fe20003800200 */
[----:B------:R-:W-:Y:S02]  /*2b40*/  SHF.R.U32.HI R26, RZ, 0x17, R3 ;  /* 0x00000017ff1a7819 */ /* 0x000fe40000011603 */
[----:B------:R-:W-:Y:S02]  /*2b50*/  LOP3.LUT R4, R4, 0xff, RZ, 0xc0, !PT ;  /* 0x000000ff04047812 */ /* 0x000fe400078ec0ff */
[----:B------:R-:W-:Y:S02]  /*2b60*/  LOP3.LUT R26, R26, 0xff, RZ, 0xc0, !PT ;  /* 0x000000ff1a1a7812 */ /* 0x000fe400078ec0ff */
[----:B------:R-:W-:Y:S01]  /*2b70*/  MOV R27, R0 ;  /* 0x00000000001b7202 */ /* 0x000fe20000000f00 */
[----:B------:R-:W-:Y:S01]  /*2b80*/  VIADD R25, R4, 0xffffffff ;  /* 0xffffffff04197836 */ /* 0x000fe20000000000 */
[----:B------:R-:W-:-:S04]  /*2b90*/  IADD3 R2, PT, PT, R26, -0x1, RZ ;  /* 0xffffffff1a027810 */ /* 0x000fc80007ffe0ff */
[----:B------:R-:W-:-:S04]  /*2ba0*/  ISETP.GT.U32.AND P0, PT, R25, 0xfd, PT ;  /* 0x000000fd1900780c */ /* 0x000fc80003f04070 */
[----:B------:R-:W-:-:S13]  /*2bb0*/  ISETP.GT.U32.OR P0, PT, R2, 0xfd, P0 ;  /* 0x000000fd0200780c */ /* 0x000fda0000704470 */
[----:B------:R-:W-:Y:S01]  /*2bc0*/  @!P0 MOV R24, RZ ;  /* 0x000000ff00188202 */ /* 0x000fe20000000f00 */
        /* <DEDUP_REMOVED lines=22> */
[----:B------:R-:W-:-:S04]  /*2d30*/  @!P1 FFMA R27, R0, 1.84467440737095516160e+19, RZ ;  /* 0x5f800000001b9823 */ /* 0x000fc800000000ff */
[----:B------:R-:W-:-:S07]  /*2d40*/  @!P1 VIADD R24, R24, 0x40 ;  /* 0x0000004018189836 */ /* 0x000fce0000000000 */
.L_x_858:
[----:B------:R-:W-:Y:S01]  /*2d50*/  LEA R28, R4, 0xc0800000, 0x17 ;  /* 0xc0800000041c7811 */ /* 0x000fe200078eb8ff */
[----:B------:R-:W-:Y:S01]  /*2d60*/  BSSY.RECONVERGENT B1, `(.L_x_863) ;  /* 0x0000036000017945 */ /* 0x000fe20003800200 */
[----:B------:R-:W-:Y:S02]  /*2d70*/  IADD3 R26, PT, PT, R26, -0x7f, RZ ;  /* 0xffffff811a1a7810 */ /* 0x000fe40007ffe0ff */
[----:B------:R-:W-:-:S04]  /*2d80*/  IADD3 R28, PT, PT, -R28, R27, RZ ;  /* 0x0000001b1c1c7210 */ /* 0x000fc80007ffe1ff */
[----:B------:R-:W0:Y:S01]  /*2d90*/  MUFU.RCP R2, R28 ;  /* 0x0000001c00027308 */ /* 0x000e220000001000 */
[----:B------:R-:W-:-:S04]  /*2da0*/  FADD.FTZ R25, -R28, -RZ ;  /* 0x800000ff1c197221 */ /* 0x000fc80000010100 */
[----:B0-----:R-:W-:-:S04]  /*2db0*/  FFMA R27, R2, R25, 1 ;  /* 0x3f800000021b7423 */ /* 0x001fc80000000019 */
[----:B------:R-:W-:Y:S01]  /*2dc0*/  FFMA R27, R2, R27, R2 ;  /* 0x0000001b021b7223 */ /* 0x000fe20000000002 */
[C---:B------:R-:W-:Y:S01]  /*2dd0*/  IMAD R2, R26.reuse, -0x800000, R3 ;  /* 0xff8000001a027824 */ /* 0x040fe200078e0203 */
[----:B------:R-:W-:-:S03]  /*2de0*/  IADD3 R3, PT, PT, R26, 0x7f, -R4 ;  /* 0x0000007f1a037810 */ /* 0x000fc60007ffe804 */
[----:B------:R-:W-:Y:S01]  /*2df0*/  FFMA R26, R2, R27, RZ ;  /* 0x0000001b021a7223 */ /* 0x000fe200000000ff */
[----:B------:R-:W-:-:S03]  /*2e00*/  IADD3 R29, PT, PT, R3, R24, RZ ;  /* 0x00000018031d7210 */ /* 0x000fc60007ffe0ff */
        /* <DEDUP_REMOVED lines=20> */
[C---:B------:R-:W-:Y:S01]  /*2f50*/  VIADD R4, R3.reuse, 0x20 ;  /* 0x0000002003047836 */ /* 0x040fe20000000000 */
[C---:B------:R-:W-:Y:S02]  /*2f60*/  ISETP.NE.AND P3, PT, R3.reuse, RZ, PT ;  /* 0x000000ff0300720c */ /* 0x040fe40003f65270 */
[----:B------:R-:W-:Y:S02]  /*2f70*/  LOP3.LUT R24, R24, 0x7fffff, RZ, 0xc0, !PT ;  /* 0x007fffff18187812 */ /* 0x000fe400078ec0ff */
[----:B------:R-:W-:Y:S02]  /*2f80*/  ISETP.NE.AND P1, PT, R3, RZ, PT ;  /* 0x000000ff0300720c */ /* 0x000fe40003f25270 */
[----:B------:R-:W-:-:S02]  /*2f90*/  LOP3.LUT R27, R24, 0x800000, RZ, 0xfc, !PT ;  /* 0x00800000181b7812 */ /* 0x000fc400078efcff */
[----:B------:R-:W-:Y:S02]  /*2fa0*/  IADD3 R3, PT, PT, -R3, RZ, RZ ;  /* 0x000000ff03037210 */ /* 0x000fe40007ffe1ff */
[----:B------:R-:W-:Y:S02]  /*2fb0*/  SHF.L.U32 R4, R27, R4, RZ ;  /* 0x000000041b047219 */ /* 0x000fe400000006ff */
[----:B------:R-:W-:Y:S02]  /*2fc0*/  FSETP.NEU.FTZ.AND P0, PT, R26, R25, PT ;  /* 0x000000191a00720b */ /* 0x000fe40003f1d000 */
[----:B------:R-:W-:Y:S02]  /*2fd0*/  SEL R24, R3, RZ, P3 ;  /* 0x000000ff03187207 */ /* 0x000fe40001800000 */
[----:B------:R-:W-:Y:S02]  /*2fe0*/  ISETP.NE.AND P1, PT, R4, RZ, P1 ;  /* 0x000000ff0400720c */ /* 0x000fe40000f25270 */
[----:B------:R-:W-:-:S02]  /*2ff0*/  SHF.R.U32.HI R24, RZ, R24, R27 ;  /* 0x00000018ff187219 */ /* 0x000fc4000001161b */
[----:B------:R-:W-:Y:S02]  /*3000*/  PLOP3.LUT P0, PT, P0, P1, PT, 0xf8, 0x8f ;  /* 0x00000000008f781c */ /* 0x000fe40000703f70 */
[----:B------:R-:W-:Y:S02]  /*3010*/  SHF.R.U32.HI R4, RZ, 0x1, R24 ;  /* 0x00000001ff047819 */ /* 0x000fe40000011618 */
[----:B------:R-:W-:-:S04]  /*3020*/  SEL R3, RZ, 0x1, !P0 ;  /* 0x00000001ff037807 */ /* 0x000fc80004000000 */
[----:B------:R-:W-:-:S04]  /*3030*/  LOP3.LUT R3, R3, 0x1, R4, 0xf8, !PT ;  /* 0x0000000103037812 */ /* 0x000fc800078ef804 */
[----:B------:R-:W-:-:S04]  /*3040*/  LOP3.LUT R3, R3, R24, RZ, 0xc0, !PT ;  /* 0x0000001803037212 */ /* 0x000fc800078ec0ff */
[----:B------:R-:W-:-:S04]  /*3050*/  IADD3 R3, PT, PT, R4, R3, RZ ;  /* 0x0000000304037210 */ /* 0x000fc80007ffe0ff */
[----:B------:R-:W-:Y:S01]  /*3060*/  LOP3.LUT R2, R3, R2, RZ, 0xfc, !PT ;  /* 0x0000000203027212 */ /* 0x000fe200078efcff */
[----:B------:R-:W-:Y:S06]  /*3070*/  BRA `(.L_x_866) ;  /* 0x0000000000107947 */ /* 0x000fec0003800000 */
.L_x_865:
[----:B------:R-:W-:-:S04]  /*3080*/  LOP3.LUT R2, R2, 0x80000000, RZ, 0xc0, !PT ;  /* 0x8000000002027812 */ /* 0x000fc800078ec0ff */
[----:B------:R-:W-:Y:S01]  /*3090*/  LOP3.LUT R2, R2, 0x7f800000, RZ, 0xfc, !PT ;  /* 0x7f80000002027812 */ /* 0x000fe200078efcff */
[----:B------:R-:W-:Y:S06]  /*30a0*/  BRA `(.L_x_866) ;  /* 0x0000000000047947 */ /* 0x000fec0003800000 */
.L_x_864:
[----:B------:R-:W-:-:S07]  /*30b0*/  LEA R2, R29, R2, 0x17 ;  /* 0x000000021d027211 */ /* 0x000fce00078eb8ff */
.L_x_866:
[----:B------:R-:W-:Y:S05]  /*30c0*/  BSYNC.RECONVERGENT B1 ;  /* 0x0000000000017941 */ /* 0x000fea0003800200 */
.L_x_863:
[----:B------:R-:W-:Y:S05]  /*30d0*/  BRA `(.L_x_867) ;  /* 0x0000000000207947 */ /* 0x000fea0003800000 */
.L_x_862:
[----:B------:R-:W-:-:S04]  /*30e0*/  LOP3.LUT R3, R27, 0x80000000, R3, 0x48, !PT ;  /* 0x800000001b037812 */ /* 0x000fc800078e4803 */
[----:B------:R-:W-:Y:S01]  /*30f0*/  LOP3.LUT R2, R3, 0x7f800000, RZ, 0xfc, !PT ;  /* 0x7f80000003027812 */ /* 0x000fe200078efcff */
[----:B------:R-:W-:Y:S06]  /*3100*/  BRA `(.L_x_867) ;  /* 0x0000000000147947 */ /* 0x000fec0003800000 */
.L_x_861:
[----:B------:R-:W-:Y:S01]  /*3110*/  LOP3.LUT R2, R27, 0x80000000, R3, 0x48, !PT ;  /* 0x800000001b027812 */ /* 0x000fe200078e4803 */
[----:B------:R-:W-:Y:S06]  /*3120*/  BRA `(.L_x_867) ;  /* 0x00000000000c7947 */ /* 0x000fec0003800000 */
.L_x_860:
[----:B------:R-:W0:Y:S01]  /*3130*/  MUFU.RSQ R2, -QNAN ;  /* 0xffc0000000027908 */ /* 0x000e220000001400 */
[----:B------:R-:W-:Y:S05]  /*3140*/  BRA `(.L_x_867) ;  /* 0x0000000000047947 */ /* 0x000fea0003800000 */
.L_x_859:
[----:B------:R-:W-:-:S07]  /*3150*/  FADD.FTZ R2, R3, R0 ;  /* 0x0000000003027221 */ /* 0x000fce0000010000 */
.L_x_867:
[----:B------:R-:W-:Y:S05]  /*3160*/  BSYNC.RECONVERGENT B0 ;  /* 0x0000000000007941 */ /* 0x000fea0003800200 */
.L_x_857:
[----:B------:R-:W-:Y:S01]  /*3170*/  HFMA2 R25, -RZ, RZ, 0, 0 ;  /* 0x00000000ff197431 */ /* 0x000fe200000001ff */
[----:B------:R-:W-:-:S04]  /*3180*/  MOV R24, R22 ;  /* 0x0000001600187202 */ /* 0x000fc80000000f00 */
[----:B0-----:R-:W-:Y:S05]  /*3190*/  RET.REL.NODEC R24 `(_ZN3cub18CUB_300001_SM_10006detail9transform16transform_kernelINS2_10policy_hubILb1EN4cuda3std3__45tupleIJN6thrust24THRUST_300001_SM_1000_NS10device_ptrIfEEEEEE10policy1000Ei10div_scalarSC_JPfEEEvT0_iT1_T2_DpNS2_10kernel_argIT3_EE) ;  /* 0xffffffcc18987950 */ /* 0x001fea0003c3ffff */
.L_x_868:
        /* <DEDUP_REMOVED lines=14> */
.L_x_999:


//--------------------- .text._ZN3cub18CUB_300001_SM_10006detail9transform16transform_kernelINS2_10policy_hubILb1EN4cuda3std3__45tupleIJN6thrust24THRUST_300001_SM_1000_NS10device_ptrIfEEEEEE10policy1000El4expoSC_JPfEEEvT0_iT1_T2_DpNS2_10kernel_argIT3_EE --------------------------
	.section	.text._ZN3cub18CUB_300001_SM_10006detail9transform16transform_kernelINS2_10policy_hubILb1EN4cuda3std3__45tupleIJN6thrust24THRUST_300001_SM_1000_NS10device_ptrIfEEEEEE10policy1000El4expoSC_JPfEEEvT0_iT1_T2_DpNS2_10kernel_argIT3_EE,"ax",@progbits
	.align	128
        .global         _ZN3cub18CUB_300001_SM_10006detail9transform16transform_kernelINS2_10policy_hubILb1EN4cuda3std3__45tupleIJN6thrust24THRUST_300001_SM_1000_NS10device_ptrIfEEEEEE10policy1000El4expoSC_JPfEEEvT0_iT1_T2_DpNS2_10kernel_argIT3_EE
        .type           _ZN3cub18CUB_300001_SM_10006detail9transform16transform_kernelINS2_10policy_hubILb1EN4cuda3std3__45tupleIJN6thrust24THRUST_300001_SM_1000_NS10device_ptrIfEEEEEE10policy1000El4expoSC_JPfEEEvT0_iT1_T2_DpNS2_10kernel_argIT3_EE,@function
        .size           _ZN3cub18CUB_300001_SM_10006detail9transform16transform_kernelINS2_10policy_hubILb1EN4cuda3std3__45tupleIJN6thrust24THRUST_300001_SM_1000_NS10device_ptrIfEEEEEE10policy1000El4expoSC_JPfEEEvT0_iT1_T2_DpNS2_10kernel_argIT3_EE,(.L_x_1020 - _ZN3cub18CUB_300001_SM_10006detail9transform16transform_kernelINS2_10policy_hubILb1EN4cuda3std3__45tupleIJN6thrust24THRUST_300001_SM_1000_NS10device_ptrIfEEEEEE10policy1000El4expoSC_JPfEEEvT0_iT1_T2_DpNS2_10kernel_argIT3_EE)
        .other          _ZN3cub18CUB_300001_SM_10006detail9transform16transform_kernelINS2_10policy_hubILb1EN4cuda3std3__45tupleIJN6thrust24THRUST_300001_SM_1000_NS10device_ptrIfEEEEEE10policy1000El4expoSC_JPfEEEvT0_iT1_T2_DpNS2_10kernel_argIT3_EE,@"STO_CUDA_ENTRY STV_DEFAULT"
_ZN3cub18CUB_300001_SM_10006detail9transform16transform_kernelINS2_10policy_hubILb1EN4cuda3std3__45tupleIJN6thrust24THRUST_300001_SM_1000_NS10device_ptrIfEEEEEE10policy1000El4expoSC_JPfEEEvT0_iT1_T2_DpNS2_10kernel_argIT3_EE:
.text._ZN3cub18CUB_300001_SM_10006detail9transform16transform_kernelINS2_10policy_hubILb1EN4cuda3std3__45tupleIJN6thrust24THRUST_300001_SM_1000_NS10device_ptrIfEEEEEE10policy1000El4expoSC_JPfEEEvT0_iT1_T2_DpNS2_10kernel_argIT3_EE:
        /* <DEDUP_REMOVED lines=24> */
.L_x_871:
[----:B------:R-:W-:Y:S01]  /*0180*/  IADD3 R11, PT, PT, R11, 0x4000, RZ ;  /* 0x000040000b0b7810 */ /* 0x000fe20007ffe0ff */
[----:B------:R0:W-:Y:S03]  /*0190*/  CCTL.E.PF2 [R6] ;  /* 0x000000000600798f */ /* 0x0001e60000800100 */
[----:B------:R-:W-:Y:S02]  /*01a0*/  ISETP.GE.AND P0, PT, R11, R4, PT ;  /* 0x000000040b00720c */ /* 0x000fe40003f06270 */
[----:B0-----:R-:W-:-:S04]  /*01b0*/  IADD3 R6, P1, PT, R6, 0x4000, RZ ;  /* 0x0000400006067810 */ /* 0x001fc80007f3e0ff */
[----:B------:R-:W-:-:S07]  /*01c0*/  IADD3.X R7, PT, PT, RZ, R7, RZ, P1, !PT ;  /* 0x00000007ff077210 */ /* 0x000fce0000ffe4ff */
[----:B------:R-:W-:Y:S05]  /*01d0*/  @!P0 BRA `(.L_x_871) ;  /* 0xfffffffc00e88947 */ /* 0x000fea000383ffff */
.L_x_870:
[----:B------:R-:W-:Y:S05]  /*01e0*/  BSYNC.RECONVERGENT B0 ;  /* 0x0000000000007941 */ /* 0x000fea0003800200 */
.L_x_869:
        /* <DEDUP_REMOVED lines=16> */
[----:B------:R-:W-:-:S13]  /*02f0*/  ISETP.GE.AND P0, PT, R9, R8, PT ;  /* 0x000000080900720c */ /* 0x000fda0003f06270 */
[----:B------:R-:W-:-:S06]  /*0300*/  @!P0 IMAD.WIDE.U32 R6, R9, 0x4, R2 ;  /* 0x0000000409068825 */ /* 0x000fcc00078e0002 */
[----:B------:R-:W2:Y:S01]  /*0310*/  @!P0 LDG.E R6, desc[UR4][R6.64] ;  /* 0x0000000406068981 */ /* 0x000ea2000c1e1900 */
[----:B------:R-:W-:Y:S02]  /*0320*/  @!P0 MOV R11, 0x3bbb989d ;  /* 0x3bbb989d000b8802 */ /* 0x000fe40000000f00 */
[----:B------:R-:W-:Y:S02]  /*0330*/  @!P0 MOV R13, 0x437c0000 ;  /* 0x437c0000000d8802 */ /* 0x000fe40000000f00 */
[----:B------:R-:W-:-:S04]  /*0340*/  IADD3 R15, PT, PT, R9, 0x80, RZ ;  /* 0x00000080090f7810 */ /* 0x000fc80007ffe0ff */
[----:B------:R-:W-:Y:S01]  /*0350*/  ISETP.GE.AND P1, PT, R15, R8, PT ;  /* 0x000000080f00720c */ /* 0x000fe20003f26270 */
[----:B--2---:R-:W-:-:S04]  /*0360*/  @!P0 FFMA.SAT R10, R6, R11, 0.5 ;  /* 0x3f000000060a8423 */ /* 0x004fc8000000200b */
[----:B------:R-:W-:-:S04]  /*0370*/  @!P0 FFMA.RM R10, R10, R13, 12582913 ;  /* 0x4b4000010a0a8423 */ /* 0x000fc8000000400d */
[----:B------:R-:W-:-:S04]  /*0380*/  @!P0 FADD R11, R10, -12583039 ;  /* 0xcb40007f0a0b8421 */ /* 0x000fc80000000000 */
[----:B------:R-:W-:-:S04]  /*0390*/  @!P0 FFMA R11, R6, 1.4426950216293334961, -R11 ;  /* 0x3fb8aa3b060b8823 */ /* 0x000fc8000000080b */
[----:B------:R-:W-:Y:S01]  /*03a0*/  @!P0 FFMA R12, R6, 1.925963033500011079e-08, R11 ;  /* 0x32a57060060c8823 */ /* 0x000fe2000000000b */
[----:B------:R-:W-:Y:S01]  /*03b0*/  @!P0 SHF.L.U32 R6, R10, 0x17, RZ ;  /* 0x000000170a068819 */ /* 0x000fe200000006ff */
[----:B------:R-:W-:Y:S02]  /*03c0*/  @!P0 IMAD.WIDE.U32 R10, R9, 0x4, R4 ;  /* 0x00000004090a8825 */ /* 0x000fe400078e0004 */
[----:B------:R-:W0:Y:S02]  /*03d0*/  @!P0 MUFU.EX2 R13, R12 ;  /* 0x0000000c000d8308 */ /* 0x000e240000000800 */
[----:B0-----:R-:W-:Y:S01]  /*03e0*/  @!P0 FMUL R13, R6, R13 ;  /* 0x0000000d060d8220 */ /* 0x001fe20000400000 */
[----:B------:R-:W-:-:S04]  /*03f0*/  IMAD.WIDE R6, R15, 0x4, R2 ;  /* 0x000000040f067825 */ /* 0x000fc800078e0202 */
[----:B------:R0:W-:Y:S04]  /*0400*/  @!P0 STG.E desc[UR4][R10.64], R13 ;  /* 0x0000000d0a008986 */ /* 0x0001e8000c101904 */
[----:B------:R-:W2:Y:S01]  /*0410*/  @!P1 LDG.E R14, desc[UR4][R6.64] ;  /* 0x00000004060e9981 */ /* 0x000ea2000c1e1900 */
[----:B------:R-:W-:Y:S02]  /*0420*/  @!P1 MOV R17, 0x3bbb989d ;  /* 0x3bbb989d00119802 */ /* 0x000fe40000000f00 */
[----:B------:R-:W-:Y:S01]  /*0430*/  @!P1 MOV R19, 0x437c0000 ;  /* 0x437c000000139802 */ /* 0x000fe20000000f00 */
[----:B0-----:R-:W-:-:S04]  /*0440*/  IMAD.WIDE R10, R15, 0x4, R4 ;  /* 0x000000040f0a7825 */ /* 0x001fc800078e0204 */
[----:B--2---:R-:W-:-:S04]  /*0450*/  @!P1 FFMA.SAT R12, R14, R17, 0.5 ;  /* 0x3f0000000e0c9423 */ /* 0x004fc80000002011 */
[----:B------:R-:W-:Y:S01]  /*0460*/  @!P1 FFMA.RM R12, R12, R19, 12582913 ;  /* 0x4b4000010c0c9423 */ /* 0x000fe20000004013 */
[----:B------:R-:W-:-:S03]  /*0470*/  IADD3 R19, PT, PT, R9, 0x100, RZ ;  /* 0x0000010009137810 */ /* 0x000fc60007ffe0ff */
[C---:B------:R-:W-:Y:S01]  /*0480*/  @!P1 FADD R17, R12.reuse, -12583039 ;  /* 0xcb40007f0c119421 */ /* 0x040fe20000000000 */
[----:B------:R-:W-:Y:S02]  /*0490*/  ISETP.GE.AND P0, PT, R19, R8, PT ;  /* 0x000000081300720c */ /* 0x000fe40003f06270 */
[----:B------:R-:W-:Y:S01]  /*04a0*/  @!P1 SHF.L.U32 R12, R12, 0x17, RZ ;  /* 0x000000170c0c9819 */ /* 0x000fe200000006ff */
[----:B------:R-:W-:-:S04]  /*04b0*/  @!P1 FFMA R17, R14, 1.4426950216293334961, -R17 ;  /* 0x3fb8aa3b0e119823 */ /* 0x000fc80000000811 */
[----:B------:R-:W-:-:S06]  /*04c0*/  @!P1 FFMA R17, R14, 1.925963033500011079e-08, R17 ;  /* 0x32a570600e119823 */ /* 0x000fcc0000000011 */
[----:B------:R-:W0:Y:S02]  /*04d0*/  @!P1 MUFU.EX2 R17, R17 ;  /* 0x0000001100119308 */ /* 0x000e240000000800 */
[----:B0-----:R-:W-:-:S05]  /*04e0*/  @!P1 FMUL R13, R12, R17 ;  /* 0x000000110c0d9220 */ /* 0x001fca0000400000 */
[----:B------:R0:W-:Y:S04]  /*04f0*/  @!P1 STG.E desc[UR4][R10.64], R13 ;  /* 0x0000000d0a009986 */ /* 0x0001e8000c101904 */
[----:B------:R-:W2:Y:S01]  /*0500*/  @!P0 LDG.E R12, desc[UR4][R6.64+0x200] ;  /* 0x00020004060c8981 */ /* 0x000ea2000c1e1900 */
[----:B------:R-:W-:Y:S02]  /*0510*/  @!P0 MOV R15, 0x3bbb989d ;  /* 0x3bbb989d000f8802 */ /* 0x000fe40000000f00 */
[----:B------:R-:W-:Y:S02]  /*0520*/  @!P0 MOV R19, 0x437c0000 ;  /* 0x437c000000138802 */ /* 0x000fe40000000f00 */
[----:B------:R-:W-:-:S04]  /*0530*/  IADD3 R17, PT, PT, R9, 0x180, RZ ;  /* 0x0000018009117810 */ /* 0x000fc80007ffe0ff */
[----:B------:R-:W-:Y:S01]  /*0540*/  ISETP.GE.AND P1, PT, R17, R8, PT ;  /* 0x000000081100720c */ /* 0x000fe20003f26270 */
[----:B--2---:R-:W-:-:S04]  /*0550*/  @!P0 FFMA.SAT R14, R12, R15, 0.5 ;  /* 0x3f0000000c0e8423 */ /* 0x004fc8000000200f */
[----:B------:R-:W-:-:S04]  /*0560*/  @!P0 FFMA.RM R14, R14, R19, 12582913 ;  /* 0x4b4000010e0e8423 */ /* 0x000fc80000004013 */
[C---:B------:R-:W-:Y:S01]  /*0570*/  @!P0 FADD R15, R14.reuse, -12583039 ;  /* 0xcb40007f0e0f8421 */ /* 0x040fe20000000000 */
[----:B------:R-:W-:-:S03]  /*0580*/  @!P0 SHF.L.U32 R14, R14, 0x17, RZ ;  /* 0x000000170e0e8819 */ /* 0x000fc600000006ff */
[----:B------:R-:W-:-:S04]  /*0590*/  @!P0 FFMA R15, R12, 1.4426950216293334961, -R15 ;  /* 0x3fb8aa3b0c0f8823 */ /* 0x000fc8000000080f */
[----:B------:R-:W-:-:S06]  /*05a0*/  @!P0 FFMA R15, R12, 1.925963033500011079e-08, R15 ;  /* 0x32a570600c0f8823 */ /* 0x000fcc000000000f */
[----:B------:R-:W0:Y:S02]  /*05b0*/  @!P0 MUFU.EX2 R15, R15 ;  /* 0x0000000f000f8308 */ /* 0x000e240000000800 */
[----:B0-----:R-:W-:-:S05]  /*05c0*/  @!P0 FMUL R13, R14, R15 ;  /* 0x0000000f0e0d8220 */ /* 0x001fca0000400000 */
[----:B------:R0:W-:Y:S04]  /*05d0*/  @!P0 STG.E desc[UR4][R10.64+0x200], R13 ;  /* 0x0002000d0a008986 */ /* 0x0001e8000c101904 */
[----:B------:R-:W2:Y:S01]  /*05e0*/  @!P1 LDG.E R12, desc[UR4][R6.64+0x400] ;  /* 0x00040004060c9981 */ /* 0x000ea2000c1e1900 */
[----:B------:R-:W-:Y:S02]  /*05f0*/  @!P1 MOV R17, 0x3bbb989d ;  /* 0x3bbb989d00119802 */ /* 0x000fe40000000f00 */
[----:B------:R-:W-:-:S03]  /*0600*/  @!P1 MOV R19, 0x437c0000 ;  /* 0x437c000000139802 */ /* 0x000fc60000000f00 */
[----:B--2---:R-:W-:Y:S01]  /*0610*/  @!P1 FFMA.SAT R14, R12, R17, 0.5 ;  /* 0x3f0000000c0e9423 */ /* 0x004fe20000002011 */
[----:B------:R-:W-:-:S03]  /*0620*/  IADD3 R17, PT, PT, R9, 0x200, RZ ;  /* 0x0000020009117810 */ /* 0x000fc60007ffe0ff */
[----:B------:R-:W-:Y:S01]  /*0630*/  @!P1 FFMA.RM R14, R14, R19, 12582913 ;  /* 0x4b4000010e0e9423 */ /* 0x000fe20000004013 */
[----:B------:R-:W-:-:S03]  /*0640*/  ISETP.GE.AND P0, PT, R17, R8, PT ;  /* 0x000000081100720c */ /* 0x000fc60003f06270 */
        /* <DEDUP_REMOVED lines=52> */
[----:B--2---:R-:W-:-:S04]  /*0990*/  @!P1 FFMA.SAT R12, R6, R17, 0.5 ;  /* 0x3f000000060c9423 */ /* 0x004fc80000002011 */
[----:B------:R-:W-:-:S04]  /*09a0*/  @!P1 FFMA.RM R12, R12, R19, 12582913 ;  /* 0x4b4000010c0c9423 */ /* 0x000fc80000004013 */
[C---:B------:R-:W-:Y:S01]  /*09b0*/  @!P1 FADD R15, R12.reuse, -12583039 ;  /* 0xcb40007f0c0f9421 */ /* 0x040fe20000000000 */
[----:B------:R-:W-:-:S03]  /*09c0*/  @!P1 SHF.L.U32 R12, R12, 0x17, RZ ;  /* 0x000000170c0c9819 */ /* 0x000fc600000006ff */
[----:B------:R-:W-:-:S04]  /*09d0*/  @!P1 FFMA R15, R6, 1.4426950216293334961, -R15 ;  /* 0x3fb8aa3b060f9823 */ /* 0x000fc8000000080f */
[----:B------:R-:W-:Y:S01]  /*09e0*/  @!P1 FFMA R15, R6, 1.925963033500011079e-08, R15 ;  /* 0x32a57060060f9823 */ /* 0x000fe2000000000f */
[----:B------:R-:W-:-:S04]  /*09f0*/  LOP3.LUT R6, R0, 0x7ffffff8, RZ, 0xc0, !PT ;  /* 0x7ffffff800067812 */ /* 0x000fc800078ec0ff */
[----:B------:R-:W-:Y:S01]  /*0a00*/  ISETP.NE.AND P0, PT, R6, 0x8, PT ;  /* 0x000000080600780c */ /* 0x000fe20003f05270 */
[----:B------:R-:W0:Y:S02]  /*0a10*/  @!P1 MUFU.EX2 R15, R15 ;  /* 0x0000000f000f9308 */ /* 0x000e240000000800 */
[----:B0-----:R-:W-:-:S05]  /*0a20*/  @!P1 FMUL R13, R12, R15 ;  /* 0x0000000f0c0d9220 */ /* 0x001fca0000400000 */
[----:B------:R0:W-:Y:S05]  /*0a30*/  @!P1 STG.E desc[UR4][R10.64+0xc00], R13 ;  /* 0x000c000d0a009986 */ /* 0x0001ea000c101904 */
[----:B------:R-:W-:Y:S05]  /*0a40*/  @!P0 BRA `(.L_x_873) ;  /* 0x0000000400ec8947 */ /* 0x000fea0003800000 */
[----:B------:R-:W-:-:S07]  /*0a50*/  MOV R0, 0x8 ;  /* 0x0000000800007802 */ /* 0x000fce0000000f00 */
.L_x_876:
[----:B0-----:R-:W-:-:S04]  /*0a60*/  LEA R7, R0, R9, 0x7 ;  /* 0x0000000900077211 */ /* 0x001fc800078e38ff */
[----:B------:R-:W-:-:S13]  /*0a70*/  ISETP.GE.AND P0, PT, R7, R8, PT ;  /* 0x000000080700720c */ /* 0x000fda0003f06270 */
[----:B0-----:R-:W-:-:S06]  /*0a80*/  @!P0 IMAD.WIDE.U32 R12, R7, 0x4, R2 ;  /* 0x00000004070c8825 */ /* 0x001fcc00078e0002 */
[----:B------:R-:W2:Y:S01]  /*0a90*/  @!P0 LDG.E R12, desc[UR4][R12.64] ;  /* 0x000000040c0c8981 */ /* 0x000ea2000c1e1900 */
[----:B------:R-:W-:Y:S02]  /*0aa0*/  @!P0 MOV R11, 0x3bbb989d ;  /* 0x3bbb989d000b8802 */ /* 0x000fe40000000f00 */
[----:B------:R-:W-:-:S03]  /*0ab0*/  @!P0 MOV R15, 0x437c0000 ;  /* 0x437c0000000f8802 */ /* 0x000fc60000000f00 */
[----:B--2---:R-:W-:-:S04]  /*0ac0*/  @!P0 FFMA.SAT R10, R12, R11, 0.5 ;  /* 0x3f0000000c0a8423 */ /* 0x004fc8000000200b */
[----:B------:R-:W-:Y:S01]  /*0ad0*/  @!P0 FFMA.RM R10, R10, R15, 12582913 ;  /* 0x4b4000010a0a8423 */ /* 0x000fe2000000400f */
[----:B------:R-:W-:-:S04]  /*0ae0*/  @!P0 IMAD.WIDE.U32 R14, R7, 0x4, R4 ;  /* 0x00000004070e8825 */ /* 0x000fc800078e0004 */
[C---:B------:R-:W-:Y:S01]  /*0af0*/  @!P0 FADD R11, R10.reuse, -12583039 ;  /* 0xcb40007f0a0b8421 */ /* 0x040fe20000000000 */
[----:B------:R-:W-:-:S03]  /*0b00*/  @!P0 SHF.L.U32 R10, R10, 0x17, RZ ;  /* 0x000000170a0a8819 */ /* 0x000fc600000006ff */
[----:B------:R-:W-:-:S04]  /*0b10*/  @!P0 FFMA R11, R12, 1.4426950216293334961, -R11 ;  /* 0x3fb8aa3b0c0b8823 */ /* 0x000fc8000000080b */
[----:B------:R-:W-:Y:S01]  /*0b20*/  @!P0 FFMA R17, R12, 1.925963033500011079e-08, R11 ;  /* 0x32a570600c118823 */ /* 0x000fe2000000000b */
[----:B------:R-:W-:-:S04]  /*0b30*/  IADD3 R11, PT, PT, R7, 0x80, RZ ;  /* 0x00000080070b7810 */ /* 0x000fc80007ffe0ff */
[C---:B------:R-:W-:Y:S01]  /*0b40*/  ISETP.GE.AND P1, PT, R11.reuse, R8, PT ;  /* 0x000000080b00720c */ /* 0x040fe20003f26270 */
[----:B------:R-:W0:Y:S01]  /*0b50*/  @!P0 MUFU.EX2 R17, R17 ;  /* 0x0000001100118308 */ /* 0x000e220000000800 */
[----:B------:R-:W-:-:S04]  /*0b60*/  IMAD.WIDE R12, R11, 0x4, R2 ;  /* 0x000000040b0c7825 */ /* 0x000fc800078e0202 */
        /* <DEDUP_REMOVED lines=11> */
[----:B------:R-:W-:Y:S01]  /*0c20*/  IADD3 R17, PT, PT, R7, 0x100, RZ ;  /* 0x0000010007117810 */ /* 0x000fe20007ffe0ff */
[----:B------:R-:W-:-:S03]  /*0c30*/  IMAD.WIDE R10, R11, 0x4, R4 ;  /* 0x000000040b0a7825 */ /* 0x000fc600078e0204 */
[----:B------:R-:W-:Y:S01]  /*0c40*/  ISETP.GE.AND P0, PT, R17, R8, PT ;  /* 0x000000081100720c */ /* 0x000fe20003f06270 */
[----:B------:R-:W0:Y:S02]  /*0c50*/  @!P1 MUFU.EX2 R19, R19 ;  /* 0x0000001300139308 */ /* 0x000e240000000800 */
[----:B0-----:R-:W-:-:S05]  /*0c60*/  @!P1 FMUL R21, R18, R19 ;  /* 0x0000001312159220 */ /* 0x001fca0000400000 */
[----:B------:R-:W-:Y:S05]  /*0c70*/  @!P1 STG.E desc[UR4][R10.64], R21 ;  /* 0x000000150a009986 */ /* 0x000fea000c101904 */
        /* <DEDUP_REMOVED lines=9> */
[----:B------:R-:W-:-:S04]  /*0d10*/  IADD3 R15, PT, PT, R7, 0x180, RZ ;  /* 0x00000180070f7810 */ /* 0x000fc80007ffe0ff */
[----:B------:R-:W-:Y:S01]  /*0d20*/  ISETP.GE.AND P1, PT, R15, R8, PT ;  /* 0x000000080f00720c */ /* 0x000fe20003f26270 */
[----:B------:R-:W0:Y:S02]  /*0d30*/  @!P0 MUFU.EX2 R18, R18 ;  /* 0x0000001200128308 */ /* 0x000e240000000800 */
[----:B0-----:R-:W-:-:S05]  /*0d40*/  @!P0 FMUL R19, R17, R18 ;  /* 0x0000001211138220 */ /* 0x001fca0000400000 */
[----:B------:R0:W-:Y:S05]  /*0d50*/  @!P0 STG.E desc[UR4][R10.64+0x200], R19 ;  /* 0x000200130a008986 */ /* 0x0001ea000c101904 */
        /* <DEDUP_REMOVED lines=43> */
[----:B------:R-:W-:Y:S01]  /*1010*/  @!P0 MOV R15, 0x3bbb989d ;  /* 0x3bbb989d000f8802 */ /* 0x000fe20000000f00 */
[----:B------:R-:W-:Y:S01]  /*1020*/  BSSY.RECONVERGENT B0, `(.L_x_874) ;  /* 0x000001c000007945 */ /* 0x000fe20003800200 */
[----:B------:R-:W-:Y:S02]  /*1030*/  @!P0 MOV R20, 0x437c0000 ;  /* 0x437c000000148802 */ /* 0x000fe40000000f00 */
[----:B------:R-:W-:-:S02]  /*1040*/  IADD3 R7, PT, PT, R7, 0x380, RZ ;  /* 0x0000038007077810 */ /* 0x000fc40007ffe0ff */
[----:B------:R-:W-:-:S04]  /*1050*/  IADD3 R0, PT, PT, R0, 0x8, RZ ;  /* 0x0000000800007810 */ /* 0x000fc80007ffe0ff */
[----:B------:R-:W-:Y:S01]  /*1060*/  ISETP.NE.AND P1, PT, R0, R6, PT ;  /* 0x000000060000720c */ /* 0x000fe20003f25270 */
[----:B--2---:R-:W-:-:S04]  /*1070*/  @!P0 FFMA.SAT R15, R14, R15, 0.5 ;  /* 0x3f0000000e0f8423 */ /* 0x004fc8000000200f */
[----:B------:R-:W-:-:S04]  /*1080*/  @!P0 FFMA.RM R15, R15, R20, 12582913 ;  /* 0x4b4000010f0f8423 */ /* 0x000fc80000004014 */
[C---:B------:R-:W-:Y:S01]  /*1090*/  @!P0 FADD R17, R15.reuse, -12583039 ;  /* 0xcb40007f0f118421 */ /* 0x040fe20000000000 */
[----:B------:R-:W-:-:S03]  /*10a0*/  @!P0 SHF.L.U32 R15, R15, 0x17, RZ ;  /* 0x000000170f0f8819 */ /* 0x000fc600000006ff */
[----:B------:R-:W-:-:S04]  /*10b0*/  @!P0 FFMA R17, R14, 1.4426950216293334961, -R17 ;  /* 0x3fb8aa3b0e118823 */ /* 0x000fc80000000811 */
[----:B------:R-:W-:-:S04]  /*10c0*/  @!P0 FFMA R17, R14, 1.925963033500011079e-08, R17 ;  /* 0x32a570600e118823 */ /* 0x000fc80000000011 */
[----:B------:R-:W1:Y:S02]  /*10d0*/  @!P0 MUFU.EX2 R14, R17 ;  /* 0x00000011000e8308 */ /* 0x000e640000000800 */
[----:B-1----:R-:W-:-:S05]  /*10e0*/  @!P0 FMUL R15, R15, R14 ;  /* 0x0000000e0f0f8220 */ /* 0x002fca0000400000 */
[----:B------:R0:W-:Y:S01]  /*10f0*/  @!P0 STG.E desc[UR4][R10.64+0xa00], R15 ;  /* 0x000a000f0a008986 */ /* 0x0001e2000c101904 */
[----:B------:R-:W-:-:S13]  /*1100*/  ISETP.GE.AND P0, PT, R7, R8, PT ;  /* 0x000000080700720c */ /* 0x000fda0003f06270 */
[----:B0-----:R-:W-:Y:S05]  /*1110*/  @P0 BRA `(.L_x_875) ;  /* 0x0000000000300947 */ /* 0x001fea0003800000 */
[----:B------:R-:W2:Y:S01]  /*1120*/  LDG.E R12, desc[UR4][R12.64+0xc00] ;  /* 0x000c00040c0c7981 */ /* 0x000ea2000c1e1900 */
[----:B------:R-:W-:Y:S01]  /*1130*/  HFMA2 R7, -RZ, RZ, 0.96630859375, -0.0022525787353515625 ;  /* 0x3bbb989dff077431 */ /* 0x000fe200000001ff */
[----:B------:R-:W-:-:S04]  /*1140*/  MOV R14, 0x437c0000 ;  /* 0x437c0000000e7802 */ /* 0x000fc80000000f00 */
[----:B--2---:R-:W-:-:S04]  /*1150*/  FFMA.SAT R7, R12, R7, 0.5 ;  /* 0x3f0000000c077423 */ /* 0x004fc80000002007 */
[----:B------:R-:W-:-:S04]  /*1160*/  FFMA.RM R7, R7, R14, 12582913 ;  /* 0x4b40000107077423 */ /* 0x000fc8000000400e */
[C---:B------:R-:W-:Y:S01]  /*1170*/  FADD R15, R7.reuse, -12583039 ;  /* 0xcb40007f070f7421 */ /* 0x040fe20000000000 */
[----:B------:R-:W-:-:S03]  /*1180*/  SHF.L.U32 R7, R7, 0x17, RZ ;  /* 0x0000001707077819 */ /* 0x000fc600000006ff */
[----:B------:R-:W-:-:S04]  /*1190*/  FFMA R15, R12, 1.4426950216293334961, -R15 ;  /* 0x3fb8aa3b0c0f7823 */ /* 0x000fc8000000080f */
[----:B------:R-:W-:-:S04]  /*11a0*/  FFMA R15, R12, 1.925963033500011079e-08, R15 ;  /* 0x32a570600c0f7823 */ /* 0x000fc8000000000f */
[----:B------:R-:W0:Y:S02]  /*11b0*/  MUFU.EX2 R14, R15 ;  /* 0x0000000f000e7308 */ /* 0x000e240000000800 */
[----:B0-----:R-:W-:-:S05]  /*11c0*/  FMUL R7, R7, R14 ;  /* 0x0000000e07077220 */ /* 0x001fca0000400000 */
[----:B------:R0:W-:Y:S02]  /*11d0*/  STG.E desc[UR4][R10.64+0xc00], R7 ;  /* 0x000c00070a007986 */ /* 0x0001e4000c101904 */
.L_x_875:
[----:B------:R-:W-:Y:S05]  /*11e0*/  BSYNC.RECONVERGENT B0 ;  /* 0x0000000000007941 */ /* 0x000fea0003800200 */
.L_x_874:
[----:B------:R-:W-:Y:S05]  /*11f0*/  @P1 BRA `(.L_x_876) ;  /* 0xfffffff800181947 */ /* 0x000fea000383ffff */
.L_x_873:
[----:B------:R-:W-:-:S13]  /*1200*/  ISETP.NE.AND P0, PT, R16, RZ, PT ;  /* 0x000000ff1000720c */ /* 0x000fda0003f05270 */
[----:B------:R-:W-:Y:S05]  /*1210*/  @!P0 EXIT ;  /* 0x000000000000894d */ /* 0x000fea0003800000 */
[----:B------:R-:W1:Y:S01]  /*1220*/  LDC R0, c[0x0][0x388] ;  /* 0x0000e200ff007b82 */ /* 0x000e620000000800 */
[----:B------:R-:W-:Y:S02]  /*1230*/  ISETP.GE.U32.AND P1, PT, R16, 0x4, PT ;  /* 0x000000041000780c */ /* 0x000fe40003f26070 */
[----:B-1----:R-:W-:-:S04]  /*1240*/  LOP3.LUT R18, R0, 0x3, RZ, 0xc0, !PT ;  /* 0x0000000300127812 */ /* 0x002fc800078ec0ff */
[----:B------:R-:W-:-:S07]  /*1250*/  ISETP.NE.AND P0, PT, R18, RZ, PT ;  /* 0x000000ff1200720c */ /* 0x000fce0003f05270 */
[----:B------:R-:W-:Y:S06]  /*1260*/  @!P1 BRA `(.L_x_877) ;  /* 0x0000000400049947 */ /* 0x000fec0003800000 */
[----:B0-----:R-:W-:-:S04]  /*1270*/  LEA R7, R6, R9, 0x7 ;  /* 0x0000000906077211 */ /* 0x001fc800078e38ff */
[----:B------:R-:W-:-:S13]  /*1280*/  ISETP.GE.AND P2, PT, R7, R8, PT ;  /* 0x000000080700720c */ /* 0x000fda0003f46270 */
[----:B------:R-:W-:-:S06]  /*1290*/  @!P2 IMAD.WIDE R12, R7, 0x4, R2 ;  /* 0x00000004070ca825 */ /* 0x000fcc00078e0202 */
[----:B------:R-:W2:Y:S01]  /*12a0*/  @!P2 LDG.E R12, desc[UR4][R12.64] ;  /* 0x000000040c0ca981 */ /* 0x000ea2000c1e1900 */
[----:B------:R-:W-:Y:S02]  /*12b0*/  @!P2 MOV R11, 0x3bbb989d ;  /* 0x3bbb989d000ba802 */ /* 0x000fe40000000f00 */
[----:B------:R-:W-:-:S03]  /*12c0*/  @!P2 MOV R15, 0x437c0000 ;  /* 0x437c0000000fa802 */ /* 0x000fc60000000f00 */
[----:B--2---:R-:W-:-:S04]  /*12d0*/  @!P2 FFMA.SAT R10, R12, R11, 0.5 ;  /* 0x3f0000000c0aa423 */ /* 0x004fc8000000200b */
[----:B------:R-:W-:Y:S01]  /*12e0*/  @!P2 FFMA.RM R10, R10, R15, 12582913 ;  /* 0x4b4000010a0aa423 */ /* 0x000fe2000000400f */
[----:B------:R-:W-:-:S04]  /*12f0*/  @!P2 IMAD.WIDE R14, R7, 0x4, R4 ;  /* 0x00000004070ea825 */ /* 0x000fc800078e0204 */
[C---:B------:R-:W-:Y:S01]  /*1300*/  @!P2 FADD R11, R10.reuse, -12583039 ;  /* 0xcb40007f0a0ba421 */ /* 0x040fe20000000000 */
[----:B------:R-:W-:-:S03]  /*1310*/  @!P2 SHF.L.U32 R10, R10, 0x17, RZ ;  /* 0x000000170a0aa819 */ /* 0x000fc600000006ff */
[----:B------:R-:W-:-:S04]  /*1320*/  @!P2 FFMA R11, R12, 1.4426950216293334961, -R11 ;  /* 0x3fb8aa3b0c0ba823 */ /* 0x000fc8000000080b */
[----:B------:R-:W-:Y:S01]  /*1330*/  @!P2 FFMA R19, R12, 1.925963033500011079e-08, R11 ;  /* 0x32a570600c13a823 */ /* 0x000fe2000000000b */
[----:B------:R-:W-:-:S04]  /*1340*/  IADD3 R11, PT, PT, R7, 0x80, RZ ;  /* 0x00000080070b7810 */ /* 0x000fc80007ffe0ff */
[----:B------:R-:W-:Y:S01]  /*1350*/  ISETP.GE.AND P1, PT, R11, R8, PT ;  /* 0x000000080b00720c */ /* 0x000fe20003f26270 */
[----:B------:R-:W0:-:S12]  /*1360*/  @!P2 MUFU.EX2 R19, R19 ;  /* 0x000000130013a308 */ /* 0x000e180000000800 */
[----:B------:R-:W-:-:S04]  /*1370*/  @!P1 IMAD.WIDE R16, R11, 0x4, R2 ;  /* 0x000000040b109825 */ /* 0x000fc800078e0202 */
        /* <DEDUP_REMOVED lines=8> */
[----:B0-----:R-:W-:Y:S01]  /*1400*/  @!P1 SHF.L.U32 R14, R10, 0x17, RZ ;  /* 0x000000170a0e9819 */ /* 0x001fe200000006ff */
[----:B------:R-:W-:-:S04]  /*1410*/  @!P1 IMAD.WIDE R10, R11, 0x4, R4 ;  /* 0x000000040b0a9825 */ /* 0x000fc800078e0204 */
[----:B------:R-:W-:-:S04]  /*1420*/  @!P1 FFMA R13, R16, 1.4426950216293334961, -R13 ;  /* 0x3fb8aa3b100d9823 */ /* 0x000fc8000000080d */
[----:B------:R-:W-:Y:S01]  /*1430*/  @!P1 FFMA R12, R16, 1.925963033500011079e-08, R13 ;  /* 0x32a57060100c9823 */ /* 0x000fe2000000000d */
[----:B------:R-:W-:-:S03]  /*1440*/  IADD3 R13, PT, PT, R7, 0x100, RZ ;  /* 0x00000100070d7810 */ /* 0x000fc60007ffe0ff */
[----:B------:R-:W0:Y:S01]  /*1450*/  @!P1 MUFU.EX2 R19, R12 ;  /* 0x0000000c00139308 */ /* 0x000e220000000800 */
[----:B------:R-:W-:Y:S01]  /*1460*/  ISETP.GE.AND P2, PT, R13, R8, PT ;  /* 0x000000080d00720c */ /* 0x000fe20003f46270 */
[----:B0-----:R-:W-:-:S12]  /*1470*/  @!P1 FMUL R19, R14, R19 ;  /* 0x000000130e139220 */ /* 0x001fd80000400000 */
[C---:B------:R-:W-:Y:S01]  /*1480*/  @!P2 IMAD.WIDE R14, R13.reuse, 0x4, R2 ;  /* 0x000000040d0ea825 */ /* 0x040fe200078e0202 */
[----:B------:R0:W-:Y:S05]  /*1490*/  @!P1 STG.E desc[UR4][R10.64], R19 ;  /* 0x000000130a009986 */ /* 0x0001ea000c101904 */
[----:B------:R-:W2:Y:S01]  /*14a0*/  @!P2 LDG.E R14, desc[UR4][R14.64] ;  /* 0x000000040e0ea981 */ /* 0x000ea2000c1e1900 */
[----:B------:R-:W-:Y:S02]  /*14b0*/  @!P2 MOV R17, 0x3bbb989d ;  /* 0x3bbb989d0011a802 */ /* 0x000fe40000000f00 */
[----:B------:R-:W-:Y:S01]  /*14c0*/  @!P2 MOV R21, 0x437c0000 ;  /* 0x437c00000015a802 */ /* 0x000fe20000000f00 */
[----:B0-----:R-:W-:-:S04]  /*14d0*/  @!P2 IMAD.WIDE R10, R13, 0x4, R4 ;  /* 0x000000040d0aa825 */ /* 0x001fc800078e0204 */
        /* <DEDUP_REMOVED lines=9> */
[----:B0-----:R-:W-:Y:S01]  /*1570*/  @!P2 FMUL R7, R12, R17 ;  /* 0x000000110c07a220 */ /* 0x001fe20000400000 */
[----:B------:R-:W-:-:S04]  /*1580*/  @!P1 IMAD.WIDE R12, R21, 0x4, R2 ;  /* 0x00000004150c9825 */ /* 0x000fc800078e0202 */
[----:B------:R0:W-:Y:S04]  /*1590*/  @!P2 STG.E desc[UR4][R10.64], R7 ;  /* 0x000000070a00a986 */ /* 0x0001e8000c101904 */
[----:B------:R-:W2:Y:S01]  /*15a0*/  @!P1 LDG.E R12, desc[UR4][R12.64] ;  /* 0x000000040c0c9981 */ /* 0x000ea2000c1e1900 */
[----:B------:R-:W-:Y:S02]  /*15b0*/  @!P1 MOV R15, 0x3bbb989d ;  /* 0x3bbb989d000f9802 */ /* 0x000fe40000000f00 */
[----:B------:R-:W-:Y:S02]  /*15c0*/  @!P1 MOV R19, 0x437c0000 ;  /* 0x437c000000139802 */ /* 0x000fe40000000f00 */
[----:B------:R-:W-:Y:S01]  /*15d0*/  IADD3 R6, PT, PT, R6, 0x4, RZ ;  /* 0x0000000406067810 */ /* 0x000fe20007ffe0ff */
[----:B0-----:R-:W-:-:S04]  /*15e0*/  @!P1 IMAD.WIDE R10, R21, 0x4, R4 ;  /* 0x00000004150a9825 */ /* 0x001fc800078e0204 */
        /* <DEDUP_REMOVED lines=8> */
[----:B------:R1:W-:Y:S02]  /*1670*/  @!P1 STG.E desc[UR4][R10.64], R7 ;  /* 0x000000070a009986 */ /* 0x0003e4000c101904 */
.L_x_877:
[----:B------:R-:W-:Y:S05]  /*1680*/  @!P0 EXIT ;  /* 0x000000000000894d */ /* 0x000fea0003800000 */
[----:B------:R-:W-:Y:S02]  /*1690*/  ISETP.NE.AND P1, PT, R18, 0x1, PT ;  /* 0x000000011200780c */ /* 0x000fe40003f25270 */
[----:B------:R-:W-:-:S04]  /*16a0*/  LOP3.LUT R0, R0, 0x1, RZ, 0xc0, !PT ;  /* 0x0000000100007812 */ /* 0x000fc800078ec0ff */
[----:B------:R-:W-:-:S07]  /*16b0*/  ISETP.NE.U32.AND P0, PT, R0, 0x1, PT ;  /* 0x000000010000780c */ /* 0x000fce0003f05070 */
[----:B------:R-:W-:Y:S06]  /*16c0*/  @!P1 BRA `(.L_x_878) ;  /* 0x0000000000849947 */ /* 0x000fec0003800000 */
[----:B0-----:R-:W-:-:S04]  /*16d0*/  LEA R13, R6, R9, 0x7 ;  /* 0x00000009060d7211 */ /* 0x001fc800078e38ff */
[----:B------:R-:W-:-:S13]  /*16e0*/  ISETP.GE.AND P1, PT, R13, R8, PT ;  /* 0x000000080d00720c */ /* 0x000fda0003f26270 */
[----:B-1----:R-:W-:-:S06]  /*16f0*/  @!P1 IMAD.WIDE R10, R13, 0x4, R2 ;  /* 0x000000040d0a9825 */ /* 0x002fcc00078e0202 */
        /* <DEDUP_REMOVED lines=10> */
[----:B------:R-:W-:Y:S01]  /*17a0*/  @!P1 FFMA R7, R10, 1.925963033500011079e-08, R7 ;  /* 0x32a570600a079823 */ /* 0x000fe20000000007 */
[----:B------:R-:W-:-:S04]  /*17b0*/  @!P1 IMAD.WIDE R10, R13, 0x4, R4 ;  /* 0x000000040d0a9825 */ /* 0x000fc800078e0204 */
[----:B------:R-:W-:Y:S01]  /*17c0*/  @!P2 IMAD.WIDE R12, R17, 0x4, R2 ;  /* 0x00000004110ca825 */ /* 0x000fe200078e0202 */
[----:B------:R-:W0:Y:S03]  /*17d0*/  @!P1 MUFU.EX2 R7, R7 ;  /* 0x0000000700079308 */ /* 0x000e260000000800 */
[----:B0-----:R-:W-:-:S05]  /*17e0*/  @!P1 FMUL R15, R0, R7 ;  /* 0x00000007000f9220 */ /* 0x001fca0000400000 */
        /* <DEDUP_REMOVED lines=15> */
.L_x_878:
[----:B------:R-:W-:Y:S05]  /*18e0*/  @P0 EXIT ;  /* 0x000000000000094d */ /* 0x000fea0003800000 */
[----:B------:R-:W-:-:S04]  /*18f0*/  LEA R9, R6, R9, 0x7 ;  /* 0x0000000906097211 */ /* 0x000fc800078e38ff */
[----:B------:R-:W-:-:S13]  /*1900*/  ISETP.GE.AND P0, PT, R9, R8, PT ;  /* 0x000000080900720c */ /* 0x000fda0003f06270 */
[----:B------:R-:W-:Y:S05]  /*1910*/  @P0 EXIT ;  /* 0x000000000000094d */ /* 0x000fea0003800000 */
[----:B------:R-:W-:-:S06]  /*1920*/  IMAD.WIDE R2, R9, 0x4, R2 ;  /* 0x0000000409027825 */ /* 0x000fcc00078e0202 */
[----:B------:R-:W3:Y:S01]  /*1930*/  LDG.E R2, desc[UR4][R2.64] ;  /* 0x0000000402027981 */ /* 0x000ee2000c1e1900 */
[----:B01----:R-:W-:Y:S01]  /*1940*/  HFMA2 R7, -RZ, RZ, 0.96630859375, -0.0022525787353515625 ;  /* 0x3bbb989dff077431 */ /* 0x003fe200000001ff */
[----:B--2---:R-:W-:Y:S01]  /*1950*/  MOV R11, 0x437c0000 ;  /* 0x437c0000000b7802 */ /* 0x004fe20000000f00 */
[----:B------:R-:W-:-:S04]  /*1960*/  IMAD.WIDE R4, R9, 0x4, R4 ;  /* 0x0000000409047825 */ /* 0x000fc800078e0204 */
[----:B---3--:R-:W-:-:S04]  /*1970*/  FFMA.SAT R0, R2, R7, 0.5 ;  /* 0x3f00000002007423 */ /* 0x008fc80000002007 */
[----:B------:R-:W-:-:S04]  /*1980*/  FFMA.RM R0, R0, R11, 12582913 ;  /* 0x4b40000100007423 */ /* 0x000fc8000000400b */
[C---:B------:R-:W-:Y:S01]  /*1990*/  FADD R7, R0.reuse, -12583039 ;  /* 0xcb40007f00077421 */ /* 0x040fe20000000000 */
[----:B------:R-:W-:-:S03]  /*19a0*/  SHF.L.U32 R0, R0, 0x17, RZ ;  /* 0x0000001700007819 */ /* 0x000fc600000006ff */
[----:B------:R-:W-:-:S04]  /*19b0*/  FFMA R7, R2, 1.4426950216293334961, -R7 ;  /* 0x3fb8aa3b02077823 */ /* 0x000fc80000000807 */
[----:B------:R-:W-:-:S06]  /*19c0*/  FFMA R7, R2, 1.925963033500011079e-08, R7 ;  /* 0x32a5706002077823 */ /* 0x000fcc0000000007 */
[----:B------:R-:W0:Y:S02]  /*19d0*/  MUFU.EX2 R7, R7 ;  /* 0x0000000700077308 */ /* 0x000e240000000800 */
[----:B0-----:R-:W-:-:S05]  /*19e0*/  FMUL R3, R0, R7 ;  /* 0x0000000700037220 */ /* 0x001fca0000400000 */
[----:B------:R-:W-:Y:S01]  /*19f0*/  STG.E desc[UR4][R4.64], R3 ;  /* 0x0000000304007986 */ /* 0x000fe2000c101904 */
[----:B------:R-:W-:Y:S05]  /*1a00*/  EXIT ;  /* 0x000000000000794d */ /* 0x000fea0003800000 */
.L_x_872:
[----:B------:R-:W-:-:S13]  /*1a10*/  ISETP.GE.AND P0, PT, R0, 0x1, PT ;  /* 0x000000010000780c */ /* 0x000fda0003f06270 */
[----:B------:R-:W-:Y:S05]  /*1a20*/  @!P0 EXIT ;  /* 0x000000000000894d */ /* 0x000fea0003800000 */
[C---:B------:R-:W-:Y:S01]  /*1a30*/  ISETP.GE.U32.AND P1, PT, R0.reuse, 0x8, PT ;  /* 0x000000080000780c */ /* 0x040fe20003f26070 */
[----:B------:R-:W-:Y:S01]  /*1a40*/  HFMA2 R8, -RZ, RZ, 0, 0 ;  /* 0x00000000ff087431 */ /* 0x000fe200000001ff */
[----:B------:R-:W-:-:S04]  /*1a50*/  LOP3.LUT R22, R0, 0x7, RZ, 0xc0, !PT ;  /* 0x0000000700167812 */ /* 0x000fc800078ec0ff */
[----:B------:R-:W-:-:S07]  /*1a60*/  ISETP.NE.AND P0, PT, R22, RZ, PT ;  /* 0x000000ff1600720c */ /* 0x000fce0003f05270 */
[----:B------:R-:W-:Y:S06]  /*1a70*/  @!P1 BRA `(.L_x_879) ;  /* 0x0000000400989947 */ /* 0x000fec0003800000 */
[----:B------:R-:W-:Y:S01]  /*1a80*/  IMAD.WIDE.U32 R16, R9, 0x4, R6 ;  /* 0x0000000409107825 */ /* 0x000fe200078e0006 */
[----:B------:R-:W-:-:S04]  /*1a90*/  LOP3.LUT R8, R0, 0x7ffffff8, RZ, 0xc0, !PT ;  /* 0x7ffffff800087812 */ /* 0x000fc800078ec0ff */
[----:B------:R-:W-:Y:S02]  /*1aa0*/  MOV R19, R17 ;  /* 0x0000001100137202 */ /* 0x000fe40000000f00 */
[----:B------:R-:W-:Y:S02]  /*1ab0*/  IADD3 R17, PT, PT, R9, 0x80, RZ ;  /* 0x0000008009117810 */ /* 0x000fe40007ffe0ff */
[----:B------:R-:W-:-:S07]  /*1ac0*/  IADD3 R18, PT, PT, -R8, RZ, RZ ;  /* 0x000000ff08127210 */ /* 0x000fce0007ffe1ff */
.L_x_880:
[----:B------:R-:W-:-:S04]  /*1ad0*/  IADD3 R10, P1, PT, R16, UR10, RZ ;  /* 0x0000000a100a7c10 */ /* 0x000fc8000ff3e0ff */
[----:B------:R-:W-:-:S06]  /*1ae0*/  IADD3.X R11, PT, PT, R19, UR11, RZ, P1, !PT ;  /* 0x0000000b130b7c10 */ /* 0x000fcc0008ffe4ff */
[----:B------:R-:W2:Y:S01]  /*1af0*/  LDG.E R11, desc[UR4][R10.64] ;  /* 0x000000040a0b7981 */ /* 0x000ea2000c1e1900 */
[----:B0-----:R-:W-:Y:S01]  /*1b00*/  HFMA2 R21, -RZ, RZ, 3.7421875, 0 ;  /* 0x437c0000ff157431 */ /* 0x001fe200000001ff */
[----:B------:R-:W-:Y:S02]  /*1b10*/  MOV R20, 0x3bbb989d ;  /* 0x3bbb989d00147802 */ /* 0x000fe40000000f00 */
[----:B------:R-:W-:-:S03]  /*1b20*/  IADD3 R14, P1, PT, R16, UR8, RZ ;  /* 0x00000008100e7c10 */ /* 0x000fc6000ff3e0ff */
[----:B--2---:R-:W-:-:S04]  /*1b30*/  FFMA.SAT R12, R11, R20, 0.5 ;  /* 0x3f0000000b0c7423 */ /* 0x004fc80000002014 */
[----:B------:R-:W-:-:S04]  /*1b40*/  FFMA.RM R15, R12, R21, 12582913 ;  /* 0x4b4000010c0f7423 */ /* 0x000fc80000004015 */
[C---:B------:R-:W-:Y:S01]  /*1b50*/  FADD R12, R15.reuse, -12583039 ;  /* 0xcb40007f0f0c7421 */ /* 0x040fe20000000000 */
[----:B------:R-:W-:Y:S02]  /*1b60*/  SHF.L.U32 R24, R15, 0x17, RZ ;  /* 0x000000170f187819 */ /* 0x000fe400000006ff */
[----:B------:R-:W-:Y:S01]  /*1b70*/  IADD3.X R15, PT, PT, R19, UR9, RZ, P1, !PT ;  /* 0x00000009130f7c10 */ /* 0x000fe20008ffe4ff */
[----:B------:R-:W-:-:S04]  /*1b80*/  FFMA R12, R11, 1.4426950216293334961, -R12 ;  /* 0x3fb8aa3b0b0c7823 */ /* 0x000fc8000000080c */
[----:B------:R-:W-:Y:S01]  /*1b90*/  FFMA R23, R11, 1.925963033500011079e-08, R12 ;  /* 0x32a570600b177823 */ /* 0x000fe2000000000c */
[----:B------:R-:W-:-:S05]  /*1ba0*/  IMAD.WIDE R12, R17, 0x4, R6 ;  /* 0x00000004110c7825 */ /* 0x000fca00078e0206 */
[----:B------:R-:W0:Y:S01]  /*1bb0*/  MUFU.EX2 R23, R23 ;  /* 0x0000001700177308 */ /* 0x000e220000000800 */
[----:B------:R-:W-:-:S04]  /*1bc0*/  IADD3 R10, P2, PT, R12, UR10, RZ ;  /* 0x0000000a0c0a7c10 */ /* 0x000fc8000ff5e0ff */
[----:B------:R-:W-:Y:S01]  /*1bd0*/  IADD3.X R11, PT, PT, R13, UR11, RZ, P2, !PT ;  /* 0x0000000b0d0b7c10 */ /* 0x000fe200097fe4ff */
[----:B0-----:R-:W-:-:S05]  /*1be0*/  FMUL R25, R24, R23 ;  /* 0x0000001718197220 */ /* 0x001fca0000400000 */
[----:B------:R0:W-:Y:S04]  /*1bf0*/  STG.E desc[UR4][R14.64], R25 ;  /* 0x000000190e007986 */ /* 0x0001e8000c101904 */
[----:B------:R-:W2:Y:S01]  /*1c00*/  LDG.E R27, desc[UR4][R10.64] ;  /* 0x000000040a1b7981 */ /* 0x000ea2000c1e1900 */
[----:B------:R-:W-:-:S04]  /*1c10*/  IADD3 R12, P1, PT, R12, UR8, RZ ;  /* 0x000000080c0c7c10 */ /* 0x000fc8000ff3e0ff */
[----:B------:R-:W-:Y:S01]  /*1c20*/  IADD3.X R13, PT, PT, R13, UR9, RZ, P1, !PT ;  /* 0x000000090d0d7c10 */ /* 0x000fe20008ffe4ff */
[----:B--2---:R-:W-:-:S04]  /*1c30*/  FFMA.SAT R24, R27, R20, 0.5 ;  /* 0x3f0000001b187423 */ /* 0x004fc80000002014 */
[----:B------:R-:W-:-:S04]  /*1c40*/  FFMA.RM R24, R24, R21, 12582913 ;  /* 0x4b40000118187423 */ /* 0x000fc80000004015 */
[C---:B------:R-:W-:Y:S01]  /*1c50*/  FADD R26, R24.reuse, -12583039 ;  /* 0xcb40007f181a7421 */ /* 0x040fe20000000000 */
[----:B------:R-:W-:-:S03]  /*1c60*/  SHF.L.U32 R24, R24, 0x17, RZ ;  /* 0x0000001718187819 */ /* 0x000fc600000006ff */
[----:B------:R-:W-:-:S04]  /*1c70*/  FFMA R26, R27, 1.4426950216293334961, -R26 ;  /* 0x3fb8aa3b1b1a7823 */ /* 0x000fc8000000081a */
[----:B------:R-:W-:-:S04]  /*1c80*/  FFMA R26, R27, 1.925963033500011079e-08, R26 ;  /* 0x32a570601b1a7823 */ /* 0x000fc8000000001a */
[----:B------:R-:W1:Y:S02]  /*1c90*/  MUFU.EX2 R23, R26 ;  /* 0x0000001a00177308 */ /* 0x000e640000000800 */
[----:B-1----:R-:W-:-:S05]  /*1ca0*/  FMUL R23, R24, R23 ;  /* 0x0000001718177220 */ /* 0x002fca0000400000 */
[----:B------:R1:W-:Y:S04]  /*1cb0*/  STG.E desc[UR4][R12.64], R23 ;  /* 0x000000170c007986 */ /* 0x0003e8000c101904 */
[----:B0-----:R-:W2:Y:S02]  /*1cc0*/  LDG.E R15, desc[UR4][R10.64+0x200] ;  /* 0x000200040a0f7981 */ /* 0x001ea4000c1e1900 */
        /* <DEDUP_REMOVED lines=8> */
[----:B------:R0:W-:Y:S04]  /*1d50*/  STG.E desc[UR4][R12.64+0x200], R15 ;  /* 0x0002000f0c007986 */ /* 0x0001e8000c101904 */
[----:B-1----:R-:W2:Y:S02]  /*1d60*/  LDG.E R23, desc[UR4][R10.64+0x400] ;  /* 0x000400040a177981 */ /* 0x002ea4000c1e1900 */
        /* <DEDUP_REMOVED lines=39> */
[----:B-1----:R-:W2:Y:S01]  /*1fe0*/  LDG.E R23, desc[UR4][R10.64+0xc00] ;  /* 0x000c00040a177981 */ /* 0x002ea2000c1e1900 */
[----:B------:R-:W-:Y:S02]  /*1ff0*/  IADD3 R18, PT, PT, R18, 0x8, RZ ;  /* 0x0000000812127810 */ /* 0x000fe40007ffe0ff */
[----:B------:R-:W-:Y:S02]  /*2000*/  IADD3 R16, P2, PT, R16, 0x1000, RZ ;  /* 0x0000100010107810 */ /* 0x000fe40007f5e0ff */
[----:B------:R-:W-:Y:S02]  /*2010*/  ISETP.NE.AND P1, PT, R18, RZ, PT ;  /* 0x000000ff1200720c */ /* 0x000fe40003f25270 */
[----:B------:R-:W-:-:S02]  /*2020*/  IADD3 R17, PT, PT, R17, 0x400, RZ ;  /* 0x0000040011117810 */ /* 0x000fc40007ffe0ff */
[----:B------:R-:W-:Y:S01]  /*2030*/  IADD3.X R19, PT, PT, RZ, R19, RZ, P2, !PT ;  /* 0x00000013ff137210 */ /* 0x000fe200017fe4ff */
        /* <DEDUP_REMOVED lines=8> */
[----:B------:R0:W-:Y:S01]  /*20c0*/  STG.E desc[UR4][R12.64+0xc00], R21 ;  /* 0x000c00150c007986 */ /* 0x0001e2000c101904 */
[----:B------:R-:W-:Y:S05]  /*20d0*/  @P1 BRA `(.L_x_880) ;  /* 0xfffffff8007c1947 */ /* 0x000fea000383ffff */
.L_x_879:
[----:B------:R-:W-:Y:S05]  /*20e0*/  @!P0 EXIT ;  /* 0x000000000000894d */ /* 0x000fea0003800000 */
[----:B------:R-:W-:Y:S02]  /*20f0*/  ISETP.GE.U32.AND P0, PT, R22, 0x4, PT ;  /* 0x000000041600780c */ /* 0x000fe40003f06070 */
[----:B------:R-:W-:-:S04]  /*2100*/  LOP3.LUT R19, R0, 0x3, RZ, 0xc0, !PT ;  /* 0x0000000300137812 */ /* 0x000fc800078ec0ff */
[----:B------:R-:W-:-:S07]  /*2110*/  ISETP.NE.AND P1, PT, R19, RZ, PT ;  /* 0x000000ff1300720c */ /* 0x000fce0003f25270 */
[----:B------:R-:W-:Y:S06]  /*2120*/  @!P0 BRA `(.L_x_881) ;  /* 0x0000000000b88947 */ /* 0x000fec0003800000 */
[----:B------:R-:W-:-:S05]  /*2130*/  LEA R11, R8, R9, 0x7 ;  /* 0x00000009080b7211 */ /* 0x000fca00078e38ff */
[----:B------:R-:W-:-:S05]  /*2140*/  IMAD.WIDE R6, R11, 0x4, R2 ;  /* 0x000000040b067825 */ /* 0x000fca00078e0202 */
[----:B0-----:R-:W2:Y:S01]  /*2150*/  LDG.E R15, desc[UR4][R6.64] ;  /* 0x00000004060f7981 */ /* 0x001ea2000c1e1900 */
[----:B------:R-:W-:Y:S01]  /*2160*/  HFMA2 R13, -RZ, RZ, 3.7421875, 0 ;  /* 0x437c0000ff0d7431 */ /* 0x000fe200000001ff */
[----:B------:R-:W-:-:S05]  /*2170*/  MOV R12, 0x3bbb989d ;  /* 0x3bbb989d000c7802 */ /* 0x000fca0000000f00 */
[----:B--2---:R-:W-:-:S04]  /*2180*/  FFMA.SAT R10, R15, R12, 0.5 ;  /* 0x3f0000000f0a7423 */ /* 0x004fc8000000200c */
[----:B------:R-:W-:-:S04]  /*2190*/  FFMA.RM R10, R10, R13, 12582913 ;  /* 0x4b4000010a0a7423 */ /* 0x000fc8000000400d */
[----:B------:R-:W-:-:S04]  /*21a0*/  FADD R14, R10, -12583039 ;  /* 0xcb40007f0a0e7421 */ /* 0x000fc80000000000 */
[----:B------:R-:W-:-:S04]  /*21b0*/  FFMA R14, R15, 1.4426950216293334961, -R14 ;  /* 0x3fb8aa3b0f0e7823 */ /* 0x000fc8000000080e */
[----:B------:R-:W-:Y:S01]  /*21c0*/  FFMA R14, R15, 1.925963033500011079e-08, R14 ;  /* 0x32a570600f0e7823 */ /* 0x000fe2000000000e */
[----:B------:R-:W-:Y:S01]  /*21d0*/  SHF.L.U32 R15, R10, 0x17, RZ ;  /* 0x000000170a0f7819 */ /* 0x000fe200000006ff */
[----:B------:R-:W-:-:S04]  /*21e0*/  IMAD.WIDE R10, R11, 0x4, R4 ;  /* 0x000000040b0a7825 */ /* 0x000fc800078e0204 */
[----:B------:R-:W0:Y:S02]  /*21f0*/  MUFU.EX2 R14, R14 ;  /* 0x0000000e000e7308 */ /* 0x000e240000000800 */
[----:B0-----:R-:W-:-:S05]  /*2200*/  FMUL R15, R15, R14 ;  /* 0x0000000e0f0f7220 */ /* 0x001fca0000400000 */
[----:B------:R0:W-:Y:S04]  /*2210*/  STG.E desc[UR4][R10.64], R15 ;  /* 0x0000000f0a007986 */ /* 0x0001e8000c101904 */
[----:B------:R-:W2:Y:S02]  /*2220*/  LDG.E R17, desc[UR4][R6.64+0x200] ;  /* 0x0002000406117981 */ /* 0x000ea4000c1e1900 */
        /* <DEDUP_REMOVED lines=19> */
[----:B-1----:R-:W3:Y:S01]  /*2360*/  LDG.E R17, desc[UR4][R6.64+0x600] ;  /* 0x0006000406117981 */ /* 0x002ee2000c1e1900 */
[----:B------:R-:W-:Y:S01]  /*2370*/  IADD3 R8, PT, PT, R8, 0x4, RZ ;  /* 0x0000000408087810 */ /* 0x000fe20007ffe0ff */
[----:B---3--:R-:W-:-:S04]  /*2380*/  FFMA.SAT R12, R17, R12, 0.5 ;  /* 0x3f000000110c7423 */ /* 0x008fc8000000200c */
        /* <DEDUP_REMOVED lines=8> */
.L_x_881:
[----:B------:R-:W-:Y:S05]  /*2410*/  @!P1 EXIT ;  /* 0x000000000000994d */ /* 0x000fea0003800000 */
[----:B------:R-:W-:Y:S02]  /*2420*/  ISETP.NE.AND P0, PT, R19, 0x1, PT ;  /* 0x000000011300780c */ /* 0x000fe40003f05270 */
[----:B------:R-:W-:-:S04]  /*2430*/  LOP3.LUT R0, R0, 0x1, RZ, 0xc0, !PT ;  /* 0x0000000100007812 */ /* 0x000fc800078ec0ff */
[----:B------:R-:W-:-:S07]  /*2440*/  ISETP.NE.U32.AND P1, PT, R0, 0x1, PT ;  /* 0x000000010000780c */ /* 0x000fce0003f25070 */
[----:B------:R-:W-:Y:S06]  /*2450*/  @!P0 BRA `(.L_x_882) ;  /* 0x0000000000688947 */ /* 0x000fec0003800000 */
[----:B0-2---:R-:W-:-:S05]  /*2460*/  LEA R15, R8, R9, 0x7 ;  /* 0x00000009080f7211 */ /* 0x005fca00078e38ff */
[----:B------:R-:W-:-:S05]  /*2470*/  IMAD.WIDE R6, R15, 0x4, R2 ;  /* 0x000000040f067825 */ /* 0x000fca00078e0202 */
[----:B------:R-:W2:Y:S01]  /*2480*/  LDG.E R0, desc[UR4][R6.64] ;  /* 0x0000000406007981 */ /* 0x000ea2000c1e1900 */
[----:B------:R-:W-:Y:S01]  /*2490*/  HFMA2 R19, -RZ, RZ, 3.7421875, 0 ;  /* 0x437c0000ff137431 */ /* 0x000fe200000001ff */
[----:B------:R-:W-:-:S05]  /*24a0*/  MOV R17, 0x3bbb989d ;  /* 0x3bbb989d00117802 */ /* 0x000fca0000000f00 */
[----:B--2---:R-:W-:-:S04]  /*24b0*/  FFMA.SAT R10, R0, R17, 0.5 ;  /* 0x3f000000000a7423 */ /* 0x004fc80000002011 */
[----:B------:R-:W-:-:S04]  /*24c0*/  FFMA.RM R10, R10, R19, 12582913 ;  /* 0x4b4000010a0a7423 */ /* 0x000fc80000004013 */
[C---:B------:R-:W-:Y:S01]  /*24d0*/  FADD R11, R10.reuse, -12583039 ;  /* 0xcb40007f0a0b7421 */ /* 0x040fe20000000000 */
[----:B------:R-:W-:-:S03]  /*24e0*/  SHF.L.U32 R12, R10, 0x17, RZ ;  /* 0x000000170a0c7819 */ /* 0x000fc600000006ff */
[----:B------:R-:W-:-:S04]  /*24f0*/  FFMA R11, R0, 1.4426950216293334961, -R11 ;  /* 0x3fb8aa3b000b7823 */ /* 0x000fc8000000080b */
[----:B------:R-:W-:Y:S01]  /*2500*/  FFMA R0, R0, 1.925963033500011079e-08, R11 ;  /* 0x32a5706000007823 */ /* 0x000fe2000000000b */
[----:B------:R-:W-:-:S03]  /*2510*/  IMAD.WIDE R10, R15, 0x4, R4 ;  /* 0x000000040f0a7825 */ /* 0x000fc600078e0204 */
[----:B------:R-:W0:Y:S02]  /*2520*/  MUFU.EX2 R13, R0 ;  /* 0x00000000000d7308 */ /* 0x000e240000000800 */
[----:B0-----:R-:W-:-:S05]  /*2530*/  FMUL R13, R12, R13 ;  /* 0x0000000d0c0d7220 */ /* 0x001fca0000400000 */
[----:B------:R1:W-:Y:S04]  /*2540*/  STG.E desc[UR4][R10.64], R13 ;  /* 0x0000000d0a007986 */ /* 0x0003e8000c101904 */
[----:B------:R-:W2:Y:S01]  /*2550*/  LDG.E R6, desc[UR4][R6.64+0x200] ;  /* 0x0002000406067981 */ /* 0x000ea2000c1e1900 */
[----:B------:R-:W-:Y:S01]  /*2560*/  IADD3 R8, PT, PT, R8, 0x2, RZ ;  /* 0x0000000208087810 */ /* 0x000fe20007ffe0ff */
[----:B--2---:R-:W-:-:S04]  /*2570*/  FFMA.SAT R12, R6, R17, 0.5 ;  /* 0x3f000000060c7423 */ /* 0x004fc80000002011 */
[----:B------:R-:W-:-:S04]  /*2580*/  FFMA.RM R12, R12, R19, 12582913 ;  /* 0x4b4000010c0c7423 */ /* 0x000fc80000004013 */
[C---:B------:R-:W-:Y:S01]  /*2590*/  FADD R15, R12.reuse, -12583039 ;  /* 0xcb40007f0c0f7421 */ /* 0x040fe20000000000 */
[----:B------:R-:W-:-:S03]  /*25a0*/  SHF.L.U32 R12, R12, 0x17, RZ ;  /* 0x000000170c0c7819 */ /* 0x000fc600000006ff */
[----:B------:R-:W-:-:S04]  /*25b0*/  FFMA R15, R6, 1.4426950216293334961, -R15 ;  /* 0x3fb8aa3b060f7823 */ /* 0x000fc8000000080f */
[----:B------:R-:W-:-:S06]  /*25c0*/  FFMA R15, R6, 1.925963033500011079e-08, R15 ;  /* 0x32a57060060f7823 */ /* 0x000fcc000000000f */
[----:B------:R-:W0:Y:S02]  /*25d0*/  MUFU.EX2 R15, R15 ;  /* 0x0000000f000f7308 */ /* 0x000e240000000800 */
[----:B0-----:R-:W-:-:S05]  /*25e0*/  FMUL R17, R12, R15 ;  /* 0x0000000f0c117220 */ /* 0x001fca0000400000 */
[----:B------:R1:W-:Y:S02]  /*25f0*/  STG.E desc[UR4][R10.64+0x200], R17 ;  /* 0x000200110a007986 */ /* 0x0003e4000c101904 */
.L_x_882:
[----:B------:R-:W-:Y:S05]  /*2600*/  @P1 EXIT ;  /* 0x000000000000194d */ /* 0x000fea0003800000 */
[----:B------:R-:W-:-:S05]  /*2610*/  LEA R9, R8, R9, 0x7 ;  /* 0x0000000908097211 */ /* 0x000fca00078e38ff */
[----:B------:R-:W-:-:S06]  /*2620*/  IMAD.WIDE R2, R9, 0x4, R2 ;  /* 0x0000000409027825 */ /* 0x000fcc00078e0202 */
[----:B------:R-:W3:Y:S01]  /*2630*/  LDG.E R2, desc[UR4][R2.64] ;  /* 0x0000000402027981 */ /* 0x000ee2000c1e1900 */
[----:B-12---:R-:W-:Y:S01]  /*2640*/  HFMA2 R11, -RZ, RZ, 3.7421875, 0 ;  /* 0x437c0000ff0b7431 */ /* 0x006fe200000001ff */
[----:B------:R-:W-:Y:S01]  /*2650*/  MOV R7, 0x3bbb989d ;  /* 0x3bbb989d00077802 */ /* 0x000fe20000000f00 */
[----:B------:R-:W-:-:S04]  /*2660*/  IMAD.WIDE R4, R9, 0x4, R4 ;  /* 0x0000000409047825 */ /* 0x000fc800078e0204 */
[----:B---3--:R-:W-:-:S04]  /*2670*/  FFMA.SAT R0, R2, R7, 0.5 ;  /* 0x3f00000002007423 */ /* 0x008fc80000002007 */
[----:B------:R-:W-:-:S04]  /*2680*/  FFMA.RM R0, R0, R11, 12582913 ;  /* 0x4b40000100007423 */ /* 0x000fc8000000400b */
[C---:B------:R-:W-:Y:S01]  /*2690*/  FADD R7, R0.reuse, -12583039 ;  /* 0xcb40007f00077421 */ /* 0x040fe20000000000 */
[----:B------:R-:W-:-:S03]  /*26a0*/  SHF.L.U32 R0, R0, 0x17, RZ ;  /* 0x0000001700007819 */ /* 0x000fc600000006ff */
[----:B------:R-:W-:-:S04]  /*26b0*/  FFMA R7, R2, 1.4426950216293334961, -R7 ;  /* 0x3fb8aa3b02077823 */ /* 0x000fc80000000807 */
[----:B------:R-:W-:-:S06]  /*26c0*/  FFMA R7, R2, 1.925963033500011079e-08, R7 ;  /* 0x32a5706002077823 */ /* 0x000fcc0000000007 */
[----:B------:R-:W1:Y:S02]  /*26d0*/  MUFU.EX2 R7, R7 ;  /* 0x0000000700077308 */ /* 0x000e640000000800 */
[----:B-1----:R-:W-:-:S05]  /*26e0*/  FMUL R3, R0, R7 ;  /* 0x0000000700037220 */ /* 0x002fca0000400000 */
[----:B------:R-:W-:Y:S01]  /*26f0*/  STG.E desc[UR4][R4.64], R3 ;  /* 0x0000000304007986 */ /* 0x000fe2000c101904 */
[----:B------:R-:W-:Y:S05]  /*2700*/  EXIT ;  /* 0x000000000000794d */ /* 0x000fea0003800000 */
.L_x_883:
        /* <DEDUP_REMOVED lines=15> */
.L_x_1020:


//--------------------- .text._ZN3cub18CUB_300001_SM_10006detail9transform16transform_kernelINS2_10policy_hubILb1EN4cuda3std3__45tupleIJN6thrust24THRUST_300001_SM_1000_NS10device_ptrIfEEEEEE10policy1000Ei4expoSC_JPfEEEvT0_iT1_T2_DpNS2_10kernel_argIT3_EE --------------------------
	.section	.text._ZN3cub18CUB_300001_SM_10006detail9transform16transform_kernelINS2_10policy_hubILb1EN4cuda3std3__45tupleIJN6thrust24THRUST_300001_SM_1000_NS10device_ptrIfEEEEEE10policy1000Ei4expoSC_JPfEEEvT0_iT1_T2_DpNS2_10kernel_argIT3_EE,"ax",@progbits
	.align	128
        .global         _ZN3cub18CUB_300001_SM_10006detail9transform16transform_kernelINS2_10policy_hubILb1EN4cuda3std3__45tupleIJN6thrust24THRUST_300001_SM_1000_NS10device_ptrIfEEEEEE10policy1000Ei4expoSC_JPfEEEvT0_iT1_T2_DpNS2_10kernel_argIT3_EE
        .type           _ZN3cub18CUB_300001_SM_10006detail9transform16transform_kernelINS2_10policy_hubILb1EN4cuda3std3__45tupleIJN6thrust24THRUST_300001_SM_1000_NS10device_ptrIfEEEEEE10policy1000Ei4expoSC_JPfEEEvT0_iT1_T2_DpNS2_10kernel_argIT3_EE,@function
        .size           _ZN3cub18CUB_300001_SM_10006detail9transform16transform_kernelINS2_10policy_hubILb1EN4cuda3std3__45tupleIJN6thrust24THRUST_300001_SM_1000_NS10device_ptrIfEEEEEE10policy1000Ei4expoSC_JPfEEEvT0_iT1_T2_DpNS2_10kernel_argIT3_EE,(.L_x_1021 - _ZN3cub18CUB_300001_SM_10006detail9transform16transform_kernelINS2_10policy_hubILb1EN4cuda3std3__45tupleIJN6thrust24THRUST_300001_SM_1000_NS10device_ptrIfEEEEEE10policy1000Ei4expoSC_JPfEEEvT0_iT1_T2_DpNS2_10kernel_argIT3_EE)
        .other          _ZN3cub18CUB_300001_SM_10006detail9transform16transform_kernelINS2_10policy_hubILb1EN4cuda3std3__45tupleIJN6thrust24THRUST_300001_SM_1000_NS10device_ptrIfEEEEEE10policy1000Ei4expoSC_JPfEEEvT0_iT1_T2_DpNS2_10kernel_argIT3_EE,@"STO_CUDA_ENTRY STV_DEFAULT"
_ZN3cub18CUB_300001_SM_10006detail9transform16transform_kernelINS2_10policy_hubILb1EN4cuda3std3__45tupleIJN6thrust24THRUST_300001_SM_1000_NS10device_ptrIfEEEEEE10policy1000Ei4expoSC_JPfEEEvT0_iT1_T2_DpNS2_10kernel_argIT3_EE:
.text._ZN3cub18CUB_300001_SM_10006detail9transform16transform_kernelINS2_10policy_hubILb1EN4cuda3std3__45tupleIJN6thrust24THRUST_300001_SM_1000_NS10device_ptrIfEEEEEE10policy1000Ei4expoSC_JPfEEEvT0_iT1_T2_DpNS2_10kernel_argIT3_EE:
        /* <DEDUP_REMOVED lines=16> */
.L_x_886:
[----:B------:R-:W-:Y:S01]  /*0100*/  IADD3 R13, PT, PT, R13, 0x4000, RZ ;  /* 0x000040000d0d7810 */ /* 0x000fe20007ffe0ff */
[----:B------:R0:W-:Y:S03]  /*0110*/  CCTL.E.PF2 [R2] ;  /* 0x000000000200798f */ /* 0x0001e60000800100 */
[----:B------:R-:W-:Y:S02]  /*0120*/  ISETP.GE.AND P0, PT, R13, R4, PT ;  /* 0x000000040d00720c */ /* 0x000fe40003f06270 */
[----:B0-----:R-:W-:-:S04]  /*0130*/  IADD3 R2, P1, PT, R2, 0x4000, RZ ;  /* 0x0000400002027810 */ /* 0x001fc80007f3e0ff */
[----:B------:R-:W-:-:S07]  /*0140*/  IADD3.X R3, PT, PT, RZ, R3, RZ, P1, !PT ;  /* 0x00000003ff037210 */ /* 0x000fce0000ffe4ff */
[----:B------:R-:W-:Y:S05]  /*0150*/  @!P0 BRA `(.L_x_886) ;  /* 0xfffffffc00e88947 */ /* 0x000fea000383ffff */
.L_x_885:
[----:B------:R-:W-:Y:S05]  /*0160*/  BSYNC.RECONVERGENT B0 ;  /* 0x0000000000007941 */ /* 0x000fea0003800200 */
.L_x_884:
[----:B------:R-:W0:Y:S01]  /*0170*/  LDCU.128 UR8, c[0x0][0x390] ;  /* 0x00007200ff0877ac */ /* 0x000e220008000c00 */
[----:B------:R-:W-:Y:S01]  /*0180*/  ISETP.GT.AND P0, PT, R5, R8, PT ;  /* 0x000000080500720c */ /* 0x000fe20003f04270 */
[----:B------:R-:W-:Y:S01]  /*0190*/  IMAD.WIDE R6, R7, 0x4, RZ ;  /* 0x0000000407067825 */ /* 0x000fe200078e02ff */
[----:B------:R-:W1:Y:S02]  /*01a0*/  LDCU.64 UR4, c[0x0][0x358] ;  /* 0x00006b00ff0477ac */ /* 0x000e640008000a00 */
[C---:B0-----:R-:W-:Y:S02]  /*01b0*/  IADD3 R4, P1, PT, R6.reuse, UR10, RZ ;  /* 0x0000000a06047c10 */ /* 0x041fe4000ff3e0ff */
[----:B------:R-:W-:Y:S02]  /*01c0*/  IADD3 R2, P2, PT, R6, UR8, RZ ;  /* 0x0000000806027c10 */ /* 0x000fe4000ff5e0ff */
[C---:B------:R-:W-:Y:S02]  /*01d0*/  IADD3.X R5, PT, PT, R7.reuse, UR11, RZ, P1, !PT ;  /* 0x0000000b07057c10 */ /* 0x040fe40008ffe4ff */
[----:B------:R-:W-:-:S03]  /*01e0*/  IADD3.X R3, PT, PT, R7, UR9, RZ, P2, !PT ;  /* 0x0000000907037c10 */ /* 0x000fc600097fe4ff */
[----:B-1----:R-:W-:Y:S06]  /*01f0*/  @P0 BRA `(.L_x_887) ;  /* 0x0000000c00480947 */ /* 0x002fec0003800000 */
        /* <DEDUP_REMOVED lines=8> */
[----:B------:R-:W-:Y:S01]  /*0280*/  LOP3.LUT R0, R9, 0x7ffffff8, RZ, 0xc0, !PT ;  /* 0x7ffffff809007812 */ /* 0x000fe200078ec0ff */
[----:B------:R-:W0:Y:S01]  /*0290*/  LDCU.128 UR8, c[0x0][0x390] ;  /* 0x00007200ff0877ac */ /* 0x000e220008000c00 */
[----:B------:R-:W-:Y:S02]  /*02a0*/  IADD3 R17, PT, PT, R11, 0x80, RZ ;  /* 0x000000800b117810 */ /* 0x000fe40007ffe0ff */
[----:B------:R-:W-:Y:S02]  /*02b0*/  MOV R10, R18 ;  /* 0x00000012000a7202 */ /* 0x000fe40000000f00 */
[----:B------:R-:W-:-:S07]  /*02c0*/  IADD3 R16, PT, PT, -R0, RZ, RZ ;  /* 0x000000ff00107210 */ /* 0x000fce0007ffe1ff */
.L_x_889:
[----:B0-----:R-:W-:-:S04]  /*02d0*/  IADD3 R8, P1, PT, R10, UR10, RZ ;  /* 0x0000000a0a087c10 */ /* 0x001fc8000ff3e0ff */
[----:B------:R-:W-:-:S06]  /*02e0*/  IADD3.X R9, PT, PT, R19, UR11, RZ, P1, !PT ;  /* 0x0000000b13097c10 */ /* 0x000fcc0008ffe4ff */
[----:B--2---:R-:W2:Y:S01]  /*02f0*/  LDG.E R9, desc[UR4][R8.64] ;  /* 0x0000000408097981 */ /* 0x004ea2000c1e1900 */
[----:B------:R-:W-:Y:S01]  /*0300*/  HFMA2 R20, -RZ, RZ, 3.7421875, 0 ;  /* 0x437c0000ff147431 */ /* 0x000fe200000001ff */
        /* <DEDUP_REMOVED lines=23> */
[----:B------:R-:W-:-:S06]  /*0480*/  FFMA R22, R25, 1.925963033500011079e-08, R22 ;  /* 0x32a5706019167823 */ /* 0x000fcc0000000016 */
[----:B------:R-:W1:Y:S02]  /*0490*/  MUFU.EX2 R22, R22 ;  /* 0x0000001600167308 */ /* 0x000e640000000800 */
[----:B-1----:R-:W-:-:S05]  /*04a0*/  FMUL R27, R27, R22 ;  /* 0x000000161b1b7220 */ /* 0x002fca0000400000 */
[----:B------:R-:W-:Y:S04]  /*04b0*/  STG.E desc[UR4][R12.64], R27 ;  /* 0x0000001b0c007986 */ /* 0x000fe8000c101904 */
[----:B0-----:R-:W2:Y:S02]  /*04c0*/  LDG.E R15, desc[UR4][R8.64+0x200] ;  /* 0x00020004080f7981 */ /* 0x001ea4000c1e1900 */
        /* <DEDUP_REMOVED lines=18> */
[----:B------:R1:W-:Y:S04]  /*05f0*/  STG.E desc[UR4][R12.64+0x400], R25 ;  /* 0x000400190c007986 */ /* 0x0003e8000c101904 */
[----:B------:R-:W0:Y:S02]  /*0600*/  LDG.E R15, desc[UR4][R8.64+0x600] ;  /* 0x00060004080f7981 */ /* 0x000e24000c1e1900 */
[----:B0-----:R-:W-:-:S04]  /*0610*/  FFMA.SAT R23, R15, R18, 0.5 ;  /* 0x3f0000000f177423 */ /* 0x001fc80000002012 */
        /* <DEDUP_REMOVED lines=8> */
[----:B------:R-:W1:Y:S02]  /*06a0*/  LDG.E R15, desc[UR4][R8.64+0x800] ;  /* 0x00080004080f7981 */ /* 0x000e64000c1e1900 */
[----:B-1----:R-:W-:-:S04]  /*06b0*/  FFMA.SAT R25, R15, R18, 0.5 ;  /* 0x3f0000000f197423 */ /* 0x002fc80000002012 */
        /* <DEDUP_REMOVED lines=18> */
[----:B------:R-:W1:Y:S01]  /*07e0*/  LDG.E R15, desc[UR4][R8.64+0xc00] ;  /* 0x000c0004080f7981 */ /* 0x000e62000c1e1900 */
[----:B------:R-:W-:Y:S02]  /*07f0*/  IADD3 R16, PT, PT, R16, 0x8, RZ ;  /* 0x0000000810107810 */ /* 0x000fe40007ffe0ff */
[----:B------:R-:W-:Y:S02]  /*0800*/  IADD3 R10, P2, PT, R10, 0x1000, RZ ;  /* 0x000010000a0a7810 */ /* 0x000fe40007f5e0ff */
[----:B------:R-:W-:Y:S02]  /*0810*/  ISETP.NE.AND P1, PT, R16, RZ, PT ;  /* 0x000000ff1000720c */ /* 0x000fe40003f25270 */
[----:B------:R-:W-:-:S02]  /*0820*/  IADD3 R17, PT, PT, R17, 0x400, RZ ;  /* 0x0000040011117810 */ /* 0x000fc40007ffe0ff */
[----:B------:R-:W-:Y:S01]  /*0830*/  IADD3.X R19, PT, PT, RZ, R19, RZ, P2, !PT ;  /* 0x00000013ff137210 */ /* 0x000fe200017fe4ff */
[----:B-1----:R-:W-:-:S04]  /*0840*/  FFMA.SAT R25, R15, R18, 0.5 ;  /* 0x3f0000000f197423 */ /* 0x002fc80000002012 */
[----:B------:R-:W-:-:S04]  /*0850*/  FFMA.RM R25, R25, R20, 12582913 ;  /* 0x4b40000119197423 */ /* 0x000fc80000004014 */
[C---:B------:R-:W-:Y:S01]  /*0860*/  FADD R18, R25.reuse, -12583039 ;  /* 0xcb40007f19127421 */ /* 0x040fe20000000000 */
[----:B------:R-:W-:-:S03]  /*0870*/  SHF.L.U32 R25, R25, 0x17, RZ ;  /* 0x0000001719197819 */ /* 0x000fc600000006ff */
[----:B------:R-:W-:-:S04]  /*0880*/  FFMA R18, R15, 1.4426950216293334961, -R18 ;  /* 0x3fb8aa3b0f127823 */ /* 0x000fc80000000812 */
[----:B------:R-:W-:-:S06]  /*0890*/  FFMA R18, R15, 1.925963033500011079e-08, R18 ;  /* 0x32a570600f127823 */ /* 0x000fcc0000000012 */
[----:B------:R-:W0:Y:S02]  /*08a0*/  MUFU.EX2 R18, R18 ;  /* 0x0000001200127308 */ /* 0x000e240000000800 */
[----:B0-----:R-:W-:-:S05]  /*08b0*/  FMUL R25, R25, R18 ;  /* 0x0000001219197220 */ /* 0x001fca0000400000 */
[----:B------:R2:W-:Y:S01]  /*08c0*/  STG.E desc[UR4][R12.64+0xc00], R25 ;  /* 0x000c00190c007986 */ /* 0x0005e2000c101904 */
[----:B------:R-:W-:Y:S05]  /*08d0*/  @P1 BRA `(.L_x_889) ;  /* 0xfffffff8007c1947 */ /* 0x000fea000383ffff */
.L_x_888:
[----:B------:R-:W-:Y:S05]  /*08e0*/  @!P0 EXIT ;  /* 0x000000000000894d */ /* 0x000fea0003800000 */
[----:B------:R-:W0:Y:S01]  /*08f0*/  LDC R10, c[0x0][0x384] ;  /* 0x0000e100ff0a7b82 */ /* 0x000e220000000800 */
[----:B------:R-:W-:Y:S02]  /*0900*/  ISETP.GE.U32.AND P0, PT, R21, 0x4, PT ;  /* 0x000000041500780c */ /* 0x000fe40003f06070 */
[----:B0-----:R-:W-:-:S04]  /*0910*/  LOP3.LUT R19, R10, 0x3, RZ, 0xc0, !PT ;  /* 0x000000030a137812 */ /* 0x001fc800078ec0ff */
[----:B------:R-:W-:-:S07]  /*0920*/  ISETP.NE.AND P1, PT, R19, RZ, PT ;  /* 0x000000ff1300720c */ /* 0x000fce0003f25270 */
[----:B------:R-:W-:Y:S06]  /*0930*/  @!P0 BRA `(.L_x_890) ;  /* 0x0000000000b88947 */ /* 0x000fec0003800000 */
[----:B------:R-:W-:-:S05]  /*0940*/  LEA R9, R0, R11, 0x7 ;  /* 0x0000000b00097211 */ /* 0x000fca00078e38ff */
[----:B------:R-:W-:-:S05]  /*0950*/  IMAD.WIDE R6, R9, 0x4, R4 ;  /* 0x0000000409067825 */ /* 0x000fca00078e0204 */
[----:B------:R-:W3:Y:S01]  /*0960*/  LDG.E R15, desc[UR4][R6.64] ;  /* 0x00000004060f7981 */ /* 0x000ee2000c1e1900 */
[----:B--2---:R-:W-:Y:S01]  /*0970*/  HFMA2 R13, -RZ, RZ, 3.7421875, 0 ;  /* 0x437c0000ff0d7431 */ /* 0x004fe200000001ff */
[----:B------:R-:W-:-:S05]  /*0980*/  MOV R12, 0x3bbb989d ;  /* 0x3bbb989d000c7802 */ /* 0x000fca0000000f00 */
[----:B---3--:R-:W-:-:S04]  /*0990*/  FFMA.SAT R8, R15, R12, 0.5 ;  /* 0x3f0000000f087423 */ /* 0x008fc8000000200c */
        /* <DEDUP_REMOVED lines=30> */
[----:B------:R-:W-:Y:S01]  /*0b80*/  IADD3 R0, PT, PT, R0, 0x4, RZ ;  /* 0x0000000400007810 */ /* 0x000fe20007ffe0ff */
        /* <DEDUP_REMOVED lines=8> */
[----:B------:R0:W-:Y:S02]  /*0c10*/  STG.E desc[UR4][R8.64+0x600], R13 ;  /* 0x0006000d08007986 */ /* 0x0001e4000c101904 */
.L_x_890:
[----:B------:R-:W-:Y:S05]  /*0c20*/  @!P1 EXIT ;  /* 0x000000000000994d */ /* 0x000fea0003800000 */
[----:B------:R-:W-:Y:S02]  /*0c30*/  ISETP.NE.AND P0, PT, R19, 0x1, PT ;  /* 0x000000011300780c */ /* 0x000fe40003f05270 */
[----:B------:R-:W-:-:S04]  /*0c40*/  LOP3.LUT R10, R10, 0x1, RZ, 0xc0, !PT ;  /* 0x000000010a0a7812 */ /* 0x000fc800078ec0ff */
[----:B------:R-:W-:-:S07]  /*0c50*/  ISETP.NE.U32.AND P1, PT, R10, 0x1, PT ;  /* 0x000000010a00780c */ /* 0x000fce0003f25070 */
[----:B------:R-:W-:Y:S06]  /*0c60*/  @!P0 BRA `(.L_x_891) ;  /* 0x0000000000688947 */ /* 0x000fec0003800000 */
[----:B0-----:R-:W-:-:S05]  /*0c70*/  LEA R15, R0, R11, 0x7 ;  /* 0x0000000b000f7211 */ /* 0x001fca00078e38ff */
[----:B------:R-:W-:-:S05]  /*0c80*/  IMAD.WIDE R6, R15, 0x4, R4 ;  /* 0x000000040f067825 */ /* 0x000fca00078e0204 */
[----:B------:R-:W3:Y:S01]  /*0c90*/  LDG.E R8, desc[UR4][R6.64] ;  /* 0x0000000406087981 */ /* 0x000ee2000c1e1900 */
[----:B--2---:R-:W-:Y:S01]  /*0ca0*/  HFMA2 R12, -RZ, RZ, 3.7421875, 0 ;  /* 0x437c0000ff0c7431 */ /* 0x004fe200000001ff */
[----:B------:R-:W-:-:S05]  /*0cb0*/  MOV R17, 0x3bbb989d ;  /* 0x3bbb989d00117802 */ /* 0x000fca0000000f00 */
[----:B---3--:R-:W-:-:S04]  /*0cc0*/  FFMA.SAT R9, R8, R17, 0.5 ;  /* 0x3f00000008097423 */ /* 0x008fc80000002011 */
[----:B------:R-:W-:-:S04]  /*0cd0*/  FFMA.RM R9, R9, R12, 12582913 ;  /* 0x4b40000109097423 */ /* 0x000fc8000000400c */
[C---:B------:R-:W-:Y:S01]  /*0ce0*/  FADD R13, R9.reuse, -12583039 ;  /* 0xcb40007f090d7421 */ /* 0x040fe20000000000 */
[----:B------:R-:W-:-:S03]  /*0cf0*/  SHF.L.U32 R10, R9, 0x17, RZ ;  /* 0x00000017090a7819 */ /* 0x000fc600000006ff */
[----:B------:R-:W-:-:S04]  /*0d00*/  FFMA R13, R8, 1.4426950216293334961, -R13 ;  /* 0x3fb8aa3b080d7823 */ /* 0x000fc8000000080d */
[----:B------:R-:W-:Y:S01]  /*0d10*/  FFMA R13, R8, 1.925963033500011079e-08, R13 ;  /* 0x32a57060080d7823 */ /* 0x000fe2000000000d */
[----:B------:R-:W-:-:S05]  /*0d20*/  IMAD.WIDE R8, R15, 0x4, R2 ;  /* 0x000000040f087825 */ /* 0x000fca00078e0202 */
        /* <DEDUP_REMOVED lines=14> */
.L_x_891:
[----:B------:R-:W-:Y:S05]  /*0e10*/  @P1 EXIT ;  /* 0x000000000000194d */ /* 0x000fea0003800000 */
[----:B------:R-:W-:-:S05]  /*0e20*/  LEA R11, R0, R11, 0x7 ;  /* 0x0000000b000b7211 */ /* 0x000fca00078e38ff */
[----:B------:R-:W-:-:S06]  /*0e30*/  IMAD.WIDE R4, R11, 0x4, R4 ;  /* 0x000000040b047825 */ /* 0x000fcc00078e0204 */
[----:B------:R-:W3:Y:S01]  /*0e40*/  LDG.E R4, desc[UR4][R4.64] ;  /* 0x0000000404047981 */ /* 0x000ee2000c1e1900 */
[----:B01----:R-:W-:Y:S01]  /*0e50*/  HFMA2 R9, -RZ, RZ, 3.7421875, 0 ;  /* 0x437c0000ff097431 */ /* 0x003fe200000001ff */
        /* <DEDUP_REMOVED lines=12> */
.L_x_887:
[----:B------:R-:W-:-:S13]  /*0f20*/  ISETP.GE.AND P0, PT, R9, 0x1, PT ;  /* 0x000000010900780c */ /* 0x000fda0003f06270 */
[----:B------:R-:W-:Y:S05]  /*0f30*/  @!P0 EXIT ;  /* 0x000000000000894d */ /* 0x000fea0003800000 */
[C---:B------:R-:W-:Y:S02]  /*0f40*/  ISETP.GE.U32.AND P0, PT, R9.reuse, 0x8, PT ;  /* 0x000000080900780c */ /* 0x040fe40003f06070 */
[----:B------:R-:W-:Y:S02]  /*0f50*/  LOP3.LUT R18, R9, 0x7, RZ, 0xc0, !PT ;  /* 0x0000000709127812 */ /* 0x000fe400078ec0ff */
[----:B------:R-:W-:-:S09]  /*0f60*/  MOV R6, RZ ;  /* 0x000000ff00067202 */ /* 0x000fd20000000f00 */
[----:B------:R-:W-:Y:S05]  /*0f70*/  @!P0 BRA `(.L_x_892) ;  /* 0x0000000400f08947 */ /* 0x000fea0003800000 */
[----:B------:R-:W-:Y:S01]  /*0f80*/  HFMA2 R10, -RZ, RZ, 0, 0 ;  /* 0x00000000ff0a7431 */ /* 0x000fe200000001ff */
[----:B------:R-:W-:-:S07]  /*0f90*/  LOP3.LUT R6, R9, 0x7ffffff8, RZ, 0xc0, !PT ;  /* 0x7ffffff809067812 */ /* 0x000fce00078ec0ff */
.L_x_895:
[----:B0-----:R-:W-:-:S04]  /*0fa0*/  LEA R7, R10, R11, 0x7 ;  /* 0x0000000b0a077211 */ /* 0x001fc800078e38ff */
[----:B------:R-:W-:-:S13]  /*0fb0*/  ISETP.GE.AND P0, PT, R7, R0, PT ;  /* 0x000000000700720c */ /* 0x000fda0003f06270 */
[----:B------:R-:W-:-:S06]  /*0fc0*/  @!P0 IMAD.WIDE.U32 R8, R7, 0x4, R4 ;  /* 0x0000000407088825 */ /* 0x000fcc00078e0004 */
        /* <DEDUP_REMOVED lines=10> */
[----:B------:R-:W-:-:S03]  /*1070*/  IADD3 R13, PT, PT, R7, 0x80, RZ ;  /* 0x00000080070d7810 */ /* 0x000fc60007ffe0ff */
[----:B------:R-:W0:Y:S01]  /*1080*/  @!P0 MUFU.EX2 R17, R16 ;  /* 0x0000001000118308 */ /* 0x000e220000000800 */
[C---:B------:R-:W-:Y:S01]  /*1090*/  ISETP.GE.AND P1, PT, R13.reuse, R0, PT ;  /* 0x000000000d00720c */ /* 0x040fe20003f26270 */
[----:B------:R-:W-:-:S04]  /*10a0*/  IMAD.WIDE R8, R13, 0x4, R4 ;  /* 0x000000040d087825 */ /* 0x000fc800078e0204 */
[----:B0-----:R-:W-:-:S05]  /*10b0*/  @!P0 FMUL R17, R12, R17 ;  /* 0x000000110c118220 */ /* 0x001fca0000400000 */
[----:B------:R0:W-:Y:S04]  /*10c0*/  @!P0 STG.E desc[UR4][R14.64], R17 ;  /* 0x000000110e008986 */ /* 0x0001e8000c101904 */
[----:B------:R-:W2:Y:S01]  /*10d0*/  @!P1 LDG.E R12, desc[UR4][R8.64] ;  /* 0x00000004080c9981 */ /* 0x000ea2000c1e1900 */
[----:B------:R-:W-:Y:S02]  /*10e0*/  @!P1 MOV R19, 0x3bbb989d ;  /* 0x3bbb989d00139802 */ /* 0x000fe40000000f00 */
[----:B------:R-:W-:-:S03]  /*10f0*/  @!P1 MOV R21, 0x437c0000 ;  /* 0x437c000000159802 */ /* 0x000fc60000000f00 */
[----:B--2---:R-:W-:-:S04]  /*1100*/  @!P1 FFMA.SAT R16, R12, R19, 0.5 ;  /* 0x3f0000000c109423 */ /* 0x004fc80000002013 */
[----:B------:R-:W-:Y:S01]  /*1110*/  @!P1 FFMA.RM R16, R16, R21, 12582913 ;  /* 0x4b40000110109423 */ /* 0x000fe20000004015 */
[----:B------:R-:W-:-:S03]  /*1120*/  IADD3 R21, PT, PT, R7, 0x100, RZ ;  /* 0x0000010007157810 */ /* 0x000fc60007ffe0ff */
[C---:B------:R-:W-:Y:S01]  /*1130*/  @!P1 FADD R19, R16.reuse, -12583039 ;  /* 0xcb40007f10139421 */ /* 0x040fe20000000000 */
[----:B------:R-:W-:Y:S02]  /*1140*/  ISETP.GE.AND P0, PT, R21, R0, PT ;  /* 0x000000001500720c */ /* 0x000fe40003f06270 */
[----:B------:R-:W-:Y:S01]  /*1150*/  @!P1 SHF.L.U32 R16, R16, 0x17, RZ ;  /* 0x0000001710109819 */ /* 0x000fe200000006ff */
[----:B------:R-:W-:-:S04]  /*1160*/  @!P1 FFMA R19, R12, 1.4426950216293334961, -R19 ;  /* 0x3fb8aa3b0c139823 */ /* 0x000fc80000000813 */
[----:B------:R-:W-:Y:S01]  /*1170*/  @!P1 FFMA R19, R12, 1.925963033500011079e-08, R19 ;  /* 0x32a570600c139823 */ /* 0x000fe20000000013 */
[----:B------:R-:W-:-:S05]  /*1180*/  IMAD.WIDE R12, R13, 0x4, R2 ;  /* 0x000000040d0c7825 */ /* 0x000fca00078e0202 */
        /* <DEDUP_REMOVED lines=60> */
[----:B------:R-:W-:Y:S01]  /*1550*/  @!P0 MOV R19, 0x3bbb989d ;  /* 0x3bbb989d00138802 */ /* 0x000fe20000000f00 */
[----:B------:R-:W-:Y:S01]  /*1560*/  BSSY.RECONVERGENT B0, `(.L_x_893) ;  /* 0x000001c000007945 */ /* 0x000fe20003800200 */
[----:B------:R-:W-:Y:S02]  /*1570*/  @!P0 MOV R21, 0x437c0000 ;  /* 0x437c000000158802 */ /* 0x000fe40000000f00 */
[----:B------:R-:W-:Y:S02]  /*1580*/  IADD3 R7, PT, PT, R7, 0x380, RZ ;  /* 0x0000038007077810 */ /* 0x000fe40007ffe0ff */
[----:B------:R-:W-:-:S04]  /*1590*/  IADD3 R10, PT, PT, R10, 0x8, RZ ;  /* 0x000000080a0a7810 */ /* 0x000fc80007ffe0ff */
[----:B------:R-:W-:Y:S01]  /*15a0*/  ISETP.NE.AND P1, PT, R10, R6, PT ;  /* 0x000000060a00720c */ /* 0x000fe20003f25270 */
        /* <DEDUP_REMOVED lines=8> */
[----:B------:R0:W-:Y:S01]  /*1630*/  @!P0 STG.E desc[UR4][R12.64+0xa00], R15 ;  /* 0x000a000f0c008986 */ /* 0x0001e2000c101904 */
[----:B------:R-:W-:-:S13]  /*1640*/  ISETP.GE.AND P0, PT, R7, R0, PT ;  /* 0x000000000700720c */ /* 0x000fda0003f06270 */
[----:B0-----:R-:W-:Y:S05]  /*1650*/  @P0 BRA `(.L_x_894) ;  /* 0x0000000000300947 */ /* 0x001fea0003800000 */
        /* <DEDUP_REMOVED lines=12> */
.L_x_894:
[----:B------:R-:W-:Y:S05]  /*1720*/  BSYNC.RECONVERGENT B0 ;  /* 0x0000000000007941 */ /* 0x000fea0003800200 */
.L_x_893:
[----:B------:R-:W-:Y:S05]  /*1730*/  @P1 BRA `(.L_x_895) ;  /* 0xfffffff800181947 */ /* 0x000fea000383ffff */
.L_x_892:
[----:B------:R-:W-:-:S13]  /*1740*/  ISETP.NE.AND P0, PT, R18, RZ, PT ;  /* 0x000000ff1200720c */ /* 0x000fda0003f05270 */
[----:B------:R-:W-:Y:S05]  /*1750*/  @!P0 EXIT ;  /* 0x000000000000894d */ /* 0x000fea0003800000 */
[----:B0-----:R-:W0:Y:S01]  /*1760*/  LDC R7, c[0x0][0x384] ;  /* 0x0000e100ff077b82 */ /* 0x001e220000000800 */
[----:B------:R-:W-:Y:S02]  /*1770*/  ISETP.GE.U32.AND P1, PT, R18, 0x4, PT ;  /* 0x000000041200780c */ /* 0x000fe40003f26070 */
[----:B0-----:R-:W-:-:S04]  /*1780*/  LOP3.LUT R10, R7, 0x3, RZ, 0xc0, !PT ;  /* 0x00000003070a7812 */ /* 0x001fc800078ec0ff */
[----:B------:R-:W-:-:S07]  /*1790*/  ISETP.NE.AND P0, PT, R10, RZ, PT ;  /* 0x000000ff0a00720c */ /* 0x000fce0003f05270 */
[----:B------:R-:W-:Y:S06]  /*17a0*/  @!P1 BRA `(.L_x_896) ;  /* 0x0000000400049947 */ /* 0x000fec0003800000 */
[----:B------:R-:W-:-:S04]  /*17b0*/  LEA R9, R6, R11, 0x7 ;  /* 0x0000000b06097211 */ /* 0x000fc800078e38ff */
        /* <DEDUP_REMOVED lines=19> */
[----:B------:R-:W-:Y:S01]  /*18f0*/  @!P1 MOV R15, 0x3bbb989d ;  /* 0x3bbb989d000f9802 */ /* 0x000fe20000000f00 */
[----:B------:R-:W-:Y:S01]  /*1900*/  @!P1 IMAD.WIDE R12, R13, 0x4, R2 ;  /* 0x000000040d0c9825 */ /* 0x000fe200078e0202 */
[----:B------:R-:W-:-:S03]  /*1910*/  @!P1 MOV R23, 0x437c0000 ;  /* 0x437c000000179802 */ /* 0x000fc60000000f00 */
[----:B--2---:R-:W-:-:S04]  /*1920*/  @!P1 FFMA.SAT R8, R18, R15, 0.5 ;  /* 0x3f00000012089423 */ /* 0x004fc8000000200f */
[----:B------:R-:W-:-:S04]  /*1930*/  @!P1 FFMA.RM R8, R8, R23, 12582913 ;  /* 0x4b40000108089423 */ /* 0x000fc80000004017 */
[C---:B------:R-:W-:Y:S01]  /*1940*/  @!P1 FADD R15, R8.reuse, -12583039 ;  /* 0xcb40007f080f9421 */ /* 0x040fe20000000000 */
[----:B------:R-:W-:-:S03]  /*1950*/  @!P1 SHF.L.U32 R8, R8, 0x17, RZ ;  /* 0x0000001708089819 */ /* 0x000fc600000006ff */
[----:B------:R-:W-:-:S04]  /*1960*/  @!P1 FFMA R15, R18, 1.4426950216293334961, -R15 ;  /* 0x3fb8aa3b120f9823 */ /* 0x000fc8000000080f */
[----:B------:R-:W-:Y:S01]  /*1970*/  @!P1 FFMA R14, R18, 1.925963033500011079e-08, R15 ;  /* 0x32a57060120e9823 */ /* 0x000fe2000000000f */
[----:B------:R-:W-:-:S03]  /*1980*/  IADD3 R15, PT, PT, R9, 0x100, RZ ;  /* 0x00000100090f7810 */ /* 0x000fc60007ffe0ff */
[----:B------:R-:W1:Y:S01]  /*1990*/  @!P1 MUFU.EX2 R23, R14 ;  /* 0x0000000e00179308 */ /* 0x000e620000000800 */
[----:B------:R-:W-:-:S13]  /*19a0*/  ISETP.GE.AND P2, PT, R15, R0, PT ;  /* 0x000000000f00720c */ /* 0x000fda0003f46270 */
[----:B0-----:R-:W-:-:S04]  /*19b0*/  @!P2 IMAD.WIDE R16, R15, 0x4, R4 ;  /* 0x000000040f10a825 */ /* 0x001fc800078e0204 */
[----:B-1----:R-:W-:-:S05]  /*19c0*/  @!P1 FMUL R23, R8, R23 ;  /* 0x0000001708179220 */ /* 0x002fca0000400000 */
        /* <DEDUP_REMOVED lines=9> */
[----:B0-----:R-:W-:Y:S01]  /*1a60*/  @!P2 SHF.L.U32 R12, R8, 0x17, RZ ;  /* 0x00000017080ca819 */ /* 0x001fe200000006ff */
[----:B------:R-:W-:Y:S01]  /*1a70*/  @!P2 FFMA R19, R16, 1.4426950216293334961, -R19 ;  /* 0x3fb8aa3b1013a823 */ /* 0x000fe20000000813 */
[----:B------:R-:W-:-:S04]  /*1a80*/  @!P2 IMAD.WIDE R8, R15, 0x4, R2 ;  /* 0x000000040f08a825 */ /* 0x000fc800078e0202 */
        /* <DEDUP_REMOVED lines=19> */
.L_x_896:
[----:B------:R-:W-:Y:S05]  /*1bc0*/  @!P0 EXIT ;  /* 0x000000000000894d */ /* 0x000fea0003800000 */
[----:B------:R-:W-:Y:S02]  /*1bd0*/  ISETP.NE.AND P1, PT, R10, 0x1, PT ;  /* 0x000000010a00780c */ /* 0x000fe40003f25270 */
[----:B------:R-:W-:-:S04]  /*1be0*/  LOP3.LUT R7, R7, 0x1, RZ, 0xc0, !PT ;  /* 0x0000000107077812 */ /* 0x000fc800078ec0ff */
[----:B------:R-:W-:-:S07]  /*1bf0*/  ISETP.NE.U32.AND P0, PT, R7, 0x1, PT ;  /* 0x000000010700780c */ /* 0x000fce0003f05070 */
[----:B------:R-:W-:Y:S06]  /*1c00*/  @!P1 BRA `(.L_x_897) ;  /* 0x0000000000849947 */ /* 0x000fec0003800000 */
[----:B------:R-:W-:-:S04]  /*1c10*/  LEA R15, R6, R11, 0x7 ;  /* 0x0000000b060f7211 */ /* 0x000fc800078e38ff */
[----:B------:R-:W-:-:S13]  /*1c20*/  ISETP.GE.AND P1, PT, R15, R0, PT ;  /* 0x000000000f00720c */ /* 0x000fda0003f26270 */
[----:B0-----:R-:W-:-:S06]  /*1c30*/  @!P1 IMAD.WIDE R8, R15, 0x4, R4 ;  /* 0x000000040f089825 */ /* 0x001fcc00078e0204 */
        /* <DEDUP_REMOVED lines=30> */
.L_x_897:
[----:B------:R-:W-:Y:S05]  /*1e20*/  @P0 EXIT ;  /* 0x000000000000094d */ /* 0x000fea0003800000 */
[----:B------:R-:W-:-:S04]  /*1e30*/  LEA R11, R6, R11, 0x7 ;  /* 0x0000000b060b7211 */ /* 0x000fc800078e38ff */
[----:B------:R-:W-:-:S13]  /*1e40*/  ISETP.GE.AND P0, PT, R11, R0, PT ;  /* 0x000000000b00720c */ /* 0x000fda0003f06270 */
[----:B------:R-:W-:Y:S05]  /*1e50*/  @P0 EXIT ;  /* 0x000000000000094d */ /* 0x000fea0003800000 */
[----:B------:R-:W-:-:S06]  /*1e60*/  IMAD.WIDE R4, R11, 0x4, R4 ;  /* 0x000000040b047825 */ /* 0x000fcc00078e0204 */
[----:B------:R-:W2:Y:S01]  /*1e70*/  LDG.E R4, desc[UR4][R4.64] ;  /* 0x0000000404047981 */ /* 0x000ea2000c1e1900 */
[----:B-1----:R-:W-:Y:S01]  /*1e80*/  HFMA2 R7, -RZ, RZ, 0.96630859375, -0.0022525787353515625 ;  /* 0x3bbb989dff077431 */ /* 0x002fe200000001ff */
[----:B0-----:R-:W-:Y:S01]  /*1e90*/  MOV R9, 0x437c0000 ;  /* 0x437c000000097802 */ /* 0x001fe20000000f00 */
[----:B------:R-:W-:-:S04]  /*1ea0*/  IMAD.WIDE R2, R11, 0x4, R2 ;  /* 0x000000040b027825 */ /* 0x000fc800078e0202 */
        /* <DEDUP_REMOVED lines=10> */
.L_x_898:
        /* <DEDUP_REMOVED lines=11> */
.L_x_1021:


//--------------------- .text._ZN3cub18CUB_300001_SM_10006detail9transform16transform_kernelINS2_10policy_hubILb1EN4cuda3std3__45tupleIJN6thrust24THRUST_300001_SM_1000_NS10device_ptrIfEEEEEE10policy1000El10sub_scalarSC_JPfEEEvT0_iT1_T2_DpNS2_10kernel_argIT3_EE --------------------------
	.section	.text._ZN3cub18CUB_300001_SM_10006detail9transform16transform_kernelINS2_10policy_hubILb1EN4cuda3std3__45tupleIJN6thrust24THRUST_300001_SM_1000_NS10device_ptrIfEEEEEE10policy1000El10sub_scalarSC_JPfEEEvT0_iT1_T2_DpNS2_10kernel_argIT3_EE,"ax",@progbits
	.align	128
        .global         _ZN3cub18CUB_300001_SM_10006detail9transform16transform_kernelINS2_10policy_hubILb1EN4cuda3std3__45tupleIJN6thrust24THRUST_300001_SM_1000_NS10device_ptrIfEEEEEE10policy1000El10sub_scalarSC_JPfEEEvT0_iT1_T2_DpNS2_10kernel_argIT3_EE
        .type           _ZN3cub18CUB_300001_SM_10006detail9transform16transform_kernelINS2_10policy_hubILb1EN4cuda3std3__45tupleIJN6thrust24THRUST_300001_SM_1000_NS10device_ptrIfEEEEEE10policy1000El10sub_scalarSC_JPfEEEvT0_iT1_T2_DpNS2_10kernel_argIT3_EE,@function
        .size           _ZN3cub18CUB_300001_SM_10006detail9transform16transform_kernelINS2_10policy_hubILb1EN4cuda3std3__45tupleIJN6thrust24THRUST_300001_SM_1000_NS10device_ptrIfEEEEEE10policy1000El10sub_scalarSC_JPfEEEvT0_iT1_T2_DpNS2_10kernel_argIT3_EE,(.L_x_1022 - _ZN3cub18CUB_300001_SM_10006detail9transform16transform_kernelINS2_10policy_hubILb1EN4cuda3std3__45tupleIJN6thrust24THRUST_300001_SM_1000_NS10device_ptrIfEEEEEE10policy1000El10sub_scalarSC_JPfEEEvT0_iT1_T2_DpNS2_10kernel_argIT3_EE)
        .other          _ZN3cub18CUB_300001_SM_10006detail9transform16transform_kernelINS2_10policy_hubILb1EN4cuda3std3__45tupleIJN6thrust24THRUST_300001_SM_1000_NS10device_ptrIfEEEEEE10policy1000El10sub_scalarSC_JPfEEEvT0_iT1_T2_DpNS2_10kernel_argIT3_EE,@"STO_CUDA_ENTRY STV_DEFAULT"
_ZN3cub18CUB_300001_SM_10006detail9transform16transform_kernelINS2_10policy_hubILb1EN4cuda3std3__45tupleIJN6thrust24THRUST_300001_SM_1000_NS10device_ptrIfEEEEEE10policy1000El10sub_scalarSC_JPfEEEvT0_iT1_T2_DpNS2_10kernel_argIT3_EE:
.text._ZN3cub18CUB_300001_SM_10006detail9transform16transform_kernelINS2_10policy_hubILb1EN4cuda3std3__45tupleIJN6thrust24THRUST_300001_SM_1000_NS10device_ptrIfEEEEEE10policy1000El10sub_scalarSC_JPfEEEvT0_iT1_T2_DpNS2_10kernel_argIT3_EE:
        /* <DEDUP_REMOVED lines=11> */
[----:B-1----:R-:W-:-:S03]  /*00b0*/  IADD3 R6, P1, PT, -R2, UR6, RZ ;  /* 0x0000000602067c10 */ /* 0x002fc6000ff3e1ff */
[----:B------:R-:W-:Y:S01]  /*00c0*/  IMAD.IADD R13, R3, 0x1, R13 ;  /* 0x00000001030d7824 */ /* 0x000fe200078e020d */
[----:B------:R-:W-:-:S04]  /*00d0*/  ISETP.LT.U32.AND P0, PT, R6, R5, PT ;  /* 0x000000050600720c */ /* 0x000fc80003f01070 */
[----:B------:R-:W-:-:S04]  /*00e0*/  IADD3.X R9, PT, PT, ~R13, UR7, RZ, P1, !PT ;  /* 0x000000070d097c10 */ /* 0x000fc80008ffe5ff */
[----:B------:R-:W-:-:S04]  /*00f0*/  ISETP.LT.AND.EX P0, PT, R9, R4, PT, P0 ;  /* 0x000000040900720c */ /* 0x000fc80003f01300 */
        /* <DEDUP_REMOVED lines=8> */
.L_x_901:
[----:B------:R-:W-:Y:S01]  /*0180*/  IADD3 R11, PT, PT, R11, 0x4000, RZ ;  /* 0x000040000b0b7810 */ /* 0x000fe20007ffe0ff */
[----:B------:R0:W-:Y:S03]  /*0190*/  CCTL.E.PF2 [R8] ;  /* 0x000000000800798f */ /* 0x0001e60000800100 */
[----:B------:R-:W-:Y:S02]  /*01a0*/  ISETP.GE.AND P0, PT, R11, R4, PT ;  /* 0x000000040b00720c */ /* 0x000fe40003f06270 */
[----:B0-----:R-:W-:-:S05]  /*01b0*/  IADD3 R8, P1, PT, R8, 0x4000, RZ ;  /* 0x0000400008087810 */ /* 0x001fca0007f3e0ff */
[----:B------:R-:W-:-:S06]  /*01c0*/  IMAD.X R9, RZ, RZ, R9, P1 ;  /* 0x000000ffff097224 */ /* 0x000fcc00008e0609 */
[----:B------:R-:W-:Y:S05]  /*01d0*/  @!P0 BRA `(.L_x_901) ;  /* 0xfffffffc00e88947 */ /* 0x000fea000383ffff */
.L_x_900:
[----:B------:R-:W-:Y:S05]  /*01e0*/  BSYNC.RECONVERGENT B0 ;  /* 0x0000000000007941 */ /* 0x000fea0003800200 */
.L_x_899:
        /* <DEDUP_REMOVED lines=13> */
[----:B------:R-:W-:Y:S01]  /*02c0*/  IMAD.MOV.U32 R8, RZ, RZ, RZ ;  /* 0x000000ffff087224 */ /* 0x000fe200078e00ff */
[----:B------:R-:W-:-:S11]  /*02d0*/  LOP3.LUT R16, R0, 0x7, RZ, 0xc0, !PT ;  /* 0x0000000700107812 */ /* 0x000fd600078ec0ff */
[----:B------:R-:W-:Y:S05]  /*02e0*/  @!P0 BRA `(.L_x_903) ;  /* 0x0000000400c48947 */ /* 0x000fea0003800000 */
[----:B------:R-:W-:-:S13]  /*02f0*/  ISETP.GE.AND P0, PT, R7, R6, PT ;  /* 0x000000060700720c */ /* 0x000fda0003f06270 */
[C---:B------:R-:W-:Y:S01]  /*0300*/  @!P0 IMAD.WIDE.U32 R8, R7.reuse, 0x4, R4 ;  /* 0x0000000407088825 */ /* 0x040fe200078e0004 */
[----:B------:R-:W0:Y:S05]  /*0310*/  @!P0 LDC R17, c[0x0][0x38c] ;  /* 0x0000e300ff118b82 */ /* 0x000e2a0000000800 */
[----:B------:R-:W0:Y:S01]  /*0320*/  @!P0 LDG.E R8, desc[UR4][R8.64] ;  /* 0x0000000408088981 */ /* 0x000e22000c1e1900 */
[C---:B------:R-:W-:Y:S01]  /*0330*/  IADD3 R13, PT, PT, R7.reuse, 0x80, RZ ;  /* 0x00000080070d7810 */ /* 0x040fe20007ffe0ff */
[----:B------:R-:W-:-:S03]  /*0340*/  @!P0 IMAD.WIDE.U32 R14, R7, 0x4, R2 ;  /* 0x00000004070e8825 */ /* 0x000fc600078e0002 */
[C---:B------:R-:W-:Y:S01]  /*0350*/  ISETP.GE.AND P1, PT, R13.reuse, R6, PT ;  /* 0x000000060d00720c */ /* 0x040fe20003f26270 */
[----:B------:R-:W-:-:S12]  /*0360*/  IMAD.WIDE R10, R13, 0x4, R4 ;  /* 0x000000040d0a7825 */ /* 0x000fd800078e0204 */
[----:B------:R-:W1:Y:S01]  /*0370*/  @!P1 LDC R21, c[0x0][0x38c] ;  /* 0x0000e300ff159b82 */ /* 0x000e620000000800 */
[----:B0-----:R-:W-:-:S05]  /*0380*/  @!P0 FADD R17, R8, -R17 ;  /* 0x8000001108118221 */ /* 0x001fca0000000000 */
[----:B------:R0:W-:Y:S04]  /*0390*/  @!P0 STG.E desc[UR4][R14.64], R17 ;  /* 0x000000110e008986 */ /* 0x0001e8000c101904 */
[----:B------:R-:W1:Y:S01]  /*03a0*/  @!P1 LDG.E R18, desc[UR4][R10.64] ;  /* 0x000000040a129981 */ /* 0x000e62000c1e1900 */
[----:B------:R-:W-:Y:S02]  /*03b0*/  VIADD R19, R7, 0x100 ;  /* 0x0000010007137836 */ /* 0x000fe40000000000 */
[----:B------:R-:W-:-:S03]  /*03c0*/  IMAD.WIDE R12, R13, 0x4, R2 ;  /* 0x000000040d0c7825 */ /* 0x000fc600078e0202 */
[----:B------:R-:W-:Y:S01]  /*03d0*/  ISETP.GE.AND P0, PT, R19, R6, PT ;  /* 0x000000061300720c */ /* 0x000fe20003f06270 */
[----:B-1----:R-:W-:-:S12]  /*03e0*/  @!P1 FADD R9, R18, -R21 ;  /* 0x8000001512099221 */ /* 0x002fd80000000000 */
[----:B------:R-:W1:Y:S01]  /*03f0*/  @!P0 LDC R21, c[0x0][0x38c] ;  /* 0x0000e300ff158b82 */ /* 0x000e620000000800 */
[----:B------:R2:W-:Y:S04]  /*0400*/  @!P1 STG.E desc[UR4][R12.64], R9 ;  /* 0x000000090c009986 */ /* 0x0005e8000c101904 */
[----:B------:R-:W1:Y:S01]  /*0410*/  @!P0 LDG.E R8, desc[UR4][R10.64+0x200] ;  /* 0x000200040a088981 */ /* 0x000e62000c1e1900 */
[----:B------:R-:W-:-:S04]  /*0420*/  IADD3 R19, PT, PT, R7, 0x180, RZ ;  /* 0x0000018007137810 */ /* 0x000fc80007ffe0ff */
[----:B------:R-:W-:Y:S01]  /*0430*/  ISETP.GE.AND P1, PT, R19, R6, PT ;  /* 0x000000061300720c */ /* 0x000fe20003f26270 */
[----:B0-----:R-:W-:-:S12]  /*0440*/  VIADD R17, R7, 0x200 ;  /* 0x0000020007117836 */ /* 0x001fd80000000000 */
[----:B------:R-:W2:Y:S01]  /*0450*/  @!P1 LDC R19, c[0x0][0x38c] ;  /* 0x0000e300ff139b82 */ /* 0x000ea20000000800 */
[----:B-1----:R-:W-:-:S05]  /*0460*/  @!P0 FADD R15, R8, -R21 ;  /* 0x80000015080f8221 */ /* 0x002fca0000000000 */
[----:B------:R0:W-:Y:S04]  /*0470*/  @!P0 STG.E desc[UR4][R12.64+0x200], R15 ;  /* 0x0002000f0c008986 */ /* 0x0001e8000c101904 */
[----:B------:R-:W2:Y:S01]  /*0480*/  @!P1 LDG.E R8, desc[UR4][R10.64+0x400] ;  /* 0x000400040a089981 */ /* 0x000ea2000c1e1900 */
[----:B------:R-:W-:Y:S02]  /*0490*/  ISETP.GE.AND P0, PT, R17, R6, PT ;  /* 0x000000061100720c */ /* 0x000fe40003f06270 */
[----:B------:R-:W-:Y:S01]  /*04a0*/  IADD3 R17, PT, PT, R7, 0x280, RZ ;  /* 0x0000028007117810 */ /* 0x000fe20007ffe0ff */
[----:B--2---:R-:W-:-:S10]  /*04b0*/  @!P1 FADD R9, R8, -R19 ;  /* 0x8000001308099221 */ /* 0x004fd40000000000 */
[----:B------:R-:W0:Y:S01]  /*04c0*/  @!P0 LDC R19, c[0x0][0x38c] ;  /* 0x0000e300ff138b82 */ /* 0x000e220000000800 */
[----:B------:R1:W-:Y:S04]  /*04d0*/  @!P1 STG.E desc[UR4][R12.64+0x400], R9 ;  /* 0x000400090c009986 */ /* 0x0003e8000c101904 */
[----:B------:R-:W0:Y:S01]  /*04e0*/  @!P0 LDG.E R8, desc[UR4][R10.64+0x600] ;  /* 0x000600040a088981 */ /* 0x000e22000c1e1900 */
[----:B------:R-:W-:Y:S01]  /*04f0*/  ISETP.GE.AND P1, PT, R17, R6, PT ;  /* 0x000000061100720c */ /* 0x000fe20003f26270 */
[----:B------:R-:W-:Y:S02]  /*0500*/  VIADD R17, R7, 0x300 ;  /* 0x0000030007117836 */ /* 0x000fe40000000000 */
[----:B0-----:R-:W-:-:S10]  /*0510*/  @!P0 FADD R15, R8, -R19 ;  /* 0x80000013080f8221 */ /* 0x001fd40000000000 */
[----:B------:R-:W1:Y:S01]  /*0520*/  @!P1 LDC R19, c[0x0][0x38c] ;  /* 0x0000e300ff139b82 */ /* 0x000e620000000800 */
[----:B------:R0:W-:Y:S04]  /*0530*/  @!P0 STG.E desc[UR4][R12.64+0x600], R15 ;  /* 0x0006000f0c008986 */ /* 0x0001e8000c101904 */
[----:B------:R-:W1:Y:S01]  /*0540*/  @!P1 LDG.E R8, desc[UR4][R10.64+0x800] ;  /* 0x000800040a089981 */ /* 0x000e62000c1e1900 */
[----:B------:R-:W-:Y:S02]  /*0550*/  ISETP.GE.AND P0, PT, R17, R6, PT ;  /* 0x000000061100720c */ /* 0x000fe40003f06270 */
[----:B------:R-:W-:Y:S01]  /*0560*/  IADD3 R17, PT, PT, R7, 0x380, RZ ;  /* 0x0000038007117810 */ /* 0x000fe20007ffe0ff */
[----:B-1----:R-:W-:-:S10]  /*0570*/  @!P1 FADD R9, R8, -R19 ;  /* 0x8000001308099221 */ /* 0x002fd40000000000 */
[----:B------:R-:W0:Y:S01]  /*0580*/  @!P0 LDC R19, c[0x0][0x38c] ;  /* 0x0000e300ff138b82 */ /* 0x000e220000000800 */
[----:B------:R1:W-:Y:S04]  /*0590*/  @!P1 STG.E desc[UR4][R12.64+0x800], R9 ;  /* 0x000800090c009986 */ /* 0x0003e8000c101904 */
[----:B------:R-:W0:Y:S01]  /*05a0*/  @!P0 LDG.E R8, desc[UR4][R10.64+0xa00] ;  /* 0x000a00040a088981 */ /* 0x000e22000c1e1900 */
[----:B------:R-:W-:-:S13]  /*05b0*/  ISETP.GE.AND P1, PT, R17, R6, PT ;  /* 0x000000061100720c */ /* 0x000fda0003f26270 */
[----:B------:R-:W2:Y:S01]  /*05c0*/  @!P1 LDC R17, c[0x0][0x38c] ;  /* 0x0000e300ff119b82 */ /* 0x000ea20000000800 */
[----:B0-----:R-:W-:-:S05]  /*05d0*/  @!P0 FADD R15, R8, -R19 ;  /* 0x80000013080f8221 */ /* 0x001fca0000000000 */
[----:B------:R1:W-:Y:S04]  /*05e0*/  @!P0 STG.E desc[UR4][R12.64+0xa00], R15 ;  /* 0x000a000f0c008986 */ /* 0x0003e8000c101904 */
[----:B------:R-:W2:Y:S02]  /*05f0*/  @!P1 LDG.E R8, desc[UR4][R10.64+0xc00] ;  /* 0x000c00040a089981 */ /* 0x000ea4000c1e1900 */
[----:B--2---:R-:W-:Y:S01]  /*0600*/  @!P1 FADD R17, R8, -R17 ;  /* 0x8000001108119221 */ /* 0x004fe20000000000 */
[----:B------:R-:W-:-:S04]  /*0610*/  LOP3.LUT R8, R0, 0x7ffffff8, RZ, 0xc0, !PT ;  /* 0x7ffffff800087812 */ /* 0x000fc800078ec0ff */
[----:B------:R1:W-:Y:S01]  /*0620*/  @!P1 STG.E desc[UR4][R12.64+0xc00], R17 ;  /* 0x000c00110c009986 */ /* 0x0003e2000c101904 */
[----:B------:R-:W-:-:S13]  /*0630*/  ISETP.NE.AND P0, PT, R8, 0x8, PT ;  /* 0x000000080800780c */ /* 0x000fda0003f05270 */
[----:B-1----:R-:W-:Y:S05]  /*0640*/  @!P0 BRA `(.L_x_903) ;  /* 0x0000000000ec8947 */ /* 0x002fea0003800000 */
[----:B------:R-:W-:Y:S01]  /*0650*/  IMAD.MOV.U32 R0, RZ, RZ, 0x8 ;  /* 0x00000008ff007424 */ /* 0x000fe200078e00ff */
[----:B------:R-:W0:Y:S06]  /*0660*/  LDCU UR6, c[0x0][0x38c] ;  /* 0x00007180ff0677ac */ /* 0x000e2c0008000800 */
.L_x_906:
[----:B-1----:R-:W-:-:S04]  /*0670*/  LEA R9, R0, R7, 0x7 ;  /* 0x0000000700097211 */ /* 0x002fc800078e38ff */
[----:B------:R-:W-:-:S13]  /*0680*/  ISETP.GE.AND P0, PT, R9, R6, PT ;  /* 0x000000060900720c */ /* 0x000fda0003f06270 */
[C---:B------:R-:W-:Y:S01]  /*0690*/  @!P0 IMAD.WIDE.U32 R10, R9.reuse, 0x4, R4 ;  /* 0x00000004090a8825 */ /* 0x040fe200078e0004 */
[----:B------:R-:W1:Y:S05]  /*06a0*/  @!P0 LDC R23, c[0x0][0x38c] ;  /* 0x0000e300ff178b82 */ /* 0x000e6a0000000800 */
[----:B------:R-:W1:Y:S01]  /*06b0*/  @!P0 LDG.E R10, desc[UR4][R10.64] ;  /* 0x000000040a0a8981 */ /* 0x000e62000c1e1900 */
[C---:B------:R-:W-:Y:S01]  /*06c0*/  IADD3 R19, PT, PT, R9.reuse, 0x80, RZ ;  /* 0x0000008009137810 */ /* 0x040fe20007ffe0ff */
[----:B------:R-:W-:-:S03]  /*06d0*/  @!P0 IMAD.WIDE.U32 R14, R9, 0x4, R2 ;  /* 0x00000004090e8825 */ /* 0x000fc600078e0002 */
[C---:B------:R-:W-:Y:S01]  /*06e0*/  ISETP.GE.AND P1, PT, R19.reuse, R6, PT ;  /* 0x000000061300720c */ /* 0x040fe20003f26270 */
[----:B------:R-:W-:-:S12]  /*06f0*/  IMAD.WIDE R12, R19, 0x4, R4 ;  /* 0x00000004130c7825 */ /* 0x000fd800078e0204 */
[----:B------:R-:W2:Y:S01]  /*0700*/  @!P1 LDC R21, c[0x0][0x38c] ;  /* 0x0000e300ff159b82 */ /* 0x000ea20000000800 */
[----:B-1----:R-:W-:-:S05]  /*0710*/  @!P0 FADD R23, R10, -R23 ;  /* 0x800000170a178221 */ /* 0x002fca0000000000 */
[----:B------:R1:W-:Y:S04]  /*0720*/  @!P0 STG.E desc[UR4][R14.64], R23 ;  /* 0x000000170e008986 */ /* 0x0003e8000c101904 */
[----:B------:R-:W2:Y:S01]  /*0730*/  @!P1 LDG.E R18, desc[UR4][R12.64] ;  /* 0x000000040c129981 */ /* 0x000ea2000c1e1900 */
[----:B------:R-:W-:Y:S02]  /*0740*/  VIADD R17, R9, 0x100 ;  /* 0x0000010009117836 */ /* 0x000fe40000000000 */
[----:B------:R-:W-:-:S03]  /*0750*/  IMAD.WIDE R10, R19, 0x4, R2 ;  /* 0x00000004130a7825 */ /* 0x000fc600078e0202 */
[----:B------:R-:W-:-:S13]  /*0760*/  ISETP.GE.AND P0, PT, R17, R6, PT ;  /* 0x000000061100720c */ /* 0x000fda0003f06270 */
[----:B------:R-:W3:Y:S01]  /*0770*/  @!P0 LDC R19, c[0x0][0x38c] ;  /* 0x0000e300ff138b82 */ /* 0x000ee20000000800 */
[----:B--2---:R-:W-:-:S05]  /*0780*/  @!P1 FADD R21, R18, -R21 ;  /* 0x8000001512159221 */ /* 0x004fca0000000000 */
[----:B------:R2:W-:Y:S04]  /*0790*/  @!P1 STG.E desc[UR4][R10.64], R21 ;  /* 0x000000150a009986 */ /* 0x0005e8000c101904 */
[----:B------:R-:W3:Y:S01]  /*07a0*/  @!P0 LDG.E R18, desc[UR4][R12.64+0x200] ;  /* 0x000200040c128981 */ /* 0x000ee2000c1e1900 */
[----:B------:R-:W-:-:S04]  /*07b0*/  IADD3 R17, PT, PT, R9, 0x180, RZ ;  /* 0x0000018009117810 */ /* 0x000fc80007ffe0ff */
[----:B------:R-:W-:-:S13]  /*07c0*/  ISETP.GE.AND P1, PT, R17, R6, PT ;  /* 0x000000061100720c */ /* 0x000fda0003f26270 */
[----:B------:R-:W4:Y:S01]  /*07d0*/  @!P1 LDC R17, c[0x0][0x38c] ;  /* 0x0000e300ff119b82 */ /* 0x000f220000000800 */
[----:B---3--:R-:W-:-:S05]  /*07e0*/  @!P0 FADD R19, R18, -R19 ;  /* 0x8000001312138221 */ /* 0x008fca0000000000 */
[----:B------:R3:W-:Y:S04]  /*07f0*/  @!P0 STG.E desc[UR4][R10.64+0x200], R19 ;  /* 0x000200130a008986 */ /* 0x0007e8000c101904 */
[----:B-1----:R-:W4:Y:S01]  /*0800*/  @!P1 LDG.E R14, desc[UR4][R12.64+0x400] ;  /* 0x000400040c0e9981 */ /* 0x002f22000c1e1900 */
[----:B------:R-:W-:-:S04]  /*0810*/  IADD3 R15, PT, PT, R9, 0x200, RZ ;  /* 0x00000200090f7810 */ /* 0x000fc80007ffe0ff */
[----:B------:R-:W-:Y:S01]  /*0820*/  ISETP.GE.AND P0, PT, R15, R6, PT ;  /* 0x000000060f00720c */ /* 0x000fe20003f06270 */
[----:B------:R-:W-:-:S12]  /*0830*/  VIADD R15, R9, 0x280 ;  /* 0x00000280090f7836 */ /* 0x000fd80000000000 */
[----:B--2---:R-:W3:Y:S01]  /*0840*/  @!P0 LDC R21, c[0x0][0x38c] ;  /* 0x0000e300ff158b82 */ /* 0x004ee20000000800 */
[----:B----4-:R-:W-:-:S05]  /*0850*/  @!P1 FADD R17, R14, -R17 ;  /* 0x800000110e119221 */ /* 0x010fca0000000000 */
[----:B------:R1:W-:Y:S04]  /*0860*/  @!P1 STG.E desc[UR4][R10.64+0x400], R17 ;  /* 0x000400110a009986 */ /* 0x0003e8000c101904 */
[----:B------:R-:W3:Y:S01]  /*0870*/  @!P0 LDG.E R14, desc[UR4][R12.64+0x600] ;  /* 0x000600040c0e8981 */ /* 0x000ee2000c1e1900 */
[----:B------:R-:W-:Y:S02]  /*0880*/  ISETP.GE.AND P1, PT, R15, R6, PT ;  /* 0x000000060f00720c */ /* 0x000fe40003f26270 */
[----:B------:R-:W-:Y:S01]  /*0890*/  IADD3 R15, PT, PT, R9, 0x300, RZ ;  /* 0x00000300090f7810 */ /* 0x000fe20007ffe0ff */
[----:B---3--:R-:W-:-:S10]  /*08a0*/  @!P0 FADD R19, R14, -R21 ;  /* 0x800000150e138221 */ /* 0x008fd40000000000 */
[----:B------:R-:W1:Y:S01]  /*08b0*/  @!P1 LDC R21, c[0x0][0x38c] ;  /* 0x0000e300ff159b82 */ /* 0x000e620000000800 */
[----:B------:R2:W-:Y:S04]  /*08c0*/  @!P0 STG.E desc[UR4][R10.64+0x600], R19 ;  /* 0x000600130a008986 */ /* 0x0005e8000c101904 */
[----:B------:R-:W1:Y:S01]  /*08d0*/  @!P1 LDG.E R14, desc[UR4][R12.64+0x800] ;  /* 0x000800040c0e9981 */ /* 0x000e62000c1e1900 */
[----:B------:R-:W-:-:S13]  /*08e0*/  ISETP.GE.AND P0, PT, R15, R6, PT ;  /* 0x000000060f00720c */ /* 0x000fda0003f06270 */
[----:B------:R-:W3:Y:S01]  /*08f0*/  @!P0 LDC R15, c[0x0][0x38c] ;  /* 0x0000e300ff0f8b82 */ /* 0x000ee20000000800 */
[----:B-1----:R-:W-:-:S05]  /*0900*/  @!P1 FADD R17, R14, -R21 ;  /* 0x800000150e119221 */ /* 0x002fca0000000000 */
[----:B------:R2:W-:Y:S04]  /*0910*/  @!P1 STG.E desc[UR4][R10.64+0x800], R17 ;  /* 0x000800110a009986 */ /* 0x0005e8000c101904 */
[----:B------:R-:W3:Y:S01]  /*0920*/  @!P0 LDG.E R14, desc[UR4][R12.64+0xa00] ;  /* 0x000a00040c0e8981 */ /* 0x000ee2000c1e1900 */
[----:B------:R-:W-:Y:S01]  /*0930*/  IADD3 R9, PT, PT, R9, 0x380, RZ ;  /* 0x0000038009097810 */ /* 0x000fe20007ffe0ff */
[----:B------:R-:W-:Y:S01]  /*0940*/  VIADD R0, R0, 0x8 ;  /* 0x0000000800007836 */ /* 0x000fe20000000000 */
[----:B------:R-:W-:Y:S04]  /*0950*/  BSSY.RECONVERGENT B0, `(.L_x_904) ;  /* 0x0000009000007945 */ /* 0x000fe80003800200 */
[----:B------:R-:W-:Y:S01]  /*0960*/  ISETP.NE.AND P1, PT, R0, R8, PT ;  /* 0x000000080000720c */ /* 0x000fe20003f25270 */
[----:B---3--:R-:W-:-:S05]  /*0970*/  @!P0 FADD R15, R14, -R15 ;  /* 0x8000000f0e0f8221 */ /* 0x008fca0000000000 */
[----:B------:R2:W-:Y:S01]  /*0980*/  @!P0 STG.E desc[UR4][R10.64+0xa00], R15 ;  /* 0x000a000f0a008986 */ /* 0x0005e2000c101904 */
[----:B------:R-:W-:-:S13]  /*0990*/  ISETP.GE.AND P0, PT, R9, R6, PT ;  /* 0x000000060900720c */ /* 0x000fda0003f06270 */
[----:B--2---:R-:W-:Y:S05]  /*09a0*/  @P0 BRA `(.L_x_905) ;  /* 0x00000000000c0947 */ /* 0x004fea0003800000 */
[----:B------:R-:W0:Y:S02]  /*09b0*/  LDG.E R12, desc[UR4][R12.64+0xc00] ;  /* 0x000c00040c0c7981 */ /* 0x000e24000c1e1900 */
[----:B0-----:R-:W-:-:S05]  /*09c0*/  FADD R9, R12, -UR6 ;  /* 0x800000060c097e21 */ /* 0x001fca0008000000 */
[----:B------:R1:W-:Y:S02]  /*09d0*/  STG.E desc[UR4][R10.64+0xc00], R9 ;  /* 0x000c00090a007986 */ /* 0x0003e4000c101904 */
.L_x_905:
[----:B0-----:R-:W-:Y:S05]  /*09e0*/  BSYNC.RECONVERGENT B0 ;  /* 0x0000000000007941 */ /* 0x001fea0003800200 */
.L_x_904:
[----:B------:R-:W-:Y:S05]  /*09f0*/  @P1 BRA `(.L_x_906) ;  /* 0xfffffffc001c1947 */ /* 0x000fea000383ffff */
.L_x_903:
[----:B------:R-:W-:-:S13]  /*0a00*/  ISETP.NE.AND P0, PT, R16, RZ, PT ;  /* 0x000000ff1000720c */ /* 0x000fda0003f05270 */
[----:B------:R-:W-:Y:S05]  /*0a10*/  @!P0 EXIT ;  /* 0x000000000000894d */ /* 0x000fea0003800000 */
[----:B------:R-:W0:Y:S01]  /*0a20*/  LDC R0, c[0x0][0x388] ;  /* 0x0000e200ff007b82 */ /* 0x000e220000000800 */
[----:B------:R-:W-:Y:S02]  /*0a30*/  ISETP.GE.U32.AND P1, PT, R16, 0x4, PT ;  /* 0x000000041000780c */ /* 0x000fe40003f26070 */
[----:B0-----:R-:W-:-:S04]  /*0a40*/  LOP3.LUT R18, R0, 0x3, RZ, 0xc0, !PT ;  /* 0x0000000300127812 */ /* 0x001fc800078ec0ff */
[----:B------:R-:W-:-:S07]  /*0a50*/  ISETP.NE.AND P0, PT, R18, RZ, PT ;  /* 0x000000ff1200720c */ /* 0x000fce0003f05270 */
[----:B------:R-:W-:Y:S06]  /*0a60*/  @!P1 BRA `(.L_x_907) ;  /* 0x0000000000849947 */ /* 0x000fec0003800000 */
[----:B-1----:R-:W-:-:S04]  /*0a70*/  LEA R9, R8, R7, 0x7 ;  /* 0x0000000708097211 */ /* 0x002fc800078e38ff */
[----:B------:R-:W-:-:S13]  /*0a80*/  ISETP.GE.AND P2, PT, R9, R6, PT ;  /* 0x000000060900720c */ /* 0x000fda0003f46270 */
[C---:B------:R-:W-:Y:S01]  /*0a90*/  @!P2 IMAD.WIDE R10, R9.reuse, 0x4, R4 ;  /* 0x00000004090aa825 */ /* 0x040fe200078e0204 */
[----:B------:R-:W0:Y:S05]  /*0aa0*/  @!P2 LDC R19, c[0x0][0x38c] ;  /* 0x0000e300ff13ab82 */ /* 0x000e2a0000000800 */
[----:B------:R-:W0:Y:S01]  /*0ab0*/  @!P2 LDG.E R10, desc[UR4][R10.64] ;  /* 0x000000040a0aa981 */ /* 0x000e22000c1e1900 */
[C---:B------:R-:W-:Y:S01]  /*0ac0*/  IADD3 R17, PT, PT, R9.reuse, 0x80, RZ ;  /* 0x0000008009117810 */ /* 0x040fe20007ffe0ff */
[----:B------:R-:W-:-:S03]  /*0ad0*/  @!P2 IMAD.WIDE R12, R9, 0x4, R2 ;  /* 0x00000004090ca825 */ /* 0x000fc600078e0202 */
[----:B------:R-:W-:-:S13]  /*0ae0*/  ISETP.GE.AND P1, PT, R17, R6, PT ;  /* 0x000000061100720c */ /* 0x000fda0003f26270 */
[----:B------:R-:W-:Y:S01]  /*0af0*/  @!P1 IMAD.WIDE R14, R17, 0x4, R4 ;  /* 0x00000004110e9825 */ /* 0x000fe200078e0204 */
[----:B------:R-:W1:Y:S03]  /*0b00*/  @!P1 LDC R21, c[0x0][0x38c] ;  /* 0x0000e300ff159b82 */ /* 0x000e660000000800 */
[----:B0-----:R-:W-:-:S05]  /*0b10*/  @!P2 FADD R19, R10, -R19 ;  /* 0x800000130a13a221 */ /* 0x001fca0000000000 */
[----:B------:R0:W-:Y:S04]  /*0b20*/  @!P2 STG.E desc[UR4][R12.64], R19 ;  /* 0x000000130c00a986 */ /* 0x0001e8000c101904 */
[----:B------:R-:W1:Y:S01]  /*0b30*/  @!P1 LDG.E R14, desc[UR4][R14.64] ;  /* 0x000000040e0e9981 */ /* 0x000e62000c1e1900 */
[----:B------:R-:W-:Y:S02]  /*0b40*/  VIADD R23, R9, 0x100 ;  /* 0x0000010009177836 */ /* 0x000fe40000000000 */
[----:B------:R-:W-:-:S03]  /*0b50*/  @!P1 IMAD.WIDE R10, R17, 0x4, R2 ;  /* 0x00000004110a9825 */ /* 0x000fc600078e0202 */
[----:B------:R-:W-:-:S13]  /*0b60*/  ISETP.GE.AND P2, PT, R23, R6, PT ;  /* 0x000000061700720c */ /* 0x000fda0003f46270 */
[----:B------:R-:W-:Y:S01]  /*0b70*/  @!P2 IMAD.WIDE R16, R23, 0x4, R4 ;  /* 0x000000041710a825 */ /* 0x000fe200078e0204 */
[----:B------:R-:W2:Y:S03]  /*0b80*/  @!P2 LDC R25, c[0x0][0x38c] ;  /* 0x0000e300ff19ab82 */ /* 0x000ea60000000800 */
[----:B-1----:R-:W-:-:S05]  /*0b90*/  @!P1 FADD R21, R14, -R21 ;  /* 0x800000150e159221 */ /* 0x002fca0000000000 */
[----:B------:R1:W-:Y:S04]  /*0ba0*/  @!P1 STG.E desc[UR4][R10.64], R21 ;  /* 0x000000150a009986 */ /* 0x0003e8000c101904 */
[----:B------:R-:W2:Y:S01]  /*0bb0*/  @!P2 LDG.E R16, desc[UR4][R16.64] ;  /* 0x000000041010a981 */ /* 0x000ea2000c1e1900 */
[----:B0-----:R-:W-:Y:S01]  /*0bc0*/  IADD3 R19, PT, PT, R9, 0x180, RZ ;  /* 0x0000018009137810 */ /* 0x001fe20007ffe0ff */
[----:B------:R-:W-:-:S03]  /*0bd0*/  @!P2 IMAD.WIDE R12, R23, 0x4, R2 ;  /* 0x00000004170ca825 */ /* 0x000fc600078e0202 */
[----:B------:R-:W-:-:S13]  /*0be0*/  ISETP.GE.AND P1, PT, R19, R6, PT ;  /* 0x000000061300720c */ /* 0x000fda0003f26270 */
[----:B------:R-:W-:Y:S01]  /*0bf0*/  @!P1 IMAD.WIDE R14, R19, 0x4, R4 ;  /* 0x00000004130e9825 */ /* 0x000fe200078e0204 */
[----:B------:R-:W0:Y:S03]  /*0c00*/  @!P1 LDC R23, c[0x0][0x38c] ;  /* 0x0000e300ff179b82 */ /* 0x000e260000000800 */
[----:B--2---:R-:W-:-:S05]  /*0c10*/  @!P2 FADD R9, R16, -R25 ;  /* 0x800000191009a221 */ /* 0x004fca0000000000 */
[----:B------:R2:W-:Y:S04]  /*0c20*/  @!P2 STG.E desc[UR4][R12.64], R9 ;  /* 0x000000090c00a986 */ /* 0x0005e8000c101904 */
[----:B------:R-:W0:Y:S01]  /*0c30*/  @!P1 LDG.E R14, desc[UR4][R14.64] ;  /* 0x000000040e0e9981 */ /* 0x000e22000c1e1900 */
[----:B-1----:R-:W-:Y:S01]  /*0c40*/  @!P1 IMAD.WIDE R10, R19, 0x4, R2 ;  /* 0x00000004130a9825 */ /* 0x002fe200078e0202 */
[----:B------:R-:W-:-:S03]  /*0c50*/  IADD3 R8, PT, PT, R8, 0x4, RZ ;  /* 0x0000000408087810 */ /* 0x000fc60007ffe0ff */
[----:B0-----:R-:W-:-:S05]  /*0c60*/  @!P1 FADD R17, R14, -R23 ;  /* 0x800000170e119221 */ /* 0x001fca0000000000 */
[----:B------:R2:W-:Y:S02]  /*0c70*/  @!P1 STG.E desc[UR4][R10.64], R17 ;  /* 0x000000110a009986 */ /* 0x0005e4000c101904 */
.L_x_907:
[----:B------:R-:W-:Y:S05]  /*0c80*/  @!P0 EXIT ;  /* 0x000000000000894d */ /* 0x000fea0003800000 */
[----:B------:R-:W-:Y:S02]  /*0c90*/  ISETP.NE.AND P1, PT, R18, 0x1, PT ;  /* 0x000000011200780c */ /* 0x000fe40003f25270 */
[----:B------:R-:W-:-:S04]  /*0ca0*/  LOP3.LUT R0, R0, 0x1, RZ, 0xc0, !PT ;  /* 0x0000000100007812 */ /* 0x000fc800078ec0ff */
[----:B------:R-:W-:-:S07]  /*0cb0*/  ISETP.NE.U32.AND P0, PT, R0, 0x1, PT ;  /* 0x000000010000780c */ /* 0x000fce0003f05070 */
[----:B------:R-:W-:Y:S06]  /*0cc0*/  @!P1 BRA `(.L_x_908) ;  /* 0x0000000000449947 */ /* 0x000fec0003800000 */
[----:B--2---:R-:W-:-:S05]  /*0cd0*/  IMAD R13, R8, 0x80, R7 ;  /* 0x00000080080d7824 */ /* 0x004fca00078e0207 */
[----:B------:R-:W-:-:S13]  /*0ce0*/  ISETP.GE.AND P1, PT, R13, R6, PT ;  /* 0x000000060d00720c */ /* 0x000fda0003f26270 */
[C---:B-1----:R-:W-:Y:S01]  /*0cf0*/  @!P1 IMAD.WIDE R10, R13.reuse, 0x4, R4 ;  /* 0x000000040d0a9825 */ /* 0x042fe200078e0204 */
        /* <DEDUP_REMOVED lines=10> */
[----:B------:R-:W-:Y:S01]  /*0da0*/  @!P2 IMAD.WIDE R16, R17, 0x4, R2 ;  /* 0x000000041110a825 */ /* 0x000fe200078e0202 */
[----:B------:R-:W-:-:S03]  /*0db0*/  IADD3 R8, PT, PT, R8, 0x2, RZ ;  /* 0x0000000208087810 */ /* 0x000fc60007ffe0ff */
[----:B-1----:R-:W-:-:S05]  /*0dc0*/  @!P2 FADD R11, R14, -R19 ;  /* 0x800000130e0ba221 */ /* 0x002fca0000000000 */
[----:B------:R0:W-:Y:S02]  /*0dd0*/  @!P2 STG.E desc[UR4][R16.64], R11 ;  /* 0x0000000b1000a986 */ /* 0x0001e4000c101904 */
.L_x_908:
[----:B------:R-:W-:Y:S05]  /*0de0*/  @P0 EXIT ;  /* 0x000000000000094d */ /* 0x000fea0003800000 */
[----:B------:R-:W-:-:S05]  /*0df0*/  IMAD R7, R8, 0x80, R7 ;  /* 0x0000008008077824 */ /* 0x000fca00078e0207 */
[----:B------:R-:W-:-:S13]  /*0e00*/  ISETP.GE.AND P0, PT, R7, R6, PT ;  /* 0x000000060700720c */ /* 0x000fda0003f06270 */
[----:B------:R-:W-:Y:S05]  /*0e10*/  @P0 EXIT ;  /* 0x000000000000094d */ /* 0x000fea0003800000 */
[C---:B------:R-:W-:Y:S01]  /*0e20*/  IMAD.WIDE R4, R7.reuse, 0x4, R4 ;  /* 0x0000000407047825 */ /* 0x040fe200078e0204 */
[----:B------:R-:W3:Y:S05]  /*0e30*/  LDCU UR6, c[0x0][0x38c] ;  /* 0x00007180ff0677ac */ /* 0x000eea0008000800 */
[----:B------:R-:W3:Y:S01]  /*0e40*/  LDG.E R4, desc[UR4][R4.64] ;  /* 0x0000000404047981 */ /* 0x000ee2000c1e1900 */
[----:B------:R-:W-:-:S04]  /*0e50*/  IMAD.WIDE R2, R7, 0x4, R2 ;  /* 0x0000000407027825 */ /* 0x000fc800078e0202 */
[----:B---3--:R-:W-:-:S05]  /*0e60*/  FADD R7, R4, -UR6 ;  /* 0x8000000604077e21 */ /* 0x008fca0008000000 */
[----:B------:R-:W-:Y:S01]  /*0e70*/  STG.E desc[UR4][R2.64], R7 ;  /* 0x0000000702007986 */ /* 0x000fe2000c101904 */
[----:B------:R-:W-:Y:S05]  /*0e80*/  EXIT ;  /* 0x000000000000794d */ /* 0x000fea0003800000 */
.L_x_902:
[----:B------:R-:W-:-:S13]  /*0e90*/  ISETP.GE.AND P0, PT, R0, 0x1, PT ;  /* 0x000000010000780c */ /* 0x000fda0003f06270 */
[----:B------:R-:W-:Y:S05]  /*0ea0*/  @!P0 EXIT ;  /* 0x000000000000894d */ /* 0x000fea0003800000 */
[C---:B------:R-:W-:Y:S01]  /*0eb0*/  ISETP.GE.U32.AND P1, PT, R0.reuse, 0x10, PT ;  /* 0x000000100000780c */ /* 0x040fe20003f26070 */
[----:B------:R-:W-:Y:S01]  /*0ec0*/  HFMA2 R6, -RZ, RZ, 0, 0 ;  /* 0x00000000ff067431 */ /* 0x000fe200000001ff */
[----:B------:R-:W-:-:S04]  /*0ed0*/  LOP3.LUT R20, R0, 0xf, RZ, 0xc0, !PT ;  /* 0x0000000f00147812 */ /* 0x000fc800078ec0ff */
[----:B------:R-:W-:-:S07]  /*0ee0*/  ISETP.NE.AND P0, PT, R20, RZ, PT ;  /* 0x000000ff1400720c */ /* 0x000fce0003f05270 */
[----:B------:R-:W-:Y:S06]  /*0ef0*/  @!P1 BRA `(.L_x_909) ;  /* 0x00000004001c9947 */ /* 0x000fec0003800000 */
[C---:B------:R-:W-:Y:S01]  /*0f00*/  IMAD.WIDE.U32 R14, R7.reuse, 0x4, RZ ;  /* 0x00000004070e7825 */ /* 0x040fe200078e00ff */
[----:B------:R-:W-:Y:S01]  /*0f10*/  LOP3.LUT R6, R0, 0x7ffffff0, RZ, 0xc0, !PT ;  /* 0x7ffffff000067812 */ /* 0x000fe200078ec0ff */
[----:B------:R-:W0:Y:S01]  /*0f20*/  LDCU UR6, c[0x0][0x38c] ;  /* 0x00007180ff0677ac */ /* 0x000e220008000800 */
[----:B------:R-:W-:Y:S02]  /*0f30*/  IADD3 R12, PT, PT, R7, 0x480, RZ ;  /* 0x00000480070c7810 */ /* 0x000fe40007ffe0ff */
[----:B------:R-:W-:Y:S01]  /*0f40*/  LOP3.LUT R13, R14, 0x1000, RZ, 0xfc, !PT ;  /* 0x000010000e0d7812 */ /* 0x000fe200078efcff */
[----:B------:R-:W-:-:S07]  /*0f50*/  IMAD.MOV R14, RZ, RZ, -R6 ;  /* 0x000000ffff0e7224 */ /* 0x000fce00078e0a06 */
.L_x_910:
[----:B------:R-:W-:-:S04]  /*0f60*/  IADD3 R10, P1, PT, R13, R4, RZ ;  /* 0x000000040d0a7210 */ /* 0x000fc80007f3e0ff */
[----:B----4-:R-:W-:-:S05]  /*0f70*/  IADD3.X R11, PT, PT, R15, R5, RZ, P1, !PT ;  /* 0x000000050f0b7210 */ /* 0x010fca0000ffe4ff */
[----:B------:R-:W0:Y:S01]  /*0f80*/  LDG.E R16, desc[UR4][R10.64+-0x1000] ;  /* 0xfff000040a107981 */ /* 0x000e22000c1e1900 */
[----:B------:R-:W-:-:S04]  /*0f90*/  IADD3 R8, P1, PT, R13, R2, RZ ;  /* 0x000000020d087210 */ /* 0x000fc80007f3e0ff */
[----:B------:R-:W-:Y:S01]  /*0fa0*/  IADD3.X R9, PT, PT, R15, R3, RZ, P1, !PT ;  /* 0x000000030f097210 */ /* 0x000fe20000ffe4ff */
[----:B0-----:R-:W-:-:S05]  /*0fb0*/  FADD R17, R16, -UR6 ;  /* 0x8000000610117e21 */ /* 0x001fca0008000000 */
[----:B------:R0:W-:Y:S04]  /*0fc0*/  STG.E desc[UR4][R8.64+-0x1000], R17 ;  /* 0xfff0001108007986 */ /* 0x0001e8000c101904 */
[----:B------:R-:W2:Y:S02]  /*0fd0*/  LDG.E R16, desc[UR4][R10.64+-0xe00] ;  /* 0xfff200040a107981 */ /* 0x000ea4000c1e1900 */
[----:B--2---:R-:W-:-:S05]  /*0fe0*/  FADD R19, R16, -UR6 ;  /* 0x8000000610137e21 */ /* 0x004fca0008000000 */
[----:B------:R-:W-:Y:S04]  /*0ff0*/  STG.E desc[UR4][R8.64+-0xe00], R19 ;  /* 0xfff2001308007986 */ /* 0x000fe8000c101904 */
[----:B------:R-:W2:Y:S02]  /*1000*/  LDG.E R16, desc[UR4][R10.64+-0xc00] ;  /* 0xfff400040a107981 */ /* 0x000ea4000c1e1900 */
[----:B--2---:R-:W-:-:S05]  /*1010*/  FADD R21, R16, -UR6 ;  /* 0x8000000610157e21 */ /* 0x004fca0008000000 */
[----:B------:R1:W-:Y:S04]  /*1020*/  STG.E desc[UR4][R8.64+-0xc00], R21 ;  /* 0xfff4001508007986 */ /* 0x0003e8000c101904 */
[----:B------:R-:W2:Y:S02]  /*1030*/  LDG.E R16, desc[UR4][R10.64+-0xa00] ;  /* 0xfff600040a107981 */ /* 0x000ea4000c1e1900 */
[----:B--2---:R-:W-:-:S05]  /*1040*/  FADD R23, R16, -UR6 ;  /* 0x8000000610177e21 */ /* 0x004fca0008000000 */
[----:B------:R2:W-:Y:S04]  /*1050*/  STG.E desc[UR4][R8.64+-0xa00], R23 ;  /* 0xfff6001708007986 */ /* 0x0005e8000c101904 */
[----:B------:R-:W0:Y:S02]  /*1060*/  LDG.E R16, desc[UR4][R10.64+-0x800] ;  /* 0xfff800040a107981 */ /* 0x000e24000c1e1900 */
[----:B0-----:R-:W-:-:S05]  /*1070*/  FADD R17, R16, -UR6 ;  /* 0x8000000610117e21 */ /* 0x001fca0008000000 */
[----:B------:R0:W-:Y:S04]  /*1080*/  STG.E desc[UR4][R8.64+-0x800], R17 ;  /* 0xfff8001108007986 */ /* 0x0001e8000c101904 */
[----:B------:R-:W3:Y:S02]  /*1090*/  LDG.E R16, desc[UR4][R10.64+-0x600] ;  /* 0xfffa00040a107981 */ /* 0x000ee4000c1e1900 */
[----:B---3--:R-:W-:-:S05]  /*10a0*/  FADD R25, R16, -UR6 ;  /* 0x8000000610197e21 */ /* 0x008fca0008000000 */
[----:B------:R3:W-:Y:S04]  /*10b0*/  STG.E desc[UR4][R8.64+-0x600], R25 ;  /* 0xfffa001908007986 */ /* 0x0007e8000c101904 */
[----:B------:R-:W1:Y:S02]  /*10c0*/  LDG.E R16, desc[UR4][R10.64+-0x400] ;  /* 0xfffc00040a107981 */ /* 0x000e64000c1e1900 */
[----:B-1----:R-:W-:-:S05]  /*10d0*/  FADD R21, R16, -UR6 ;  /* 0x8000000610157e21 */ /* 0x002fca0008000000 */
[----:B------:R1:W-:Y:S04]  /*10e0*/  STG.E desc[UR4][R8.64+-0x400], R21 ;  /* 0xfffc001508007986 */ /* 0x0003e8000c101904 */
[----:B------:R-:W2:Y:S01]  /*10f0*/  LDG.E R16, desc[UR4][R10.64+-0x200] ;  /* 0xfffe00040a107981 */ /* 0x000ea2000c1e1900 */
[----:B------:R-:W-:Y:S01]  /*1100*/  MOV R19, 0x0 ;  /* 0x0000000000137802 */ /* 0x000fe20000000f00 */
[----:B------:R-:W-:Y:S02]  /*1110*/  IMAD.MOV.U32 R18, RZ, RZ, 0x600 ;  /* 0x00000600ff127424 */ /* 0x000fe400078e00ff */
[----:B--2---:R-:W-:-:S05]  /*1120*/  FADD R23, R16, -UR6 ;  /* 0x8000000610177e21 */ /* 0x004fca0008000000 */
[----:B------:R2:W-:Y:S04]  /*1130*/  STG.E desc[UR4][R8.64+-0x200], R23 ;  /* 0xfffe001708007986 */ /* 0x0005e8000c101904 */
[----:B------:R-:W3:Y:S01]  /*1140*/  LDG.E R22, desc[UR4][R10.64] ;  /* 0x000000040a167981 */ /* 0x000ee2000c1e1900 */
[----:B------:R-:W-:-:S03]  /*1150*/  IMAD.WIDE R18, R12, 0x4, R18 ;  /* 0x000000040c127825 */ /* 0x000fc600078e0212 */
[----:B------:R-:W-:-:S04]  /*1160*/  IADD3 R16, P1, PT, R18, R4, RZ ;  /* 0x0000000412107210 */ /* 0x000fc80007f3e0ff */
[----:B0-----:R-:W-:Y:S01]  /*1170*/  IADD3.X R17, PT, PT, R19, R5, RZ, P1, !PT ;  /* 0x0000000513117210 */ /* 0x001fe20000ffe4ff */
[----:B---3--:R-:W-:-:S05]  /*1180*/  FADD R25, R22, -UR6 ;  /* 0x8000000616197e21 */ /* 0x008fca0008000000 */
[----:B------:R0:W-:Y:S04]  /*1190*/  STG.E desc[UR4][R8.64], R25 ;  /* 0x0000001908007986 */ /* 0x0001e8000c101904 */
[----:B-1----:R-:W3:Y:S01]  /*11a0*/  LDG.E R21, desc[UR4][R16.64+-0x600] ;  /* 0xfffa000410157981 */ /* 0x002ee2000c1e1900 */
[----:B------:R-:W-:-:S05]  /*11b0*/  IADD3 R18, P1, PT, R18, R2, RZ ;  /* 0x0000000212127210 */ /* 0x000fca0007f3e0ff */
[----:B------:R-:W-:Y:S02]  /*11c0*/  IMAD.X R19, R19, 0x1, R3, P1 ;  /* 0x0000000113137824 */ /* 0x000fe400008e0603 */
[----:B---3--:R-:W-:-:S05]  /*11d0*/  FADD R21, R21, -UR6 ;  /* 0x8000000615157e21 */ /* 0x008fca0008000000 */
[----:B------:R1:W-:Y:S04]  /*11e0*/  STG.E desc[UR4][R18.64+-0x600], R21 ;  /* 0xfffa001512007986 */ /* 0x0003e8000c101904 */
[----:B------:R-:W3:Y:S02]  /*11f0*/  LDG.E R10, desc[UR4][R16.64+-0x400] ;  /* 0xfffc0004100a7981 */ /* 0x000ee4000c1e1900 */
[----:B---3--:R-:W-:-:S05]  /*1200*/  FADD R11, R10, -UR6 ;  /* 0x800000060a0b7e21 */ /* 0x008fca0008000000 */
[----:B------:R3:W-:Y:S04]  /*1210*/  STG.E desc[UR4][R18.64+-0x400], R11 ;  /* 0xfffc000b12007986 */ /* 0x0007e8000c101904 */
[----:B------:R-:W2:Y:S02]  /*1220*/  LDG.E R10, desc[UR4][R16.64+-0x200] ;  /* 0xfffe0004100a7981 */ /* 0x000ea4000c1e1900 */
[----:B--2---:R-:W-:-:S05]  /*1230*/  FADD R23, R10, -UR6 ;  /* 0x800000060a177e21 */ /* 0x004fca0008000000 */
[----:B------:R2:W-:Y:S04]  /*1240*/  STG.E desc[UR4][R18.64+-0x200], R23 ;  /* 0xfffe001712007986 */ /* 0x0005e8000c101904 */
[----:B0-----:R-:W4:Y:S02]  /*1250*/  LDG.E R8, desc[UR4][R16.64] ;  /* 0x0000000410087981 */ /* 0x001f24000c1e1900 */
[----:B----4-:R-:W-:-:S05]  /*1260*/  FADD R9, R8, -UR6 ;  /* 0x8000000608097e21 */ /* 0x010fca0008000000 */
[----:B------:R4:W-:Y:S04]  /*1270*/  STG.E desc[UR4][R18.64], R9 ;  /* 0x0000000912007986 */ /* 0x0009e8000c101904 */
[----:B------:R-:W1:Y:S02]  /*1280*/  LDG.E R8, desc[UR4][R16.64+0x200] ;  /* 0x0002000410087981 */ /* 0x000e64000c1e1900 */
[----:B-1----:R-:W-:-:S05]  /*1290*/  FADD R21, R8, -UR6 ;  /* 0x8000000608157e21 */ /* 0x002fca0008000000 */
[----:B------:R4:W-:Y:S04]  /*12a0*/  STG.E desc[UR4][R18.64+0x200], R21 ;  /* 0x0002001512007986 */ /* 0x0009e8000c101904 */
[----:B------:R-:W3:Y:S02]  /*12b0*/  LDG.E R8, desc[UR4][R16.64+0x400] ;  /* 0x0004000410087981 */ /* 0x000ee4000c1e1900 */
[----:B---3--:R-:W-:-:S05]  /*12c0*/  FADD R11, R8, -UR6 ;  /* 0x80000006080b7e21 */ /* 0x008fca0008000000 */
[----:B------:R4:W-:Y:S04]  /*12d0*/  STG.E desc[UR4][R18.64+0x400], R11 ;  /* 0x0004000b12007986 */ /* 0x0009e8000c101904 */
[----:B------:R-:W2:Y:S01]  /*12e0*/  LDG.E R8, desc[UR4][R16.64+0x600] ;  /* 0x0006000410087981 */ /* 0x000ea2000c1e1900 */
[----:B------:R-:W-:Y:S01]  /*12f0*/  IADD3 R14, PT, PT, R14, 0x10, RZ ;  /* 0x000000100e0e7810 */ /* 0x000fe20007ffe0ff */
[----:B------:R-:W-:Y:S01]  /*1300*/  VIADD R12, R12, 0x800 ;  /* 0x000008000c0c7836 */ /* 0x000fe20000000000 */
[----:B------:R-:W-:Y:S02]  /*1310*/  IADD3 R13, P2, PT, R13, 0x2000, RZ ;  /* 0x000020000d0d7810 */ /* 0x000fe40007f5e0ff */
[----:B------:R-:W-:Y:S02]  /*1320*/  ISETP.NE.AND P1, PT, R14, RZ, PT ;  /* 0x000000ff0e00720c */ /* 0x000fe40003f25270 */
[----:B------:R-:W-:Y:S01]  /*1330*/  IADD3.X R15, PT, PT, RZ, R15, RZ, P2, !PT ;  /* 0x0000000fff0f7210 */ /* 0x000fe200017fe4ff */
[----:B--2---:R-:W-:-:S05]  /*1340*/  FADD R23, R8, -UR6 ;  /* 0x8000000608177e21 */ /* 0x004fca0008000000 */
[----:B------:R4:W-:Y:S05]  /*1350*/  STG.E desc[UR4][R18.64+0x600], R23 ;  /* 0x0006001712007986 */ /* 0x0009ea000c101904 */
[----:B------:R-:W-:Y:S05]  /*1360*/  @P1 BRA `(.L_x_910) ;  /* 0xfffffff800fc1947 */ /* 0x000fea000383ffff */
.L_x_909:
[----:B------:R-:W-:Y:S05]  /*1370*/  @!P0 EXIT ;  /* 0x000000000000894d */ /* 0x000fea0003800000 */
[----:B------:R-:W-:Y:S02]  /*1380*/  ISETP.GE.U32.AND P0, PT, R20, 0x8, PT ;  /* 0x000000081400780c */ /* 0x000fe40003f06070 */
[----:B------:R-:W-:-:S04]  /*1390*/  LOP3.LUT R14, R0, 0x7, RZ, 0xc0, !PT ;  /* 0x00000007000e7812 */ /* 0x000fc800078ec0ff */
[----:B------:R-:W-:-:S07]  /*13a0*/  ISETP.NE.AND P1, PT, R14, RZ, PT ;  /* 0x000000ff0e00720c */ /* 0x000fce0003f25270 */
[----:B------:R-:W-:Y:S06]  /*13b0*/  @!P0 BRA `(.L_x_911) ;  /* 0x0000000000748947 */ /* 0x000fec0003800000 */
[----:B----4-:R-:W-:Y:S01]  /*13c0*/  LEA R11, R6, R7, 0x7 ;  /* 0x00000007060b7211 */ /* 0x010fe200078e38ff */
[----:B------:R-:W0:Y:S04]  /*13d0*/  LDCU UR6, c[0x0][0x38c] ;  /* 0x00007180ff0677ac */ /* 0x000e280008000800 */
[----:B------:R-:W-:-:S05]  /*13e0*/  IMAD.WIDE R8, R11, 0x4, R4 ;  /* 0x000000040b087825 */ /* 0x000fca00078e0204 */
[----:B------:R-:W0:Y:S01]  /*13f0*/  LDG.E R12, desc[UR4][R8.64] ;  /* 0x00000004080c7981 */ /* 0x000e22000c1e1900 */
[----:B------:R-:W-:-:S04]  /*1400*/  IMAD.WIDE R10, R11, 0x4, R2 ;  /* 0x000000040b0a7825 */ /* 0x000fc800078e0202 */
[----:B0-----:R-:W-:-:S05]  /*1410*/  FADD R13, R12, -UR6 ;  /* 0x800000060c0d7e21 */ /* 0x001fca0008000000 */
[----:B------:R0:W-:Y:S04]  /*1420*/  STG.E desc[UR4][R10.64], R13 ;  /* 0x0000000d0a007986 */ /* 0x0001e8000c101904 */
[----:B------:R-:W2:Y:S02]  /*1430*/  LDG.E R12, desc[UR4][R8.64+0x200] ;  /* 0x00020004080c7981 */ /* 0x000ea4000c1e1900 */
[----:B--2---:R-:W-:-:S05]  /*1440*/  FADD R15, R12, -UR6 ;  /* 0x800000060c0f7e21 */ /* 0x004fca0008000000 */
[----:B------:R1:W-:Y:S04]  /*1450*/  STG.E desc[UR4][R10.64+0x200], R15 ;  /* 0x0002000f0a007986 */ /* 0x0003e8000c101904 */
[----:B------:R-:W2:Y:S02]  /*1460*/  LDG.E R12, desc[UR4][R8.64+0x400] ;  /* 0x00040004080c7981 */ /* 0x000ea4000c1e1900 */
[----:B--2---:R-:W-:-:S05]  /*1470*/  FADD R17, R12, -UR6 ;  /* 0x800000060c117e21 */ /* 0x004fca0008000000 */
[----:B------:R2:W-:Y:S04]  /*1480*/  STG.E desc[UR4][R10.64+0x400], R17 ;  /* 0x000400110a007986 */ /* 0x0005e8000c101904 */
[----:B------:R-:W3:Y:S02]  /*1490*/  LDG.E R12, desc[UR4][R8.64+0x600] ;  /* 0x00060004080c7981 */ /* 0x000ee4000c1e1900 */
[----:B---3--:R-:W-:-:S05]  /*14a0*/  FADD R19, R12, -UR6 ;  /* 0x800000060c137e21 */ /* 0x008fca0008000000 */
[----:B------:R3:W-:Y:S04]  /*14b0*/  STG.E desc[UR4][R10.64+0x600], R19 ;  /* 0x000600130a007986 */ /* 0x0007e8000c101904 */
[----:B------:R-:W0:Y:S02]  /*14c0*/  LDG.E R12, desc[UR4][R8.64+0x800] ;  /* 0x00080004080c7981 */ /* 0x000e24000c1e1900 */
[----:B0-----:R-:W-:-:S05]  /*14d0*/  FADD R13, R12, -UR6 ;  /* 0x800000060c0d7e21 */ /* 0x001fca0008000000 */
[----:B------:R0:W-:Y:S04]  /*14e0*/  STG.E desc[UR4][R10.64+0x800], R13 ;  /* 0x0008000d0a007986 */ /* 0x0001e8000c101904 */
[----:B------:R-:W1:Y:S02]  /*14f0*/  LDG.E R12, desc[UR4][R8.64+0xa00] ;  /* 0x000a0004080c7981 */ /* 0x000e64000c1e1900 */
[----:B-1----:R-:W-:-:S05]  /*1500*/  FADD R15, R12, -UR6 ;  /* 0x800000060c0f7e21 */ /* 0x002fca0008000000 */
[----:B------:R0:W-:Y:S04]  /*1510*/  STG.E desc[UR4][R10.64+0xa00], R15 ;  /* 0x000a000f0a007986 */ /* 0x0001e8000c101904 */
[----:B------:R-:W2:Y:S02]  /*1520*/  LDG.E R12, desc[UR4][R8.64+0xc00] ;  /* 0x000c0004080c7981 */ /* 0x000ea4000c1e1900 */
[----:B--2---:R-:W-:-:S05]  /*1530*/  FADD R17, R12, -UR6 ;  /* 0x800000060c117e21 */ /* 0x004fca0008000000 */
[----:B------:R0:W-:Y:S04]  /*1540*/  STG.E desc[UR4][R10.64+0xc00], R17 ;  /* 0x000c00110a007986 */ /* 0x0001e8000c101904 */
[----:B------:R-:W3:Y:S01]  /*1550*/  LDG.E R12, desc[UR4][R8.64+0xe00] ;  /* 0x000e0004080c7981 */ /* 0x000ee2000c1e1900 */
[----:B------:R-:W-:Y:S01]  /*1560*/  IADD3 R6, PT, PT, R6, 0x8, RZ ;  /* 0x0000000806067810 */ /* 0x000fe20007ffe0ff */
[----:B---3--:R-:W-:-:S05]  /*1570*/  FADD R19, R12, -UR6 ;  /* 0x800000060c137e21 */ /* 0x008fca0008000000 */
[----:B------:R0:W-:Y:S02]  /*1580*/  STG.E desc[UR4][R10.64+0xe00], R19 ;  /* 0x000e00130a007986 */ /* 0x0001e4000c101904 */
.L_x_911:
[----:B------:R-:W-:Y:S05]  /*1590*/  @!P1 EXIT ;  /* 0x000000000000994d */ /* 0x000fea0003800000 */
[----:B------:R-:W-:Y:S02]  /*15a0*/  ISETP.GE.U32.AND P0, PT, R14, 0x4, PT ;  /* 0x000000040e00780c */ /* 0x000fe40003f06070 */
[----:B------:R-:W-:-:S04]  /*15b0*/  LOP3.LUT R12, R0, 0x3, RZ, 0xc0, !PT ;  /* 0x00000003000c7812 */ /* 0x000fc800078ec0ff */
[----:B------:R-:W-:-:S07]  /*15c0*/  ISETP.NE.AND P1, PT, R12, RZ, PT ;  /* 0x000000ff0c00720c */ /* 0x000fce0003f25270 */
[----:B------:R-:W-:Y:S06]  /*15d0*/  @!P0 BRA `(.L_x_912) ;  /* 0x0000000000448947 */ /* 0x000fec0003800000 */
[----:B----4-:R-:W-:Y:S01]  /*15e0*/  IMAD R9, R6, 0x80, R7 ;  /* 0x0000008006097824 */ /* 0x010fe200078e0207 */
[----:B------:R-:W1:Y:S03]  /*15f0*/  LDCU UR6, c[0x0][0x38c] ;  /* 0x00007180ff0677ac */ /* 0x000e660008000800 */
[----:B0-----:R-:W-:-:S05]  /*1600*/  IMAD.WIDE R10, R9, 0x4, R4 ;  /* 0x00000004090a7825 */ /* 0x001fca00078e0204 */
[----:B------:R-:W1:Y:S01]  /*1610*/  LDG.E R0, desc[UR4][R10.64] ;  /* 0x000000040a007981 */ /* 0x000e62000c1e1900 */
[----:B------:R-:W-:-:S04]  /*1620*/  IMAD.WIDE R8, R9, 0x4, R2 ;  /* 0x0000000409087825 */ /* 0x000fc800078e0202 */
[----:B-1----:R-:W-:-:S05]  /*1630*/  FADD R13, R0, -UR6 ;  /* 0x80000006000d7e21 */ /* 0x002fca0008000000 */
[----:B------:R1:W-:Y:S04]  /*1640*/  STG.E desc[UR4][R8.64], R13 ;  /* 0x0000000d08007986 */ /* 0x0003e8000c101904 */
[----:B------:R-:W2:Y:S02]  /*1650*/  LDG.E R0, desc[UR4][R10.64+0x200] ;  /* 0x000200040a007981 */ /* 0x000ea4000c1e1900 */
[----:B--2---:R-:W-:-:S05]  /*1660*/  FADD R15, R0, -UR6 ;  /* 0x80000006000f7e21 */ /* 0x004fca0008000000 */
[----:B------:R1:W-:Y:S04]  /*1670*/  STG.E desc[UR4][R8.64+0x200], R15 ;  /* 0x0002000f08007986 */ /* 0x0003e8000c101904 */
[----:B------:R-:W2:Y:S02]  /*1680*/  LDG.E R0, desc[UR4][R10.64+0x400] ;  /* 0x000400040a007981 */ /* 0x000ea4000c1e1900 */
[----:B--2---:R-:W-:-:S05]  /*1690*/  FADD R17, R0, -UR6 ;  /* 0x8000000600117e21 */ /* 0x004fca0008000000 */
[----:B------:R1:W-:Y:S04]  /*16a0*/  STG.E desc[UR4][R8.64+0x400], R17 ;  /* 0x0004001108007986 */ /* 0x0003e8000c101904 */
[----:B------:R-:W2:Y:S01]  /*16b0*/  LDG.E R0, desc[UR4][R10.64+0x600] ;  /* 0x000600040a007981 */ /* 0x000ea2000c1e1900 */
[----:B------:R-:W-:Y:S01]  /*16c0*/  IADD3 R6, PT, PT, R6, 0x4, RZ ;  /* 0x0000000406067810 */ /* 0x000fe20007ffe0ff */
[----:B--2---:R-:W-:-:S05]  /*16d0*/  FADD R19, R0, -UR6 ;  /* 0x8000000600137e21 */ /* 0x004fca0008000000 */
[----:B------:R1:W-:Y:S02]  /*16e0*/  STG.E desc[UR4][R8.64+0x600], R19 ;  /* 0x0006001308007986 */ /* 0x0003e4000c101904 */
.L_x_912:
[----:B------:R-:W-:Y:S05]  /*16f0*/  @!P1 EXIT ;  /* 0x000000000000994d */ /* 0x000fea0003800000 */
[----:B0---4-:R-:W-:Y:S01]  /*1700*/  LEA R11, R6, R7, 0x7 ;  /* 0x00000007060b7211 */ /* 0x011fe200078e38ff */
[----:B------:R-:W-:Y:S01]  /*1710*/  IMAD.MOV R0, RZ, RZ, -R12 ;  /* 0x000000ffff007224 */ /* 0x000fe200078e0a0c */
[----:B------:R-:W0:Y:S06]  /*1720*/  LDCU UR6, c[0x0][0x38c] ;  /* 0x00007180ff0677ac */ /* 0x000e2c0008000800 */
.L_x_913:
[----:B-1----:R-:W-:-:S06]  /*1730*/  IMAD.WIDE R8, R11, 0x4, R4 ;  /* 0x000000040b087825 */ /* 0x002fcc00078e0204 */
[----:B0-----:R-:W0:Y:S01]  /*1740*/  LDG.E R8, desc[UR4][R8.64] ;  /* 0x0000000408087981 */ /* 0x001e22000c1e1900 */
[----:B------:R-:W-:Y:S01]  /*1750*/  IADD3 R0, PT, PT, R0, 0x1, RZ ;  /* 0x0000000100007810 */ /* 0x000fe20007ffe0ff */
[----:B------:R-:W-:-:S03]  /*1760*/  IMAD.WIDE R6, R11, 0x4, R2 ;  /* 0x000000040b067825 */ /* 0x000fc600078e0202 */
[----:B------:R-:W-:Y:S01]  /*1770*/  ISETP.NE.AND P0, PT, R0, RZ, PT ;  /* 0x000000ff0000720c */ /* 0x000fe20003f05270 */
[----:B0-----:R-:W-:-:S05]  /*1780*/  FADD R13, R8, -UR6 ;  /* 0x80000006080d7e21 */ /* 0x001fca0008000000 */
[----:B------:R0:W-:Y:S07]  /*1790*/  STG.E desc[UR4][R6.64], R13 ;  /* 0x0000000d06007986 */ /* 0x0001ee000c101904 */
[----:B------:R-:W-:Y:S05]  /*17a0*/  @!P0 EXIT ;  /* 0x000000000000894d */ /* 0x000fea0003800000 */
[----:B------:R-:W-:Y:S01]  /*17b0*/  IADD3 R11, PT, PT, R11, 0x80, RZ ;  /* 0x000000800b0b7810 */ /* 0x000fe20007ffe0ff */
[----:B------:R-:W-:Y:S06]  /*17c0*/  BRA `(.L_x_913) ;  /* 0xfffffffc00d87947 */ /* 0x000fec000383ffff */
.L_x_914:
        /* <DEDUP_REMOVED lines=11> */
.L_x_1022:


//--------------------- .text._ZN3cub18CUB_300001_SM_10006detail9transform16transform_kernelINS2_10policy_hubILb1EN4cuda3std3__45tupleIJN6thrust24THRUST_300001_SM_1000_NS10device_ptrIfEEEEEE10policy1000Ei10sub_scalarSC_JPfEEEvT0_iT1_T2_DpNS2_10kernel_argIT3_EE --------------------------
	.section	.text._ZN3cub18CUB_300001_SM_10006detail9transform16transform_kernelINS2_10policy_hubILb1EN4cuda3std3__45tupleIJN6thrust24THRUST_300001_SM_1000_NS10device_ptrIfEEEEEE10policy1000Ei10sub_scalarSC_JPfEEEvT0_iT1_T2_DpNS2_10kernel_argIT3_EE,"ax",@progbits
	.align	128
        .global         _ZN3cub18CUB_300001_SM_10006detail9transform16transform_kernelINS2_10policy_hubILb1EN4cuda3std3__45tupleIJN6thrust24THRUST_300001_SM_1000_NS10device_ptrIfEEEEEE10policy1000Ei10sub_scalarSC_JPfEEEvT0_iT1_T2_DpNS2_10kernel_argIT3_EE
        .type           _ZN3cub18CUB_300001_SM_10006detail9transform16transform_kernelINS2_10policy_hubILb1EN4cuda3std3__45tupleIJN6thrust24THRUST_300001_SM_1000_NS10device_ptrIfEEEEEE10policy1000Ei10sub_scalarSC_JPfEEEvT0_iT1_T2_DpNS2_10kernel_argIT3_EE,@function
        .size           _ZN3cub18CUB_300001_SM_10006detail9transform16transform_kernelINS2_10policy_hubILb1EN4cuda3std3__45tupleIJN6thrust24THRUST_300001_SM_1000_NS10device_ptrIfEEEEEE10policy1000Ei10sub_scalarSC_JPfEEEvT0_iT1_T2_DpNS2_10kernel_argIT3_EE,(.L_x_1023 - _ZN3cub18CUB_300001_SM_10006detail9transform16transform_kernelINS2_10policy_hubILb1EN4cuda3std3__45tupleIJN6thrust24THRUST_300001_SM_1000_NS10device_ptrIfEEEEEE10policy1000Ei10sub_scalarSC_JPfEEEvT0_iT1_T2_DpNS2_10kernel_argIT3_EE)
        .other          _ZN3cub18CUB_300001_SM_10006detail9transform16transform_kernelINS2_10policy_hubILb1EN4cuda3std3__45tupleIJN6thrust24THRUST_300001_SM_1000_NS10device_ptrIfEEEEEE10policy1000Ei10sub_scalarSC_JPfEEEvT0_iT1_T2_DpNS2_10kernel_argIT3_EE,@"STO_CUDA_ENTRY STV_DEFAULT"
_ZN3cub18CUB_300001_SM_10006detail9transform16transform_kernelINS2_10policy_hubILb1EN4cuda3std3__45tupleIJN6thrust24THRUST_300001_SM_1000_NS10device_ptrIfEEEEEE10policy1000Ei10sub_scalarSC_JPfEEEvT0_iT1_T2_DpNS2_10kernel_argIT3_EE:
.text._ZN3cub18CUB_300001_SM_10006detail9transform16transform_kernelINS2_10policy_hubILb1EN4cuda3std3__45tupleIJN6thrust24THRUST_300001_SM_1000_NS10device_ptrIfEEEEEE10policy1000Ei10sub_scalarSC_JPfEEEvT0_iT1_T2_DpNS2_10kernel_argIT3_EE:
[----:B------:R-:W-:Y:S08]  /*0000*/  LDC R1, c[0x0][0x37c] ;  /* 0x0000df00ff017b82 */ /* 0x000ff00000000800 */
[----:B------:R-:W0:Y:S01]  /*0010*/  LDC.64 R8, c[0x0][0x380] ;  /* 0x0000e000ff087b82 */ /* 0x000e220000000a00 */
[----:B------:R-:W1:Y:S01]  /*0020*/  S2R R0, SR_TID.X ;  /* 0x0000000000007919 */ /* 0x000e620000002100 */
[----:B------:R-:W2:Y:S01]  /*0030*/  LDCU.64 UR6, c[0x0][0x358] ;  /* 0x00006b00ff0677ac */ /* 0x000ea20008000a00 */
[----:B------:R-:W-:Y:S05]  /*0040*/  BSSY.RECONVERGENT B0, `(.L_x_915) ;  /* 0x0000016000007945 */ /* 0x000fea0003800200 */
[----:B------:R-:W3:Y:S08]  /*0050*/  S2UR UR4, SR_CTAID.X ;  /* 0x00000000000479c3 */ /* 0x000ef00000002500 */
[----:B------:R-:W4:Y:S01]  /*0060*/  LDC.64 R2, c[0x0][0x398] ;  /* 0x0000e600ff027b82 */ /* 0x000f220000000a00 */
[----:B0-----:R-:W-:-:S07]  /*0070*/  SHF.L.U32 R7, R9, 0x7, RZ ;  /* 0x0000000709077819 */ /* 0x001fce00000006ff */
[----:B------:R-:W0:Y:S01]  /*0080*/  LDC.64 R4, c[0x0][0x390] ;  /* 0x0000e400ff047b82 */ /* 0x000e220000000a00 */
[----:B---3--:R-:W-:Y:S01]  /*0090*/  IMAD R13, R7, UR4, RZ ;  /* 0x00000004070d7c24 */ /* 0x008fe2000f8e02ff */
[----:B-1----:R-:W-:-:S04]  /*00a0*/  SHF.L.U32 R15, R0, 0x7, RZ ;  /* 0x00000007000f7819 */ /* 0x002fc800000006ff */
[----:B------:R-:W-:-:S04]  /*00b0*/  IADD3 R8, PT, PT, -R13, R8, RZ ;  /* 0x000000080d087210 */ /* 0x000fc80007ffe1ff */
[CC--:B------:R-:W-:Y:S02]  /*00c0*/  VIMNMX R6, PT, PT, R7.reuse, R8.reuse, PT ;  /* 0x0000000807067248 */ /* 0x0c0fe40003fe0100 */
[----:B------:R-:W-:Y:S02]  /*00d0*/  ISETP.GT.AND P0, PT, R7, R8, PT ;  /* 0x000000080700720c */ /* 0x000fe40003f04270 */
[----:B------:R-:W-:-:S04]  /*00e0*/  SHF.L.U32 R12, R6, 0x2, RZ ;  /* 0x00000002060c7819 */ /* 0x000fc800000006ff */
[----:B------:R-:W-:-:S13]  /*00f0*/  ISETP.GE.AND P1, PT, R15, R12, PT ;  /* 0x0000000c0f00720c */ /* 0x000fda0003f26270 */
[----:B--2-4-:R-:W-:Y:S05]  /*0100*/  @P1 BRA `(.L_x_916) ;  /* 0x0000000000241947 */ /* 0x014fea0003800000 */
[----:B------:R-:W1:Y:S02]  /*0110*/  LDC.64 R10, c[0x0][0x398] ;  /* 0x0000e600ff0a7b82 */ /* 0x000e640000000a00 */
[----:B-1----:R-:W-:-:S04]  /*0120*/  IMAD.WIDE.U32 R10, R0, 0x80, R10 ;  /* 0x00000080000a7825 */ /* 0x002fc800078e000a */
[----:B------:R-:W-:-:S07]  /*0130*/  IMAD.WIDE R10, R13, 0x4, R10 ;  /* 0x000000040d0a7825 */ /* 0x000fce00078e020a */
.L_x_917:
[----:B------:R-:W-:Y:S01]  /*0140*/  VIADD R15, R15, 0x4000 ;  /* 0x000040000f0f7836 */ /* 0x000fe20000000000 */
[----:B------:R1:W-:Y:S04]  /*0150*/  CCTL.E.PF2 [R10] ;  /* 0x000000000a00798f */ /* 0x0003e80000800100 */
[----:B------:R-:W-:Y:S02]  /*0160*/  ISETP.GE.AND P1, PT, R15, R12, PT ;  /* 0x0000000c0f00720c */ /* 0x000fe40003f26270 */
[----:B-1----:R-:W-:-:S04]  /*0170*/  IADD3 R10, P2, PT, R10, 0x4000, RZ ;  /* 0x000040000a0a7810 */ /* 0x002fc80007f5e0ff */
[----:B------:R-:W-:-:S07]  /*0180*/  IADD3.X R11, PT, PT, RZ, R11, RZ, P2, !PT ;  /* 0x0000000bff0b7210 */ /* 0x000fce00017fe4ff */
[----:B------:R-:W-:Y:S05]  /*0190*/  @!P1 BRA `(.L_x_917) ;  /* 0xfffffffc00e89947 */ /* 0x000fea000383ffff */
.L_x_916:
[----:B------:R-:W-:Y:S05]  /*01a0*/  BSYNC.RECONVERGENT B0 ;  /* 0x0000000000007941 */ /* 0x000fea0003800200 */
.L_x_915:
        /* <DEDUP_REMOVED lines=14> */
[----:B------:R-:W-:Y:S02]  /*0290*/  LOP3.LUT R13, R14, 0x1000, RZ, 0xfc, !PT ;  /* 0x000010000e0d7812 */ /* 0x000fe400078efcff */
[----:B------:R-:W-:-:S07]  /*02a0*/  IADD3 R12, PT, PT, -R7, RZ, RZ ;  /* 0x000000ff070c7210 */ /* 0x000fce0007ffe1ff */
.L_x_920:
[----:B------:R-:W-:-:S05]  /*02b0*/  IADD3 R10, P1, PT, R2, R13, RZ ;  /* 0x0000000d020a7210 */ /* 0x000fca0007f3e0ff */
[----:B----4-:R-:W-:-:S05]  /*02c0*/  IMAD.X R11, R3, 0x1, R15, P1 ;  /* 0x00000001030b7824 */ /* 0x010fca00008e060f */
        /* <DEDUP_REMOVED lines=24> */
[----:B------:R-:W-:Y:S01]  /*0450*/  HFMA2 R19, -RZ, RZ, 0, 0 ;  /* 0x00000000ff137431 */ /* 0x000fe200000001ff */
[----:B------:R-:W-:Y:S01]  /*0460*/  MOV R18, 0x600 ;  /* 0x0000060000127802 */ /* 0x000fe20000000f00 */
        /* <DEDUP_REMOVED lines=8> */
[----:B------:R-:W1:Y:S01]  /*04f0*/  LDG.E R14, desc[UR6][R16.64+-0x600] ;  /* 0xfffa0006100e7981 */ /* 0x000e62000c1e1900 */
[----:B------:R-:W-:-:S05]  /*0500*/  IADD3 R18, P1, PT, R4, R18, RZ ;  /* 0x0000001204127210 */ /* 0x000fca0007f3e0ff */
[----:B------:R-:W-:Y:S02]  /*0510*/  IMAD.X R19, R5, 0x1, R19, P1 ;  /* 0x0000000105137824 */ /* 0x000fe400008e0613 */
[----:B-1----:R-:W-:-:S05]  /*0520*/  FADD R21, R14, -UR4 ;  /* 0x800000040e157e21 */ /* 0x002fca0008000000 */
        /* <DEDUP_REMOVED lines=17> */
[----:B------:R-:W-:Y:S02]  /*0640*/  IADD3 R12, PT, PT, R12, 0x10, RZ ;  /* 0x000000100c0c7810 */ /* 0x000fe40007ffe0ff */
[----:B------:R-:W-:Y:S02]  /*0650*/  IADD3 R13, P2, PT, R13, 0x2000, RZ ;  /* 0x000020000d0d7810 */ /* 0x000fe40007f5e0ff */
[----:B------:R-:W-:Y:S02]  /*0660*/  ISETP.NE.AND P1, PT, R12, RZ, PT ;  /* 0x000000ff0c00720c */ /* 0x000fe40003f25270 */
[----:B------:R-:W-:-:S02]  /*0670*/  IADD3.X R15, PT, PT, RZ, R15, RZ, P2, !PT ;  /* 0x0000000fff0f7210 */ /* 0x000fc400017fe4ff */
[----:B------:R-:W-:Y:S01]  /*0680*/  IADD3 R6, PT, PT, R6, 0x800, RZ ;  /* 0x0000080006067810 */ /* 0x000fe20007ffe0ff */
[----:B--2---:R-:W-:-:S05]  /*0690*/  FADD R23, R8, -UR4 ;  /* 0x8000000408177e21 */ /* 0x004fca0008000000 */
[----:B------:R4:W-:Y:S03]  /*06a0*/  STG.E desc[UR6][R18.64+0x600], R23 ;  /* 0x0006001712007986 */ /* 0x0009e6000c101906 */
[----:B------:R-:W-:Y:S05]  /*06b0*/  @P1 BRA `(.L_x_920) ;  /* 0xfffffff800fc1947 */ /* 0x000fea000383ffff */
.L_x_919:
[----:B------:R-:W-:Y:S05]  /*06c0*/  @!P0 EXIT ;  /* 0x000000000000894d */ /* 0x000fea0003800000 */
[----:B------:R-:W0:Y:S01]  /*06d0*/  LDCU UR4, c[0x0][0x384] ;  /* 0x00007080ff0477ac */ /* 0x000e220008000800 */
[----:B------:R-:W-:Y:S01]  /*06e0*/  ISETP.GE.U32.AND P0, PT, R20, 0x8, PT ;  /* 0x000000081400780c */ /* 0x000fe20003f06070 */
[----:B0-----:R-:W-:-:S06]  /*06f0*/  ULOP3.LUT UR5, UR4, 0x7, URZ, 0xc0, !UPT ;  /* 0x0000000704057892 */ /* 0x001fcc000f8ec0ff */
[----:B------:R-:W-:-:S06]  /*0700*/  ISETP.NE.AND P1, PT, RZ, UR5, PT ;  /* 0x00000005ff007c0c */ /* 0x000fcc000bf25270 */
[----:B------:R-:W-:Y:S07]  /*0710*/  @!P0 BRA `(.L_x_921) ;  /* 0x0000000000748947 */ /* 0x000fee0003800000 */
        /* <DEDUP_REMOVED lines=26> */
[----:B------:R-:W-:Y:S02]  /*08c0*/  VIADD R7, R7, 0x8 ;  /* 0x0000000807077836 */ /* 0x000fe40000000000 */
[----:B---3--:R-:W-:-:S05]  /*08d0*/  FADD R19, R6, -UR8 ;  /* 0x8000000806137e21 */ /* 0x008fca0008000000 */
[----:B------:R0:W-:Y:S02]  /*08e0*/  STG.E desc[UR6][R10.64+0xe00], R19 ;  /* 0x000e00130a007986 */ /* 0x0001e4000c101906 */
.L_x_921:
[----:B------:R-:W-:Y:S05]  /*08f0*/  @!P1 EXIT ;  /* 0x000000000000994d */ /* 0x000fea0003800000 */
[----:B------:R-:W-:Y:S02]  /*0900*/  UISETP.GE.U32.AND UP0, UPT, UR5, 0x4, UPT ;  /* 0x000000040500788c */ /* 0x000fe4000bf06070 */
[----:B------:R-:W-:-:S06]  /*0910*/  ULOP3.LUT UR4, UR4, 0x3, URZ, 0xc0, !UPT ;  /* 0x0000000304047892 */ /* 0x000fcc000f8ec0ff */
[----:B------:R-:W-:Y:S01]  /*0920*/  ISETP.NE.AND P0, PT, RZ, UR4, PT ;  /* 0x00000004ff007c0c */ /* 0x000fe2000bf05270 */
[----:B------:R-:W-:-:S12]  /*0930*/  BRA.U !UP0, `(.L_x_922) ;  /* 0x0000000108447547 */ /* 0x000fd8000b800000 */
[----:B0---4-:R-:W-:Y:S01]  /*0940*/  LEA R11, R7, R0, 0x7 ;  /* 0x00000000070b7211 */ /* 0x011fe200078e38ff */
        /* <DEDUP_REMOVED lines=16> */
.L_x_922:
[----:B------:R-:W-:Y:S05]  /*0a50*/  @!P0 EXIT ;  /* 0x000000000000894d */ /* 0x000fea0003800000 */
[----:B01--4-:R-:W-:Y:S01]  /*0a60*/  LEA R11, R7, R0, 0x7 ;  /* 0x00000000070b7211 */ /* 0x013fe200078e38ff */
[----:B------:R-:W0:Y:S01]  /*0a70*/  LDCU UR5, c[0x0][0x388] ;  /* 0x00007100ff0577ac */ /* 0x000e220008000800 */
[----:B------:R-:W-:-:S12]  /*0a80*/  UIADD3 UR4, UPT, UPT, -UR4, URZ, URZ ;  /* 0x000000ff04047290 */ /* 0x000fd8000fffe1ff */
.L_x_923:
[----:B------:R-:W-:-:S06]  /*0a90*/  IMAD.WIDE R8, R11, 0x4, R2 ;  /* 0x000000040b087825 */ /* 0x000fcc00078e0202 */
[----:B------:R-:W0:Y:S01]  /*0aa0*/  LDG.E R8, desc[UR6][R8.64] ;  /* 0x0000000608087981 */ /* 0x000e22000c1e1900 */
[C---:B-1----:R-:W-:Y:S01]  /*0ab0*/  IMAD.WIDE R6, R11.reuse, 0x4, R4 ;  /* 0x000000040b067825 */ /* 0x042fe200078e0204 */
[----:B------:R-:W-:Y:S01]  /*0ac0*/  UIADD3 UR4, UPT, UPT, UR4, 0x1, URZ ;  /* 0x0000000104047890 */ /* 0x000fe2000fffe0ff */
[----:B------:R-:W-:-:S03]  /*0ad0*/  IADD3 R11, PT, PT, R11, 0x80, RZ ;  /* 0x000000800b0b7810 */ /* 0x000fc60007ffe0ff */
[----:B------:R-:W-:Y:S01]  /*0ae0*/  UISETP.NE.AND UP0, UPT, UR4, URZ, UPT ;  /* 0x000000ff0400728c */ /* 0x000fe2000bf05270 */
[----:B0-----:R-:W-:-:S05]  /*0af0*/  FADD R13, R8, -UR5 ;  /* 0x80000005080d7e21 */ /* 0x001fca0008000000 */
[----:B------:R1:W-:Y:S03]  /*0b00*/  STG.E desc[UR6][R6.64], R13 ;  /* 0x0000000d06007986 */ /* 0x0003e6000c101906 */
[----:B------:R-:W-:Y:S05]  /*0b10*/  BRA.U UP0, `(.L_x_923) ;  /* 0xfffffffd00dc7547 */ /* 0x000fea000b83ffff */
[----:B------:R-:W-:Y:S05]  /*0b20*/  EXIT ;  /* 0x000000000000794d */ /* 0x000fea0003800000 */
.L_x_918:
[----:B------:R-:W-:-:S13]  /*0b30*/  ISETP.GE.AND P0, PT, R9, 0x1, PT ;  /* 0x000000010900780c */ /* 0x000fda0003f06270 */
[----:B------:R-:W-:Y:S05]  /*0b40*/  @!P0 EXIT ;  /* 0x000000000000894d */ /* 0x000fea0003800000 */
[C---:B------:R-:W-:Y:S01]  /*0b50*/  ISETP.GE.U32.AND P0, PT, R9.reuse, 0x8, PT ;  /* 0x000000080900780c */ /* 0x040fe20003f06070 */
[----:B------:R-:W-:Y:S01]  /*0b60*/  IMAD.MOV.U32 R7, RZ, RZ, RZ ;  /* 0x000000ffff077224 */ /* 0x000fe200078e00ff */
[----:B------:R-:W-:-:S11]  /*0b70*/  LOP3.LUT R18, R9, 0x7, RZ, 0xc0, !PT ;  /* 0x0000000709127812 */ /* 0x000fd600078ec0ff */
[----:B------:R-:W-:Y:S05]  /*0b80*/  @!P0 BRA `(.L_x_924) ;  /* 0x0000000000f08947 */ /* 0x000fea0003800000 */
[----:B------:R-:W-:Y:S01]  /*0b90*/  LOP3.LUT R7, R9, 0x7ffffff8, RZ, 0xc0, !PT ;  /* 0x7ffffff809077812 */ /* 0x000fe200078ec0ff */
[----:B------:R-:W0:Y:S01]  /*0ba0*/  LDCU UR4, c[0x0][0x388] ;  /* 0x00007100ff0477ac */ /* 0x000e220008000800 */
[----:B------:R-:W-:-:S07]  /*0bb0*/  MOV R12, RZ ;  /* 0x000000ff000c7202 */ /* 0x000fce0000000f00 */
.L_x_927:
        /* <DEDUP_REMOVED lines=13> */
[----:B------:R-:W-:Y:S01]  /*0c90*/  IADD3 R21, PT, PT, R13, 0x100, RZ ;  /* 0x000001000d157810 */ /* 0x000fe20007ffe0ff */
[----:B------:R-:W-:-:S03]  /*0ca0*/  IMAD.WIDE R10, R19, 0x4, R4 ;  /* 0x00000004130a7825 */ /* 0x000fc600078e0204 */
[----:B------:R-:W-:Y:S01]  /*0cb0*/  ISETP.GE.AND P0, PT, R21, R6, PT ;  /* 0x000000061500720c */ /* 0x000fe20003f06270 */
[----:B------:R-:W-:Y:S02]  /*0cc0*/  VIADD R21, R13, 0x180 ;  /* 0x000001800d157836 */ /* 0x000fe40000000000 */
[----:B--2---:R-:W-:-:S10]  /*0cd0*/  @!P1 FADD R19, R16, -R23 ;  /* 0x8000001710139221 */ /* 0x004fd40000000000 */
        /* <DEDUP_REMOVED lines=8> */
[----:B------:R-:W-:-:S04]  /*0d60*/  IADD3 R17, PT, PT, R13, 0x200, RZ ;  /* 0x000002000d117810 */ /* 0x000fc80007ffe0ff */
[----:B------:R-:W-:Y:S01]  /*0d70*/  ISETP.GE.AND P0, PT, R17, R6, PT ;  /* 0x000000061100720c */ /* 0x000fe20003f06270 */
[----:B---3--:R-:W-:-:S12]  /*0d80*/  @!P1 FADD R17, R14, -R21 ;  /* 0x800000150e119221 */ /* 0x008fd80000000000 */
[----:B------:R-:W1:Y:S01]  /*0d90*/  @!P0 LDC R21, c[0x0][0x388] ;  /* 0x0000e200ff158b82 */ /* 0x000e620000000800 */
[----:B------:R3:W-:Y:S04]  /*0da0*/  @!P1 STG.E desc[UR6][R10.64+0x400], R17 ;  /* 0x000400110a009986 */ /* 0x0007e8000c101906 */
[----:B------:R-:W1:Y:S01]  /*0db0*/  @!P0 LDG.E R14, desc[UR6][R8.64+0x600] ;  /* 0x00060006080e8981 */ /* 0x000e62000c1e1900 */
[----:B--2---:R-:W-:-:S04]  /*0dc0*/  IADD3 R19, PT, PT, R13, 0x280, RZ ;  /* 0x000002800d137810 */ /* 0x004fc80007ffe0ff */
[----:B------:R-:W-:Y:S01]  /*0dd0*/  ISETP.GE.AND P1, PT, R19, R6, PT ;  /* 0x000000061300720c */ /* 0x000fe20003f26270 */
[----:B-1----:R-:W-:-:S12]  /*0de0*/  @!P0 FADD R15, R14, -R21 ;  /* 0x800000150e0f8221 */ /* 0x002fd80000000000 */
[----:B------:R-:W3:Y:S01]  /*0df0*/  @!P1 LDC R21, c[0x0][0x388] ;  /* 0x0000e200ff159b82 */ /* 0x000ee20000000800 */
[----:B------:R1:W-:Y:S04]  /*0e00*/  @!P0 STG.E desc[UR6][R10.64+0x600], R15 ;  /* 0x0006000f0a008986 */ /* 0x0003e8000c101906 */
[----:B------:R-:W3:Y:S01]  /*0e10*/  @!P1 LDG.E R14, desc[UR6][R8.64+0x800] ;  /* 0x00080006080e9981 */ /* 0x000ee2000c1e1900 */
[----:B------:R-:W-:-:S04]  /*0e20*/  IADD3 R19, PT, PT, R13, 0x300, RZ ;  /* 0x000003000d137810 */ /* 0x000fc80007ffe0ff */
[----:B------:R-:W-:-:S13]  /*0e30*/  ISETP.GE.AND P0, PT, R19, R6, PT ;  /* 0x000000061300720c */ /* 0x000fda0003f06270 */
[----:B------:R-:W2:Y:S01]  /*0e40*/  @!P0 LDC R19, c[0x0][0x388] ;  /* 0x0000e200ff138b82 */ /* 0x000ea20000000800 */
[----:B---3--:R-:W-:-:S05]  /*0e50*/  @!P1 FADD R17, R14, -R21 ;  /* 0x800000150e119221 */ /* 0x008fca0000000000 */
[----:B------:R1:W-:Y:S04]  /*0e60*/  @!P1 STG.E desc[UR6][R10.64+0x800], R17 ;  /* 0x000800110a009986 */ /* 0x0003e8000c101906 */
[----:B------:R-:W2:Y:S01]  /*0e70*/  @!P0 LDG.E R14, desc[UR6][R8.64+0xa00] ;  /* 0x000a0006080e8981 */ /* 0x000ea2000c1e1900 */
[----:B------:R-:W-:Y:S01]  /*0e80*/  IADD3 R13, PT, PT, R13, 0x380, RZ ;  /* 0x000003800d0d7810 */ /* 0x000fe20007ffe0ff */
[----:B------:R-:W-:Y:S01]  /*0e90*/  VIADD R12, R12, 0x8 ;  /* 0x000000080c0c7836 */ /* 0x000fe20000000000 */
[----:B------:R-:W-:Y:S04]  /*0ea0*/  BSSY.RECONVERGENT B0, `(.L_x_925) ;  /* 0x0000009000007945 */ /* 0x000fe80003800200 */
[----:B------:R-:W-:Y:S01]  /*0eb0*/  ISETP.NE.AND P1, PT, R12, R7, PT ;  /* 0x000000070c00720c */ /* 0x000fe20003f25270 */
[----:B--2---:R-:W-:-:S05]  /*0ec0*/  @!P0 FADD R19, R14, -R19 ;  /* 0x800000130e138221 */ /* 0x004fca0000000000 */
[----:B------:R1:W-:Y:S01]  /*0ed0*/  @!P0 STG.E desc[UR6][R10.64+0xa00], R19 ;  /* 0x000a00130a008986 */ /* 0x0003e2000c101906 */
[----:B------:R-:W-:-:S13]  /*0ee0*/  ISETP.GE.AND P0, PT, R13, R6, PT ;  /* 0x000000060d00720c */ /* 0x000fda0003f06270 */
[----:B-1----:R-:W-:Y:S05]  /*0ef0*/  @P0 BRA `(.L_x_926) ;  /* 0x00000000000c0947 */ /* 0x002fea0003800000 */
[----:B------:R-:W0:Y:S02]  /*0f00*/  LDG.E R8, desc[UR6][R8.64+0xc00] ;  /* 0x000c000608087981 */ /* 0x000e24000c1e1900 */
[----:B0-----:R-:W-:-:S05]  /*0f10*/  FADD R13, R8, -UR4 ;  /* 0x80000004080d7e21 */ /* 0x001fca0008000000 */
[----:B------:R1:W-:Y:S02]  /*0f20*/  STG.E desc[UR6][R10.64+0xc00], R13 ;  /* 0x000c000d0a007986 */ /* 0x0003e4000c101906 */
.L_x_926:
[----:B0-----:R-:W-:Y:S05]  /*0f30*/  BSYNC.RECONVERGENT B0 ;  /* 0x0000000000007941 */ /* 0x001fea0003800200 */
.L_x_925:
[----:B------:R-:W-:Y:S05]  /*0f40*/  @P1 BRA `(.L_x_927) ;  /* 0xfffffffc001c1947 */ /* 0x000fea000383ffff */
.L_x_924:
[----:B------:R-:W-:-:S13]  /*0f50*/  ISETP.NE.AND P0, PT, R18, RZ, PT ;  /* 0x000000ff1200720c */ /* 0x000fda0003f05270 */
[----:B------:R-:W-:Y:S05]  /*0f60*/  @!P0 EXIT ;  /* 0x000000000000894d */ /* 0x000fea0003800000 */
[----:B------:R-:W0:Y:S01]  /*0f70*/  LDC R8, c[0x0][0x384] ;  /* 0x0000e100ff087b82 */ /* 0x000e220000000800 */
[----:B------:R-:W-:Y:S02]  /*0f80*/  ISETP.GE.U32.AND P1, PT, R18, 0x4, PT ;  /* 0x000000041200780c */ /* 0x000fe40003f26070 */
[----:B0-----:R-:W-:-:S04]  /*0f90*/  LOP3.LUT R20, R8, 0x3, RZ, 0xc0, !PT ;  /* 0x0000000308147812 */ /* 0x001fc800078ec0ff */
[----:B------:R-:W-:-:S07]  /*0fa0*/  ISETP.NE.AND P0, PT, R20, RZ, PT ;  /* 0x000000ff1400720c */ /* 0x000fce0003f05270 */
[----:B------:R-:W-:Y:S06]  /*0fb0*/  @!P1 BRA `(.L_x_928) ;  /* 0x0000000000849947 */ /* 0x000fec0003800000 */
[----:B------:R-:W-:-:S04]  /*0fc0*/  LEA R9, R7, R0, 0x7 ;  /* 0x0000000007097211 */ /* 0x000fc800078e38ff */
        /* <DEDUP_REMOVED lines=12> */
[----:B------:R-:W-:Y:S01]  /*1090*/  IADD3 R23, PT, PT, R9, 0x100, RZ ;  /* 0x0000010009177810 */ /* 0x000fe20007ffe0ff */
        /* <DEDUP_REMOVED lines=15> */
[----:B-1----:R-:W-:-:S04]  /*1190*/  @!P1 IMAD.WIDE R10, R19, 0x4, R4 ;  /* 0x00000004130a9825 */ /* 0x002fc800078e0204 */
[----:B------:R-:W-:Y:S02]  /*11a0*/  VIADD R7, R7, 0x4 ;  /* 0x0000000407077836 */ /* 0x000fe40000000000 */
[----:B0-----:R-:W-:-:S05]  /*11b0*/  @!P1 FADD R17, R14, -R23 ;  /* 0x800000170e119221 */ /* 0x001fca0000000000 */
[----:B------:R2:W-:Y:S02]  /*11c0*/  @!P1 STG.E desc[UR6][R10.64], R17 ;  /* 0x000000110a009986 */ /* 0x0005e4000c101906 */
.L_x_928:
[----:B------:R-:W-:Y:S05]  /*11d0*/  @!P0 EXIT ;  /* 0x000000000000894d */ /* 0x000fea0003800000 */
[----:B------:R-:W-:Y:S02]  /*11e0*/  ISETP.NE.AND P1, PT, R20, 0x1, PT ;  /* 0x000000011400780c */ /* 0x000fe40003f25270 */
[----:B------:R-:W-:-:S04]  /*11f0*/  LOP3.LUT R8, R8, 0x1, RZ, 0xc0, !PT ;  /* 0x0000000108087812 */ /* 0x000fc800078ec0ff */
[----:B------:R-:W-:-:S07]  /*1200*/  ISETP.NE.U32.AND P0, PT, R8, 0x1, PT ;  /* 0x000000010800780c */ /* 0x000fce0003f05070 */
[----:B------:R-:W-:Y:S06]  /*1210*/  @!P1 BRA `(.L_x_929) ;  /* 0x0000000000449947 */ /* 0x000fec0003800000 */
[----:B-12---:R-:W-:-:S04]  /*1220*/  LEA R11, R7, R0, 0x7 ;  /* 0x00000000070b7211 */ /* 0x006fc800078e38ff */
        /* <DEDUP_REMOVED lines=16> */
.L_x_929:
[----:B------:R-:W-:Y:S05]  /*1330*/  @P0 EXIT ;  /* 0x000000000000094d */ /* 0x000fea0003800000 */
[----:B------:R-:W-:-:S04]  /*1340*/  LEA R7, R7, R0, 0x7 ;  /* 0x0000000007077211 */ /* 0x000fc800078e38ff */
        /* <DEDUP_REMOVED lines=9> */
.L_x_930:
        /* <DEDUP_REMOVED lines=10> */
.L_x_1023:


//--------------------- .text._ZN3cub18CUB_300001_SM_10006detail8for_each13static_kernelINS2_12policy_hub_t12policy_500_tEmN6thrust24THRUST_300001_SM_1000_NS8cuda_cub20__uninitialized_fill7functorINS7_10device_ptrIfEEfEEEEvT0_T1_ --------------------------
	.section	.text._ZN3cub18CUB_300001_SM_10006detail8for_each13static_kernelINS2_12policy_hub_t12policy_500_tEmN6thrust24THRUST_300001_SM_1000_NS8cuda_cub20__uninitialized_fill7functorINS7_10device_ptrIfEEfEEEEvT0_T1_,"ax",@progbits
	.align	128
        .global         _ZN3cub18CUB_300001_SM_10006detail8for_each13static_kernelINS2_12policy_hub_t12policy_500_tEmN6thrust24THRUST_300001_SM_1000_NS8cuda_cub20__uninitialized_fill7functorINS7_10device_ptrIfEEfEEEEvT0_T1_
        .type           _ZN3cub18CUB_300001_SM_10006detail8for_each13static_kernelINS2_12policy_hub_t12policy_500_tEmN6thrust24THRUST_300001_SM_1000_NS8cuda_cub20__uninitialized_fill7functorINS7_10device_ptrIfEEfEEEEvT0_T1_,@function
        .size           _ZN3cub18CUB_300001_SM_10006detail8for_each13static_kernelINS2_12policy_hub_t12policy_500_tEmN6thrust24THRUST_300001_SM_1000_NS8cuda_cub20__uninitialized_fill7functorINS7_10device_ptrIfEEfEEEEvT0_T1_,(.L_x_1024 - _ZN3cub18CUB_300001_SM_10006detail8for_each13static_kernelINS2_12policy_hub_t12policy_500_tEmN6thrust24THRUST_300001_SM_1000_NS8cuda_cub20__uninitialized_fill7functorINS7_10device_ptrIfEEfEEEEvT0_T1_)
        .other          _ZN3cub18CUB_300001_SM_10006detail8for_each13static_kernelINS2_12policy_hub_t12policy_500_tEmN6thrust24THRUST_300001_SM_1000_NS8cuda_cub20__uninitialized_fill7functorINS7_10device_ptrIfEEfEEEEvT0_T1_,@"STO_CUDA_ENTRY STV_DEFAULT"
_ZN3cub18CUB_300001_SM_10006detail8for_each13static_kernelINS2_12policy_hub_t12policy_500_tEmN6thrust24THRUST_300001_SM_1000_NS8cuda_cub20__uninitialized_fill7functorINS7_10device_ptrIfEEfEEEEvT0_T1_:
.text._ZN3cub18CUB_300001_SM_10006detail8for_each13static_kernelINS2_12policy_hub_t12policy_500_tEmN6thrust24THRUST_300001_SM_1000_NS8cuda_cub20__uninitialized_fill7functorINS7_10device_ptrIfEEfEEEEvT0_T1_:
[----:B------:R-:W-:Y:S08]  /*0000*/  LDC R1, c[0x0][0x37c] ;  /* 0x0000df00ff017b82 */ /* 0x000ff00000000800 */
[----:B------:R-:W0:Y:S01]  /*0010*/  S2UR UR4, SR_CTAID.X ;  /* 0x00000000000479c3 */ /* 0x000e220000002500 */
[----:B------:R-:W1:Y:S01]  /*0020*/  LDCU.64 UR6, c[0x0][0x380] ;  /* 0x00007000ff0677ac */ /* 0x000e620008000a00 */
[----:B------:R-:W2:Y:S01]  /*0030*/  LDCU.64 UR8, c[0x0][0x358] ;  /* 0x00006b00ff0877ac */ /* 0x000ea20008000a00 */
[----:B0-----:R-:W-:-:S04]  /*0040*/  UIMAD.WIDE.U32 UR4, UR4, 0x200, URZ ;  /* 0x00000200040478a5 */ /* 0x001fc8000f8e00ff */
[----:B-1----:R-:W-:-:S04]  /*0050*/  UIADD3 UR6, UP0, UPT, -UR4, UR6, URZ ;  /* 0x0000000604067290 */ /* 0x002fc8000ff1e1ff */
[----:B------:R-:W-:Y:S02]  /*0060*/  UIADD3.X UR7, UPT, UPT, ~UR5, UR7, URZ, UP0, !UPT ;  /* 0x0000000705077290 */ /* 0x000fe400087fe5ff */
[----:B------:R-:W-:-:S04]  /*0070*/  UISETP.GE.U32.AND UP0, UPT, UR6, 0x200, UPT ;  /* 0x000002000600788c */ /* 0x000fc8000bf06070 */
[----:B------:R-:W-:-:S09]  /*0080*/  UISETP.GE.U32.AND.EX UP0, UPT, UR7, URZ, UPT, UP0 ;  /* 0x000000ff0700728c */ /* 0x000fd2000bf06100 */
[----:B--2---:R-:W-:Y:S05]  /*0090*/  BRA.U !UP0, `(.L_x_931) ;  /* 0x0000000108287547 */ /* 0x004fea000b800000 */
[----:B------:R-:W0:Y:S01]  /*00a0*/  S2R R0, SR_TID.X ;  /* 0x0000000000007919 */ /* 0x000e220000002100 */
[----:B------:R-:W1:Y:S01]  /*00b0*/  LDCU.64 UR6, c[0x0][0x388] ;  /* 0x00007100ff0677ac */ /* 0x000e620008000a00 */
[----:B------:R-:W2:Y:S01]  /*00c0*/  LDC R5, c[0x0][0x390] ;  /* 0x0000e400ff057b82 */ /* 0x000ea20000000800 */
[----:B0-----:R-:W-:-:S05]  /*00d0*/  IADD3 R0, P0, PT, R0, UR4, RZ ;  /* 0x0000000400007c10 */ /* 0x001fca000ff1e0ff */
[----:B------:R-:W-:Y:S01]  /*00e0*/  IMAD.X R3, RZ, RZ, UR5, P0 ;  /* 0x00000005ff037e24 */ /* 0x000fe200080e06ff */
[----:B-1----:R-:W-:-:S04]  /*00f0*/  LEA R2, P0, R0, UR6, 0x2 ;  /* 0x0000000600027c11 */ /* 0x002fc8000f8010ff */
[----:B------:R-:W-:-:S05]  /*0100*/  LEA.HI.X R3, R0, UR7, R3, 0x2, P0 ;  /* 0x0000000700037c11 */ /* 0x000fca00080f1403 */
[----:B--2---:R-:W-:Y:S04]  /*0110*/  STG.E desc[UR8][R2.64], R5 ;  /* 0x0000000502007986 */ /* 0x004fe8000c101908 */
[----:B------:R-:W-:Y:S01]  /*0120*/  STG.E desc[UR8][R2.64+0x400], R5 ;  /* 0x0004000502007986 */ /* 0x000fe2000c101908 */
[----:B------:R-:W-:Y:S05]  /*0130*/  EXIT ;  /* 0x000000000000794d */ /* 0x000fea0003800000 */
.L_x_931:
[----:B------:R-:W0:Y:S01]  /*0140*/  S2R R0, SR_TID.X ;  /* 0x0000000000007919 */ /* 0x000e220000002100 */
[----:B------:R-:W-:Y:S01]  /*0150*/  IMAD.U32 R2, RZ, RZ, UR7 ;  /* 0x00000007ff027e24 */ /* 0x000fe2000f8e00ff */
[----:B------:R-:W1:Y:S01]  /*0160*/  LDCU.64 UR10, c[0x0][0x388] ;  /* 0x00007100ff0a77ac */ /* 0x000e620008000a00 */
[----:B------:R-:W-:Y:S01]  /*0170*/  IMAD.U32 R4, RZ, RZ, UR7 ;  /* 0x00000007ff047e24 */ /* 0x000fe2000f8e00ff */
[----:B0-----:R-:W-:-:S04]  /*0180*/  ISETP.LT.U32.AND P0, PT, R0, UR6, PT ;  /* 0x0000000600007c0c */ /* 0x001fc8000bf01070 */
[----:B------:R-:W-:Y:S01]  /*0190*/  ISETP.GT.U32.AND.EX P0, PT, R2, RZ, PT, P0 ;  /* 0x000000ff0200720c */ /* 0x000fe20003f04100 */
[C---:B------:R-:W-:Y:S01]  /*01a0*/  VIADD R2, R0.reuse, 0x100 ;  /* 0x0000010000027836 */ /* 0x040fe20000000000 */
[----:B------:R-:W-:-:S04]  /*01b0*/  IADD3 R0, P2, PT, R0, UR4, RZ ;  /* 0x0000000400007c10 */ /* 0x000fc8000ff5e0ff */
[----:B------:R-:W-:Y:S01]  /*01c0*/  ISETP.LT.U32.AND P1, PT, R2, UR6, PT ;  /* 0x0000000602007c0c */ /* 0x000fe2000bf21070 */
[----:B------:R-:W-:Y:S01]  /*01d0*/  IMAD.X R3, RZ, RZ, UR5, P2 ;  /* 0x00000005ff037e24 */ /* 0x000fe200090e06ff */
[----:B-1----:R-:W-:Y:S02]  /*01e0*/  LEA R2, P2, R0, UR10, 0x2 ;  /* 0x0000000a00027c11 */ /* 0x002fe4000f8410ff */
[----:B------:R-:W-:Y:S02]  /*01f0*/  ISETP.GT.U32.AND.EX P1, PT, R4, RZ, PT, P1 ;  /* 0x000000ff0400720c */ /* 0x000fe40003f24110 */
[----:B------:R-:W-:Y:S01]  /*0200*/  LEA.HI.X R3, R0, UR11, R3, 0x2, P2 ;  /* 0x0000000b00037c11 */ /* 0x000fe200090f1403 */
[----:B------:R-:W0:Y:S04]  /*0210*/  @P0 LDC R5, c[0x0][0x390] ;  /* 0x0000e400ff050b82 */ /* 0x000e280000000800 */
[----:B0-----:R0:W-:Y:S06]  /*0220*/  @P0 STG.E desc[UR8][R2.64], R5 ;  /* 0x0000000502000986 */ /* 0x0011ec000c101908 */
[----:B------:R-:W-:Y:S05]  /*0230*/  @!P1 EXIT ;  /* 0x000000000000994d */ /* 0x000fea0003800000 */
[----:B0-----:R-:W0:Y:S02]  /*0240*/  LDC R5, c[0x0][0x390] ;  /* 0x0000e400ff057b82 */ /* 0x001e240000000800 */
[----:B0-----:R-:W-:Y:S01]  /*0250*/  STG.E desc[UR8][R2.64+0x400], R5 ;  /* 0x0004000502007986 */ /* 0x001fe2000c101908 */
[----:B------:R-:W-:Y:S05]  /*0260*/  EXIT ;  /* 0x000000000000794d */ /* 0x000fea0003800000 */
.L_x_932:
        /* <DEDUP_REMOVED lines=9> */
.L_x_1024:


//--------------------- .text._ZN3cub18CUB_300001_SM_10006detail11EmptyKernelIvEEvv --------------------------
	.section	.text._ZN3cub18CUB_300001_SM_10006detail11EmptyKernelIvEEvv,"ax",@progbits
	.align	128
        .global         _ZN3cub18CUB_300001_SM_10006detail11EmptyKernelIvEEvv
        .type           _ZN3cub18CUB_300001_SM_10006detail11EmptyKernelIvEEvv,@function
        .size           _ZN3cub18CUB_300001_SM_10006detail11EmptyKernelIvEEvv,(.L_x_1025 - _ZN3cub18CUB_300001_SM_10006detail11EmptyKernelIvEEvv)
        .other          _ZN3cub18CUB_300001_SM_10006detail11EmptyKernelIvEEvv,@"STO_CUDA_ENTRY STV_DEFAULT"
_ZN3cub18CUB_300001_SM_10006detail11EmptyKernelIvEEvv:
.text._ZN3cub18CUB_300001_SM_10006detail11EmptyKernelIvEEvv:
[----:B------:R-:W-:Y:S01]  /*0000*/  LDC R1, c[0x0][0x37c] ;  /* 0x0000df00ff017b82 */ /* 0x000fe20000000800 */
[----:B------:R-:W-:Y:S05]  /*0010*/  EXIT ;  /* 0x000000000000794d */ /* 0x000fea0003800000 */
.L_x_933:
        /* <DEDUP_REMOVED lines=14> */
.L_x_1025:


//--------------------- .text._Z17slice_sub1_kernelPfPKfii --------------------------
	.section	.text._Z17slice_sub1_kernelPfPKfii,"ax",@progbits
	.align	128
        .global         _Z17slice_sub1_kernelPfPKfii
        .type           _Z17slice_sub1_kernelPfPKfii,@function
        .size           _Z17slice_sub1_kernelPfPKfii,(.L_x_1026 - _Z17slice_sub1_kernelPfPKfii)
        .other          _Z17slice_sub1_kernelPfPKfii,@"STO_CUDA_ENTRY STV_DEFAULT"
_Z17slice_sub1_kernelPfPKfii:
.text._Z17slice_sub1_kernelPfPKfii:
[----:B------:R-:W-:Y:S01]  /*0000*/  LDC R1, c[0x0][0x37c] ;  /* 0x0000df00ff017b82 */ /* 0x000fe20000000800 */
[----:B------:R-:W0:Y:S07]  /*0010*/  S2R R0, SR_TID.X ;  /* 0x0000000000007919 */ /* 0x000e2e0000002100 */
[----:B------:R-:W0:Y:S01]  /*0020*/  S2UR UR4, SR_CTAID.X ;  /* 0x00000000000479c3 */ /* 0x000e220000002500 */
[----:B------:R-:W1:Y:S07]  /*0030*/  LDCU UR5, c[0x0][0x390] ;  /* 0x00007200ff0577ac */ /* 0x000e6e0008000800 */
[----:B------:R-:W0:Y:S02]  /*0040*/  LDC R11, c[0x0][0x360] ;  /* 0x0000d800ff0b7b82 */ /* 0x000e240000000800 */
[----:B0-----:R-:W-:-:S05]  /*0050*/  IMAD R0, R11, UR4, R0 ;  /* 0x000000040b007c24 */ /* 0x001fca000f8e0200 */
[----:B-1----:R-:W-:-:S13]  /*0060*/  ISETP.GE.AND P0, PT, R0, UR5, PT ;  /* 0x0000000500007c0c */ /* 0x002fda000bf06270 */
[----:B------:R-:W-:Y:S05]  /*0070*/  @P0 EXIT ;  /* 0x000000000000094d */ /* 0x000fea0003800000 */
[----:B------:R-:W0:Y:S01]  /*0080*/  LDC.64 R8, c[0x0][0x380] ;  /* 0x0000e000ff087b82 */ /* 0x000e220000000a00 */
[----:B------:R-:W1:Y:S01]  /*0090*/  LDCU UR4, c[0x0][0x370] ;  /* 0x00006e00ff0477ac */ /* 0x000e620008000800 */
[----:B------:R-:W2:Y:S06]  /*00a0*/  LDCU.64 UR6, c[0x0][0x358] ;  /* 0x00006b00ff0677ac */ /* 0x000eac0008000a00 */
[----:B------:R-:W3:Y:S01]  /*00b0*/  LDC.64 R6, c[0x0][0x388] ;  /* 0x0000e200ff067b82 */ /* 0x000ee20000000a00 */
[----:B------:R-:W4:Y:S01]  /*00c0*/  LDCU UR8, c[0x0][0x394] ;  /* 0x00007280ff0877ac */ /* 0x000f220008000800 */
[----:B-1----:R-:W-:-:S07]  /*00d0*/  IMAD R11, R11, UR4, RZ ;  /* 0x000000040b0b7c24 */ /* 0x002fce000f8e02ff */
.L_x_934:
[----:B---3--:R-:W-:-:S06]  /*00e0*/  IMAD.WIDE R2, R0, 0x4, R6 ;  /* 0x0000000400027825 */ /* 0x008fcc00078e0206 */
[----:B--2---:R-:W2:Y:S02]  /*00f0*/  LDG.E R2, desc[UR6][R2.64] ;  /* 0x0000000602027981 */ /* 0x004ea4000c1e1900 */
[----:B-12---:R-:W4:Y:S02]  /*0100*/  F2I.TRUNC.NTZ R5, R2 ;  /* 0x0000000200057305 */ /* 0x006f24000020f100 */
[----:B----4-:R-:W-:-:S04]  /*0110*/  IMAD R5, R0, UR8, R5 ;  /* 0x0000000800057c24 */ /* 0x010fc8000f8e0205 */
[----:B0-----:R-:W-:-:S05]  /*0120*/  IMAD.WIDE R4, R5, 0x4, R8 ;  /* 0x0000000405047825 */ /* 0x001fca00078e0208 */
[----:B------:R-:W2:Y:S01]  /*0130*/  LDG.E R10, desc[UR6][R4.64] ;  /* 0x00000006040a7981 */ /* 0x000ea2000c1e1900 */
[----:B------:R-:W-:-:S04]  /*0140*/  IADD3 R0, PT, PT, R11, R0, RZ ;  /* 0x000000000b007210 */ /* 0x000fc80007ffe0ff */
[----:B------:R-:W-:Y:S01]  /*0150*/  ISETP.GE.AND P0, PT, R0, UR5, PT ;  /* 0x0000000500007c0c */ /* 0x000fe2000bf06270 */
[----:B--2---:R-:W-:-:S05]  /*0160*/  FADD R13, R10, -1 ;  /* 0xbf8000000a0d7421 */ /* 0x004fca0000000000 */
[----:B------:R1:W-:Y:S07]  /*0170*/  STG.E desc[UR6][R4.64], R13 ;  /* 0x0000000d04007986 */ /* 0x0003ee000c101906 */
[----:B------:R-:W-:Y:S05]  /*0180*/  @!P0 BRA `(.L_x_934) ;  /* 0xfffffffc00d48947 */ /* 0x000fea000383ffff */
[----:B------:R-:W-:Y:S05]  /*0190*/  EXIT ;  /* 0x000000000000794d */ /* 0x000fea0003800000 */
.L_x_935:
        /* <DEDUP_REMOVED lines=14> */
.L_x_1026:


//--------------------- .text._Z17take_slice_kernelPKfS0_Pfii --------------------------
	.section	.text._Z17take_slice_kernelPKfS0_Pfii,"ax",@progbits
	.align	128
        .global         _Z17take_slice_kernelPKfS0_Pfii
        .type           _Z17take_slice_kernelPKfS0_Pfii,@function
        .size           _Z17take_slice_kernelPKfS0_Pfii,(.L_x_1027 - _Z17take_slice_kernelPKfS0_Pfii)
        .other          _Z17take_slice_kernelPKfS0_Pfii,@"STO_CUDA_ENTRY STV_DEFAULT"
_Z17take_slice_kernelPKfS0_Pfii:
.text._Z17take_slice_kernelPKfS0_Pfii:
        /* <DEDUP_REMOVED lines=12> */
[----:B------:R-:W4:Y:S07]  /*00c0*/  LDCU UR8, c[0x0][0x39c] ;  /* 0x00007380ff0877ac */ /* 0x000f2e0008000800 */
[----:B------:R-:W0:Y:S01]  /*00d0*/  LDC.64 R8, c[0x0][0x388] ;  /* 0x0000e200ff087b82 */ /* 0x000e220000000a00 */
[----:B-1----:R-:W-:-:S07]  /*00e0*/  IMAD R15, R15, UR4, RZ ;  /* 0x000000040f0f7c24 */ /* 0x002fce000f8e02ff */
.L_x_936:
[----:B0-----:R-:W-:-:S06]  /*00f0*/  IMAD.WIDE R2, R0, 0x4, R8 ;  /* 0x0000000400027825 */ /* 0x001fcc00078e0208 */
[----:B--2---:R-:W2:Y:S02]  /*0100*/  LDG.E R2, desc[UR6][R2.64] ;  /* 0x0000000602027981 */ /* 0x004ea4000c1e1900 */
[----:B-12---:R-:W4:Y:S02]  /*0110*/  F2I.TRUNC.NTZ R5, R2 ;  /* 0x0000000200057305 */ /* 0x006f24000020f100 */
[----:B----4-:R-:W-:-:S04]  /*0120*/  IMAD R5, R0, UR8, R5 ;  /* 0x0000000800057c24 */ /* 0x010fc8000f8e0205 */
[----:B---3--:R-:W-:-:S06]  /*0130*/  IMAD.WIDE R4, R5, 0x4, R10 ;  /* 0x0000000405047825 */ /* 0x008fcc00078e020a */
[----:B------:R-:W2:Y:S01]  /*0140*/  LDG.E R5, desc[UR6][R4.64] ;  /* 0x0000000604057981 */ /* 0x000ea2000c1e1900 */
[----:B------:R-:W-:Y:S01]  /*0150*/  IMAD.WIDE R6, R0, 0x4, R12 ;  /* 0x0000000400067825 */ /* 0x000fe200078e020c */
[----:B------:R-:W-:-:S04]  /*0160*/  IADD3 R0, PT, PT, R15, R0, RZ ;  /* 0x000000000f007210 */ /* 0x000fc80007ffe0ff */
[----:B------:R-:W-:Y:S01]  /*0170*/  ISETP.GE.AND P0, PT, R0, UR5, PT ;  /* 0x0000000500007c0c */ /* 0x000fe2000bf06270 */
[----:B--2---:R1:W-:-:S12]  /*0180*/  STG.E desc[UR6][R6.64], R5 ;  /* 0x0000000506007986 */ /* 0x0043d8000c101906 */
[----:B------:R-:W-:Y:S05]  /*0190*/  @!P0 BRA `(.L_x_936) ;  /* 0xfffffffc00d48947 */ /* 0x000fea000383ffff */
[----:B------:R-:W-:Y:S05]  /*01a0*/  EXIT ;  /* 0x000000000000794d */ /* 0x000fea0003800000 */
.L_x_937:
        /* <DEDUP_REMOVED lines=13> */
.L_x_1027:


//--------------------- .text._Z23backward_maxpool_kerneliPKfS0_S0_iiiiiiiPfS1_ --------------------------
	.section	.text._Z23backward_maxpool_kerneliPKfS0_S0_iiiiiiiPfS1_,"ax",@progbits
	.align	128
        .global         _Z23backward_maxpool_kerneliPKfS0_S0_iiiiiiiPfS1_
        .type           _Z23backward_maxpool_kerneliPKfS0_S0_iiiiiiiPfS1_,@function
        .size           _Z23backward_maxpool_kerneliPKfS0_S0_iiiiiiiPfS1_,(.L_x_1028 - _Z23backward_maxpool_kerneliPKfS0_S0_iiiiiiiPfS1_)
        .other          _Z23backward_maxpool_kerneliPKfS0_S0_iiiiiiiPfS1_,@"STO_CUDA_ENTRY STV_DEFAULT"
_Z23backward_maxpool_kerneliPKfS0_S0_iiiiiiiPfS1_:
.text._Z23backward_maxpool_kerneliPKfS0_S0_iiiiiiiPfS1_:
        /* <DEDUP_REMOVED lines=8> */
[----:B------:R-:W0:Y:S02]  /*0080*/  LDC R2, c[0x0][0x3b0] ;  /* 0x0000ec00ff027b82 */ /* 0x000e240000000800 */
[----:B0-----:R-:W-:-:S13]  /*0090*/  ISETP.GE.AND P0, PT, R2, 0x1, PT ;  /* 0x000000010200780c */ /* 0x001fda0003f06270 */
[----:B------:R-:W-:Y:S05]  /*00a0*/  @!P0 EXIT ;  /* 0x000000000000894d */ /* 0x000fea0003800000 */
[----:B------:R-:W0:Y:S01]  /*00b0*/  LDCU UR4, c[0x0][0x370] ;  /* 0x00006e00ff0477ac */ /* 0x000e220008000800 */
[----:B------:R-:W-:Y:S01]  /*00c0*/  IMAD.MOV R2, RZ, RZ, -R2 ;  /* 0x000000ffff027224 */ /* 0x000fe200078e0a02 */
[----:B------:R-:W1:Y:S01]  /*00d0*/  LDCU.64 UR6, c[0x0][0x358] ;  /* 0x00006b00ff0677ac */ /* 0x000e620008000a00 */
[----:B------:R-:W2:Y:S01]  /*00e0*/  LDCU.64 UR12, c[0x0][0x3a0] ;  /* 0x00007400ff0c77ac */ /* 0x000ea20008000a00 */
[----:B------:R-:W3:Y:S01]  /*00f0*/  LDCU.64 UR10, c[0x0][0x398] ;  /* 0x00007300ff0a77ac */ /* 0x000ee20008000a00 */
[----:B0-----:R-:W-:-:S07]  /*0100*/  IMAD R3, R3, UR4, RZ ;  /* 0x0000000403037c24 */ /* 0x001fce000f8e02ff */
.L_x_945:
[----:B0-----:R-:W0:Y:S01]  /*0110*/  LDC R5, c[0x0][0x3ac] ;  /* 0x0000eb00ff057b82 */ /* 0x001e220000000800 */
[----:B------:R-:W-:Y:S01]  /*0120*/  IABS R10, R0 ;  /* 0x00000000000a7213 */ /* 0x000fe20000000000 */
[----:B------:R-:W4:Y:S01]  /*0130*/  LDCU UR4, c[0x0][0x3b8] ;  /* 0x00007700ff0477ac */ /* 0x000f220008000800 */
[----:B------:R-:W5:Y:S05]  /*0140*/  LDCU.64 UR8, c[0x0][0x3a0] ;  /* 0x00007400ff0877ac */ /* 0x000f6a0008000a00 */
[----:B------:R-:W1:Y:S08]  /*0150*/  LDC R4, c[0x0][0x3a8] ;  /* 0x0000ea00ff047b82 */ /* 0x000e700000000800 */
[----:B------:R-:W4:Y:S01]  /*0160*/  LDC R15, c[0x0][0x3b4] ;  /* 0x0000ed00ff0f7b82 */ /* 0x000f220000000800 */
[----:B0-----:R-:W-:-:S04]  /*0170*/  IABS R12, R5 ;  /* 0x00000005000c7213 */ /* 0x001fc80000000000 */
[----:B------:R-:W0:Y:S01]  /*0180*/  I2F.RP R8, R12 ;  /* 0x0000000c00087306 */ /* 0x000e220000209400 */
[----:B-1----:R-:W-:-:S07]  /*0190*/  IABS R14, R4 ;  /* 0x00000004000e7213 */ /* 0x002fce0000000000 */
[----:B0-----:R-:W0:Y:S02]  /*01a0*/  MUFU.RCP R8, R8 ;  /* 0x0000000800087308 */ /* 0x001e240000001000 */
[----:B0-----:R-:W-:Y:S01]  /*01b0*/  VIADD R6, R8, 0xffffffe ;  /* 0x0ffffffe08067836 */ /* 0x001fe20000000000 */
[----:B------:R-:W-:-:S05]  /*01c0*/  LOP3.LUT R8, R0, R5, RZ, 0x3c, !PT ;  /* 0x0000000500087212 */ /* 0x000fca00078e3cff */
[----:B------:R0:W1:Y:S01]  /*01d0*/  F2I.FTZ.U32.TRUNC.NTZ R7, R6 ;  /* 0x0000000600077305 */ /* 0x000062000021f000 */
[----:B------:R-:W-:Y:S01]  /*01e0*/  ISETP.GE.AND P1, PT, R8, RZ, PT ;  /* 0x000000ff0800720c */ /* 0x000fe20003f26270 */
[----:B0-----:R-:W-:Y:S01]  /*01f0*/  IMAD.MOV.U32 R6, RZ, RZ, RZ ;  /* 0x000000ffff067224 */ /* 0x001fe200078e00ff */
[----:B-1----:R-:W-:-:S05]  /*0200*/  IADD3 R9, PT, PT, RZ, -R7, RZ ;  /* 0x80000007ff097210 */ /* 0x002fca0007ffe0ff */
[----:B------:R-:W-:-:S04]  /*0210*/  IMAD R9, R9, R12, RZ ;  /* 0x0000000c09097224 */ /* 0x000fc800078e02ff */
[----:B------:R-:W-:Y:S02]  /*0220*/  IMAD.HI.U32 R7, R7, R9, R6 ;  /* 0x0000000907077227 */ /* 0x000fe400078e0006 */
[----:B------:R-:W0:Y:S04]  /*0230*/  I2F.RP R9, R14 ;  /* 0x0000000e00097306 */ /* 0x000e280000209400 */
[----:B------:R-:W-:-:S04]  /*0240*/  IMAD.HI.U32 R6, R7, R10, RZ ;  /* 0x0000000a07067227 */ /* 0x000fc800078e00ff */
[----:B------:R-:W-:-:S04]  /*0250*/  IMAD.MOV R7, RZ, RZ, -R6 ;  /* 0x000000ffff077224 */ /* 0x000fc800078e0a06 */
[C---:B------:R-:W-:Y:S01]  /*0260*/  IMAD R7, R12.reuse, R7, R10 ;  /* 0x000000070c077224 */ /* 0x040fe200078e020a */
[----:B0-----:R-:W0:Y:S04]  /*0270*/  MUFU.RCP R9, R9 ;  /* 0x0000000900097308 */ /* 0x001e280000001000 */
[----:B------:R-:W-:-:S13]  /*0280*/  ISETP.GT.U32.AND P2, PT, R12, R7, PT ;  /* 0x000000070c00720c */ /* 0x000fda0003f44070 */
[-C--:B------:R-:W-:Y:S01]  /*0290*/  @!P2 IADD3 R7, PT, PT, R7, -R12.reuse, RZ ;  /* 0x8000000c0707a210 */ /* 0x080fe20007ffe0ff */
[----:B------:R-:W-:Y:S01]  /*02a0*/  @!P2 VIADD R6, R6, 0x1 ;  /* 0x000000010606a836 */ /* 0x000fe20000000000 */
[----:B------:R-:W-:Y:S01]  /*02b0*/  ISETP.NE.AND P2, PT, R5, RZ, PT ;  /* 0x000000ff0500720c */ /* 0x000fe20003f45270 */
[----:B0-----:R-:W-:Y:S01]  /*02c0*/  VIADD R10, R9, 0xffffffe ;  /* 0x0ffffffe090a7836 */ /* 0x001fe20000000000 */
[----:B------:R-:W-:-:S03]  /*02d0*/  ISETP.GE.U32.AND P0, PT, R7, R12, PT ;  /* 0x0000000c0700720c */ /* 0x000fc60003f06070 */
[----:B------:R-:W0:Y:S10]  /*02e0*/  F2I.FTZ.U32.TRUNC.NTZ R7, R10 ;  /* 0x0000000a00077305 */ /* 0x000e34000021f000 */
[----:B------:R-:W-:-:S05]  /*02f0*/  @P0 IADD3 R6, PT, PT, R6, 0x1, RZ ;  /* 0x0000000106060810 */ /* 0x000fca0007ffe0ff */
[----:B------:R-:W-:Y:S02]  /*0300*/  IMAD.MOV.U32 R17, RZ, RZ, R6 ;  /* 0x000000ffff117224 */ /* 0x000fe400078e0006 */
[----:B0-----:R-:W-:Y:S02]  /*0310*/  IMAD.MOV R9, RZ, RZ, -R7 ;  /* 0x000000ffff097224 */ /* 0x001fe400078e0a07 */
[----:B------:R-:W-:Y:S01]  /*0320*/  IMAD.MOV.U32 R6, RZ, RZ, RZ ;  /* 0x000000ffff067224 */ /* 0x000fe200078e00ff */
[----:B------:R-:W-:Y:S01]  /*0330*/  @!P1 IADD3 R17, PT, PT, -R17, RZ, RZ ;  /* 0x000000ff11119210 */ /* 0x000fe20007ffe1ff */
[----:B------:R-:W-:Y:S01]  /*0340*/  IMAD R9, R9, R14, RZ ;  /* 0x0000000e09097224 */ /* 0x000fe200078e02ff */
[----:B------:R-:W-:-:S03]  /*0350*/  @!P2 LOP3.LUT R17, RZ, R5, RZ, 0x33, !PT ;  /* 0x00000005ff11a212 */ /* 0x000fc600078e33ff */
[----:B------:R-:W-:Y:S01]  /*0360*/  IMAD.HI.U32 R6, R7, R9, R6 ;  /* 0x0000000907067227 */ /* 0x000fe200078e0006 */
[----:B------:R-:W-:-:S03]  /*0370*/  IABS R8, R17 ;  /* 0x0000001100087213 */ /* 0x000fc60000000000 */
[----:B------:R-:W-:Y:S02]  /*0380*/  IMAD.MOV R9, RZ, RZ, -R17 ;  /* 0x000000ffff097224 */ /* 0x000fe400078e0a11 */
[----:B------:R-:W-:-:S04]  /*0390*/  IMAD.MOV.U32 R7, RZ, RZ, R8 ;  /* 0x000000ffff077224 */ /* 0x000fc800078e0008 */
[----:B------:R-:W-:-:S05]  /*03a0*/  IMAD.HI.U32 R6, R6, R7, RZ ;  /* 0x0000000706067227 */ /* 0x000fca00078e00ff */
[----:B------:R-:W-:-:S05]  /*03b0*/  IADD3 R8, PT, PT, -R6, RZ, RZ ;  /* 0x000000ff06087210 */ /* 0x000fca0007ffe1ff */
[----:B------:R-:W-:-:S05]  /*03c0*/  IMAD R7, R14, R8, R7 ;  /* 0x000000080e077224 */ /* 0x000fca00078e0207 */
[----:B------:R-:W-:-:S13]  /*03d0*/  ISETP.GT.U32.AND P2, PT, R14, R7, PT ;  /* 0x000000070e00720c */ /* 0x000fda0003f44070 */
[----:B------:R-:W-:Y:S02]  /*03e0*/  @!P2 IMAD.IADD R7, R7, 0x1, -R14 ;  /* 0x000000010707a824 */ /* 0x000fe400078e0a0e */
[----:B------:R-:W-:Y:S01]  /*03f0*/  @!P2 VIADD R6, R6, 0x1 ;  /* 0x000000010606a836 */ /* 0x000fe20000000000 */
[----:B------:R-:W-:Y:S02]  /*0400*/  ISETP.NE.AND P2, PT, R4, RZ, PT ;  /* 0x000000ff0400720c */ /* 0x000fe40003f45270 */
[----:B------:R-:W-:Y:S02]  /*0410*/  ISETP.GE.U32.AND P0, PT, R7, R14, PT ;  /* 0x0000000e0700720c */ /* 0x000fe40003f06070 */
[----:B------:R-:W-:-:S04]  /*0420*/  LOP3.LUT R7, R17, R4, RZ, 0x3c, !PT ;  /* 0x0000000411077212 */ /* 0x000fc800078e3cff */
[----:B------:R-:W-:-:S07]  /*0430*/  ISETP.GE.AND P1, PT, R7, RZ, PT ;  /* 0x000000ff0700720c */ /* 0x000fce0003f26270 */
[----:B------:R-:W-:-:S05]  /*0440*/  @P0 IADD3 R6, PT, PT, R6, 0x1, RZ ;  /* 0x0000000106060810 */ /* 0x000fca0007ffe0ff */
[----:B------:R-:W-:Y:S02]  /*0450*/  IMAD.MOV.U32 R11, RZ, RZ, R6 ;  /* 0x000000ffff0b7224 */ /* 0x000fe400078e0006 */
[----:B------:R-:W0:Y:S02]  /*0460*/  LDC.64 R6, c[0x0][0x3c0] ;  /* 0x0000f000ff067b82 */ /* 0x000e240000000a00 */
[----:B------:R-:W-:Y:S01]  /*0470*/  @!P1 IMAD.MOV R11, RZ, RZ, -R11 ;  /* 0x000000ffff0b9224 */ /* 0x000fe200078e0a0b */
[----:B------:R-:W-:-:S04]  /*0480*/  @!P2 LOP3.LUT R11, RZ, R4, RZ, 0x33, !PT ;  /* 0x00000004ff0ba212 */ /* 0x000fc800078e33ff */
[----:B------:R-:W-:-:S05]  /*0490*/  IADD3 R13, PT, PT, -R11, RZ, RZ ;  /* 0x000000ff0b0d7210 */ /* 0x000fca0007ffe1ff */
[----:B------:R-:W-:Y:S02]  /*04a0*/  IMAD R8, R4, R13, R17 ;  /* 0x0000000d04087224 */ /* 0x000fe400078e0211 */
[----:B------:R-:W-:Y:S02]  /*04b0*/  IMAD R4, R5, R9, R0 ;  /* 0x0000000905047224 */ /* 0x000fe400078e0200 */
[--C-:B----4-:R-:W-:Y:S02]  /*04c0*/  IMAD R8, R8, UR4, -R15.reuse ;  /* 0x0000000408087c24 */ /* 0x110fe4000f8e0a0f */
[----:B------:R-:W-:Y:S02]  /*04d0*/  IMAD R9, R4, UR4, -R15 ;  /* 0x0000000404097c24 */ /* 0x000fe4000f8e0a0f */
[C-C-:B-----5:R-:W-:Y:S02]  /*04e0*/  IMAD R10, R11.reuse, UR8, R8.reuse ;  /* 0x000000080b0a7c24 */ /* 0x160fe4000f8e0208 */
[----:B------:R-:W-:-:S02]  /*04f0*/  IMAD R12, R11, UR8, R8 ;  /* 0x000000080b0c7c24 */ /* 0x000fc4000f8e0208 */
[----:B------:R-:W-:Y:S02]  /*0500*/  HFMA2 R11, -RZ, RZ, 0, 0 ;  /* 0x00000000ff0b7431 */ /* 0x000fe400000001ff */
[----:B------:R-:W-:Y:S02]  /*0510*/  IMAD R10, R10, UR9, R9 ;  /* 0x000000090a0a7c24 */ /* 0x000fe4000f8e0209 */
[----:B0-----:R-:W-:-:S03]  /*0520*/  IMAD.WIDE R4, R0, 0x4, R6 ;  /* 0x0000000400047825 */ /* 0x001fc600078e0206 */
[----:B------:R-:W-:-:S07]  /*0530*/  SHF.R.S32.HI R20, RZ, 0x1f, R10 ;  /* 0x0000001fff147819 */ /* 0x000fce000001140a */
.L_x_944:
[----:B0-----:R-:W0:Y:S01]  /*0540*/  LDCU UR4, c[0x0][0x3a4] ;  /* 0x00007480ff0477ac */ /* 0x001e220008000800 */
[----:B------:R-:W-:Y:S01]  /*0550*/  IMAD.IADD R6, R12, 0x1, R11 ;  /* 0x000000010c067824 */ /* 0x000fe200078e020b */
[----:B------:R-:W-:Y:S01]  /*0560*/  IADD3 R17, PT, PT, R8, R11, RZ ;  /* 0x0000000b08117210 */ /* 0x000fe20007ffe0ff */
[----:B------:R-:W-:Y:S01]  /*0570*/  BSSY.RECONVERGENT B0, `(.L_x_938) ;  /* 0x0000023000007945 */ /* 0x000fe20003800200 */
[----:B------:R-:W1:Y:S01]  /*0580*/  LDCU UR5, c[0x0][0x3b0] ;  /* 0x00007600ff0577ac */ /* 0x000e620008000800 */
[----:B------:R-:W-:Y:S01]  /*0590*/  MOV R14, R9 ;  /* 0x00000009000e7202 */ /* 0x000fe20000000f00 */
[----:B------:R-:W-:Y:S02]  /*05a0*/  IMAD.MOV.U32 R16, RZ, RZ, R2 ;  /* 0x000000ffff107224 */ /* 0x000fe400078e0002 */
[C---:B0-----:R-:W-:Y:S02]  /*05b0*/  IMAD R13, R11.reuse, UR4, RZ ;  /* 0x000000040b0d7c24 */ /* 0x041fe4000f8e02ff */
[----:B------:R-:W-:-:S02]  /*05c0*/  VIADD R11, R11, 0x1 ;  /* 0x000000010b0b7836 */ /* 0x000fc40000000000 */
[----:B------:R-:W-:-:S03]  /*05d0*/  IMAD R15, R6, UR4, R9 ;  /* 0x00000004060f7c24 */ /* 0x000fc6000f8e0209 */
[----:B-1----:R-:W-:-:S13]  /*05e0*/  ISETP.NE.AND P1, PT, R11, UR5, PT ;  /* 0x000000050b007c0c */ /* 0x002fda000bf25270 */
.L_x_943:
[----:B--2---:R-:W-:Y:S01]  /*05f0*/  ISETP.GE.AND P0, PT, R14, UR13, PT ;  /* 0x0000000d0e007c0c */ /* 0x004fe2000bf06270 */
[----:B------:R-:W-:Y:S01]  /*0600*/  BSSY.RELIABLE B1, `(.L_x_939) ;  /* 0x0000011000017945 */ /* 0x000fe20003800100 */
[C---:B------:R-:W-:Y:S02]  /*0610*/  LOP3.LUT R6, R17.reuse, R14, RZ, 0xfc, !PT ;  /* 0x0000000e11067212 */ /* 0x040fe400078efcff */
[----:B------:R-:W-:-:S04]  /*0620*/  ISETP.GE.OR P0, PT, R17, UR12, P0 ;  /* 0x0000000c11007c0c */ /* 0x000fc80008706670 */
[----:B------:R-:W-:-:S13]  /*0630*/  ISETP.LT.OR P0, PT, R6, RZ, P0 ;  /* 0x000000ff0600720c */ /* 0x000fda0000701670 */
[----:B------:R-:W-:Y:S05]  /*0640*/  @P0 BRA `(.L_x_940) ;  /* 0x0000000000200947 */ /* 0x000fea0003800000 */
[----:B------:R-:W-:-:S04]  /*0650*/  IADD3 R7, P0, PT, R10, R13, RZ ;  /* 0x0000000d0a077210 */ /* 0x000fc80007f1e0ff */
[----:B------:R-:W-:Y:S02]  /*0660*/  LEA.HI.X.SX32 R18, R13, R20, 0x1, P0 ;  /* 0x000000140d127211 */ /* 0x000fe400000f0eff */
[----:B---3--:R-:W-:-:S04]  /*0670*/  LEA R6, P0, R7, UR10, 0x2 ;  /* 0x0000000a07067c11 */ /* 0x008fc8000f8010ff */
[----:B------:R-:W-:-:S05]  /*0680*/  LEA.HI.X R7, R7, UR11, R18, 0x2, P0 ;  /* 0x0000000b07077c11 */ /* 0x000fca00080f1412 */
[----:B------:R-:W2:Y:S02]  /*0690*/  LDG.E R6, desc[UR6][R6.64] ;  /* 0x0000000606067981 */ /* 0x000ea4000c1e1900 */
[----:B--2---:R-:W-:-:S13]  /*06a0*/  FSETP.NEU.AND P0, PT, R6, 1, PT ;  /* 0x3f8000000600780b */ /* 0x004fda0003f0d000 */
[----:B------:R-:W-:Y:S05]  /*06b0*/  @!P0 BREAK.RELIABLE B1 ;  /* 0x0000000000018942 */ /* 0x000fea0003800100 */
[----:B------:R-:W-:Y:S05]  /*06c0*/  @!P0 BRA `(.L_x_941) ;  /* 0x0000000000248947 */ /* 0x000fea0003800000 */
.L_x_940:
[----:B------:R-:W-:-:S04]  /*06d0*/  IADD3 R16, PT, PT, R16, 0x1, RZ ;  /* 0x0000000110107810 */ /* 0x000fc80007ffe0ff */
[----:B------:R-:W-:-:S13]  /*06e0*/  ISETP.NE.AND P0, PT, R16, RZ, PT ;  /* 0x000000ff1000720c */ /* 0x000fda0003f05270 */
[----:B------:R-:W-:Y:S05]  /*06f0*/  @!P0 BREAK.RELIABLE B1 ;  /* 0x0000000000018942 */ /* 0x000fea0003800100 */
[----:B------:R-:W-:Y:S05]  /*0700*/  @!P0 BRA `(.L_x_942) ;  /* 0x0000000000248947 */ /* 0x000fea0003800000 */
[----:B---3--:R-:W-:Y:S05]  /*0710*/  BSYNC.RELIABLE B1 ;  /* 0x0000000000017941 */ /* 0x008fea0003800100 */
.L_x_939:
[----:B------:R-:W-:Y:S01]  /*0720*/  VIADD R15, R15, 0x1 ;  /* 0x000000010f0f7836 */ /* 0x000fe20000000000 */
[----:B------:R-:W-:Y:S01]  /*0730*/  IADD3 R13, PT, PT, R13, 0x1, RZ ;  /* 0x000000010d0d7810 */ /* 0x000fe20007ffe0ff */
[----:B------:R-:W-:Y:S01]  /*0740*/  VIADD R14, R14, 0x1 ;  /* 0x000000010e0e7836 */ /* 0x000fe20000000000 */
[----:B------:R-:W-:Y:S06]  /*0750*/  BRA `(.L_x_943) ;  /* 0xfffffffc00a47947 */ /* 0x000fec000383ffff */
.L_x_941:
[----:B------:R-:W2:Y:S01]  /*0760*/  LDG.E R13, desc[UR6][R4.64] ;  /* 0x00000006040d7981 */ /* 0x000ea2000c1e1900 */
[----:B------:R-:W0:Y:S02]  /*0770*/  LDC.64 R6, c[0x0][0x3c8] ;  /* 0x0000f200ff067b82 */ /* 0x000e240000000a00 */
[----:B0-----:R-:W-:-:S05]  /*0780*/  IMAD.WIDE R6, R15, 0x4, R6 ;  /* 0x000000040f067825 */ /* 0x001fca00078e0206 */
[----:B--2---:R0:W-:Y:S02]  /*0790*/  STG.E desc[UR6][R6.64], R13 ;  /* 0x0000000d06007986 */ /* 0x0041e4000c101906 */
.L_x_942:
[----:B---3--:R-:W-:Y:S05]  /*07a0*/  BSYNC.RECONVERGENT B0 ;  /* 0x0000000000007941 */ /* 0x008fea0003800200 */
.L_x_938:
[----:B------:R-:W-:Y:S05]  /*07b0*/  @P1 BRA `(.L_x_944) ;  /* 0xfffffffc00601947 */ /* 0x000fea000383ffff */
[----:B------:R-:W1:Y:S01]  /*07c0*/  LDCU UR4, c[0x0][0x380] ;  /* 0x00007000ff0477ac */ /* 0x000e620008000800 */
[----:B------:R-:W-:-:S04]  /*07d0*/  IADD3 R0, PT, PT, R3, R0, RZ ;  /* 0x0000000003007210 */ /* 0x000fc80007ffe0ff */
[----:B-1----:R-:W-:-:S13]  /*07e0*/  ISETP.GE.AND P0, PT, R0, UR4, PT ;  /* 0x0000000400007c0c */ /* 0x002fda000bf06270 */
[----:B------:R-:W-:Y:S05]  /*07f0*/  @!P0 BRA `(.L_x_945) ;  /* 0xfffffff800448947 */ /* 0x000fea000383ffff */
[----:B------:R-:W-:Y:S05]  /*0800*/  EXIT ;  /* 0x000000000000794d */ /* 0x000fea0003800000 */
.L_x_946:
        /* <DEDUP_REMOVED lines=15> */
.L_x_1028:


//--------------------- .text._Z22forward_maxpool_kerneliPKfPfS1_iiiiiii --------------------------
	.section	.text._Z22forward_maxpool_kerneliPKfPfS1_iiiiiii,"ax",@progbits
	.align	128
        .global         _Z22forward_maxpool_kerneliPKfPfS1_iiiiiii
        .type           _Z22forward_maxpool_kerneliPKfPfS1_iiiiiii,@function
        .size           _Z22forward_maxpool_kerneliPKfPfS1_iiiiiii,(.L_x_1029 - _Z22forward_maxpool_kerneliPKfPfS1_iiiiiii)
        .other          _Z22forward_maxpool_kerneliPKfPfS1_iiiiiii,@"STO_CUDA_ENTRY STV_DEFAULT"
_Z22forward_maxpool_kerneliPKfPfS1_iiiiiii:
.text._Z22forward_maxpool_kerneliPKfPfS1_iiiiiii:
        /* <DEDUP_REMOVED lines=8> */
[----:B------:R-:W0:Y:S01]  /*0080*/  LDCU UR4, c[0x0][0x3b0] ;  /* 0x00007600ff0477ac */ /* 0x000e220008000800 */
[----:B------:R-:W1:Y:S01]  /*0090*/  LDCU UR5, c[0x0][0x370] ;  /* 0x00006e00ff0577ac */ /* 0x000e620008000800 */
[----:B------:R-:W2:Y:S01]  /*00a0*/  LDCU.64 UR8, c[0x0][0x358] ;  /* 0x00006b00ff0877ac */ /* 0x000ea20008000a00 */
[----:B0-----:R-:W-:Y:S01]  /*00b0*/  UISETP.GT.AND UP0, UPT, UR4, URZ, UPT ;  /* 0x000000ff0400728c */ /* 0x001fe2000bf04270 */
[----:B-1----:R-:W-:-:S08]  /*00c0*/  IMAD R3, R3, UR5, RZ ;  /* 0x0000000503037c24 */ /* 0x002fd0000f8e02ff */
[----:B--2---:R-:W-:Y:S05]  /*00d0*/  BRA.U UP0, `(.L_x_947) ;  /* 0x0000000500347547 */ /* 0x004fea000b800000 */
[----:B------:R-:W0:Y:S01]  /*00e0*/  LDC.64 R10, c[0x0][0x3a8] ;  /* 0x0000ea00ff0a7b82 */ /* 0x000e220000000a00 */
[----:B------:R-:W1:Y:S01]  /*00f0*/  LDCU UR5, c[0x0][0x380] ;  /* 0x00007000ff0577ac */ /* 0x000e620008000800 */
[----:B------:R-:W2:Y:S06]  /*0100*/  LDCU UR4, c[0x0][0x3b8] ;  /* 0x00007700ff0477ac */ /* 0x000eac0008000800 */
[----:B------:R-:W3:Y:S01]  /*0110*/  LDC R13, c[0x0][0x3ac] ;  /* 0x0000eb00ff0d7b82 */ /* 0x000ee20000000800 */
[----:B------:R-:W4:Y:S07]  /*0120*/  LDCU.64 UR6, c[0x0][0x3a0] ;  /* 0x00007400ff0677ac */ /* 0x000f2e0008000a00 */
[----:B------:R-:W1:Y:S01]  /*0130*/  LDC R12, c[0x0][0x3a8] ;  /* 0x0000ea00ff0c7b82 */ /* 0x000e620000000800 */
[----:B0-----:R-:W-:-:S07]  /*0140*/  IABS R2, R11 ;  /* 0x0000000b00027213 */ /* 0x001fce0000000000 */
[----:B------:R-:W0:Y:S01]  /*0150*/  LDC R14, c[0x0][0x3b4] ;  /* 0x0000ed00ff0e7b82 */ /* 0x000e220000000800 */
[----:B------:R-:W-:Y:S01]  /*0160*/  ISETP.NE.AND P0, PT, R10, RZ, PT ;  /* 0x000000ff0a00720c */ /* 0x000fe20003f05270 */
[----:B------:R-:W5:Y:S06]  /*0170*/  I2F.RP R11, R2 ;  /* 0x00000002000b7306 */ /* 0x000f6c0000209400 */
[----:B------:R-:W0:Y:S08]  /*0180*/  LDC.64 R4, c[0x0][0x388] ;  /* 0x0000e200ff047b82 */ /* 0x000e300000000a00 */
[----:B------:R-:W0:Y:S01]  /*0190*/  LDC.64 R6, c[0x0][0x390] ;  /* 0x0000e400ff067b82 */ /* 0x000e220000000a00 */
[----:B-----5:R-:W5:Y:S07]  /*01a0*/  MUFU.RCP R11, R11 ;  /* 0x0000000b000b7308 */ /* 0x020f6e0000001000 */
[----:B------:R-:W0:Y:S01]  /*01b0*/  LDC.64 R8, c[0x0][0x398] ;  /* 0x0000e600ff087b82 */ /* 0x000e220000000a00 */
[----:B-----5:R-:W-:-:S04]  /*01c0*/  VIADD R16, R11, 0xffffffe ;  /* 0x0ffffffe0b107836 */ /* 0x020fc80000000000 */
[----:B------:R5:W2:Y:S02]  /*01d0*/  F2I.FTZ.U32.TRUNC.NTZ R17, R16 ;  /* 0x0000001000117305 */ /* 0x000aa4000021f000 */
[----:B-----5:R-:W-:Y:S02]  /*01e0*/  IMAD.MOV.U32 R16, RZ, RZ, RZ ;  /* 0x000000ffff107224 */ /* 0x020fe400078e00ff */
[----:B--2---:R-:W-:-:S04]  /*01f0*/  IMAD.MOV R15, RZ, RZ, -R17 ;  /* 0x000000ffff0f7224 */ /* 0x004fc800078e0a11 */
[----:B------:R-:W-:-:S04]  /*0200*/  IMAD R15, R15, R2, RZ ;  /* 0x000000020f0f7224 */ /* 0x000fc800078e02ff */
[----:B------:R-:W-:Y:S01]  /*0210*/  IMAD.HI.U32 R15, R17, R15, R16 ;  /* 0x0000000f110f7227 */ /* 0x000fe200078e0010 */
[----:B-1-34-:R-:W-:-:S07]  /*0220*/  LOP3.LUT R16, RZ, R10, RZ, 0x33, !PT ;  /* 0x0000000aff107212 */ /* 0x01afce00078e33ff */
.L_x_948:
[----:B-1----:R-:W-:Y:S02]  /*0230*/  IABS R17, R12 ;  /* 0x0000000c00117213 */ /* 0x002fe40000000000 */
[----:B------:R-:W-:Y:S02]  /*0240*/  IABS R10, R0 ;  /* 0x00000000000a7213 */ /* 0x000fe40000000000 */
[----:B------:R-:W1:Y:S01]  /*0250*/  I2F.RP R18, R17 ;  /* 0x0000001100127306 */ /* 0x000e620000209400 */
[----:B------:R-:W-:Y:S02]  /*0260*/  IABS R20, R13 ;  /* 0x0000000d00147213 */ /* 0x000fe40000000000 */
[----:B------:R-:W-:-:S04]  /*0270*/  IMAD.HI.U32 R19, R15, R10, RZ ;  /* 0x0000000a0f137227 */ /* 0x000fc800078e00ff */
[----:B------:R-:W-:-:S04]  /*0280*/  IMAD.MOV R11, RZ, RZ, -R19 ;  /* 0x000000ffff0b7224 */ /* 0x000fc800078e0a13 */
[----:B------:R-:W-:Y:S01]  /*0290*/  IMAD R11, R20, R11, R10 ;  /* 0x0000000b140b7224 */ /* 0x000fe200078e020a */
[----:B------:R-:W-:Y:S01]  /*02a0*/  LOP3.LUT R10, R0, R13, RZ, 0x3c, !PT ;  /* 0x0000000d000a7212 */ /* 0x000fe200078e3cff */
[----:B-1----:R-:W1:Y:S03]  /*02b0*/  MUFU.RCP R18, R18 ;  /* 0x0000001200127308 */ /* 0x002e660000001000 */
[----:B------:R-:W-:Y:S02]  /*02c0*/  ISETP.GT.U32.AND P3, PT, R2, R11, PT ;  /* 0x0000000b0200720c */ /* 0x000fe40003f64070 */
[----:B------:R-:W-:-:S11]  /*02d0*/  ISETP.GE.AND P2, PT, R10, RZ, PT ;  /* 0x000000ff0a00720c */ /* 0x000fd60003f46270 */
[----:B------:R-:W-:Y:S02]  /*02e0*/  @!P3 IMAD.IADD R11, R11, 0x1, -R20 ;  /* 0x000000010b0bb824 */ /* 0x000fe400078e0a14 */
[----:B------:R-:W-:Y:S01]  /*02f0*/  @!P3 VIADD R19, R19, 0x1 ;  /* 0x000000011313b836 */ /* 0x000fe20000000000 */
[----:B-1----:R-:W-:Y:S02]  /*0300*/  IADD3 R20, PT, PT, R18, 0xffffffe, RZ ;  /* 0x0ffffffe12147810 */ /* 0x002fe40007ffe0ff */
[----:B------:R-:W-:Y:S02]  /*0310*/  ISETP.GE.U32.AND P1, PT, R11, R2, PT ;  /* 0x000000020b00720c */ /* 0x000fe40003f26070 */
[----:B------:R-:W1:Y:S01]  /*0320*/  F2I.FTZ.U32.TRUNC.NTZ R11, R20 ;  /* 0x00000014000b7305 */ /* 0x000e62000021f000 */
[----:B------:R-:W-:-:S10]  /*0330*/  ISETP.NE.AND P3, PT, R13, RZ, PT ;  /* 0x000000ff0d00720c */ /* 0x000fd40003f65270 */
[----:B------:R-:W-:Y:S02]  /*0340*/  @P1 VIADD R19, R19, 0x1 ;  /* 0x0000000113131836 */ /* 0x000fe40000000000 */
[----:B-1----:R-:W-:Y:S02]  /*0350*/  IMAD.MOV R10, RZ, RZ, -R11 ;  /* 0x000000ffff0a7224 */ /* 0x002fe400078e0a0b */
[----:B------:R-:W-:Y:S01]  /*0360*/  @!P2 IMAD.MOV R19, RZ, RZ, -R19 ;  /* 0x000000ffff13a224 */ /* 0x000fe200078e0a13 */
[----:B------:R-:W-:Y:S01]  /*0370*/  @!P3 LOP3.LUT R19, RZ, R13, RZ, 0x33, !PT ;  /* 0x0000000dff13b212 */ /* 0x000fe200078e33ff */
[----:B------:R-:W-:Y:S02]  /*0380*/  IMAD R21, R10, R17, RZ ;  /* 0x000000110a157224 */ /* 0x000fe400078e02ff */
[----:B------:R-:W-:Y:S01]  /*0390*/  IMAD.MOV.U32 R10, RZ, RZ, RZ ;  /* 0x000000ffff0a7224 */ /* 0x000fe200078e00ff */
[----:B------:R-:W-:-:S03]  /*03a0*/  IABS R18, R19 ;  /* 0x0000001300127213 */ /* 0x000fc60000000000 */
[----:B------:R-:W-:-:S06]  /*03b0*/  IMAD.HI.U32 R10, R11, R21, R10 ;  /* 0x000000150b0a7227 */ /* 0x000fcc00078e000a */
[----:B------:R-:W-:-:S05]  /*03c0*/  IMAD.HI.U32 R10, R10, R18, RZ ;  /* 0x000000120a0a7227 */ /* 0x000fca00078e00ff */
[----:B------:R-:W-:-:S05]  /*03d0*/  IADD3 R11, PT, PT, -R10, RZ, RZ ;  /* 0x000000ff0a0b7210 */ /* 0x000fca0007ffe1ff */
[----:B------:R-:W-:Y:S01]  /*03e0*/  IMAD R18, R17, R11, R18 ;  /* 0x0000000b11127224 */ /* 0x000fe200078e0212 */
[----:B------:R-:W-:-:S04]  /*03f0*/  LOP3.LUT R11, R19, R12, RZ, 0x3c, !PT ;  /* 0x0000000c130b7212 */ /* 0x000fc800078e3cff */
[----:B------:R-:W-:Y:S02]  /*0400*/  ISETP.GT.U32.AND P2, PT, R17, R18, PT ;  /* 0x000000121100720c */ /* 0x000fe40003f44070 */
[----:B------:R-:W-:Y:S01]  /*0410*/  ISETP.GE.AND P3, PT, R11, RZ, PT ;  /* 0x000000ff0b00720c */ /* 0x000fe20003f66270 */
[----:B------:R-:W-:-:S04]  /*0420*/  IMAD.MOV R11, RZ, RZ, -R19 ;  /* 0x000000ffff0b7224 */ /* 0x000fc800078e0a13 */
[----:B------:R-:W-:-:S04]  /*0430*/  IMAD R11, R13, R11, R0 ;  /* 0x0000000b0d0b7224 */ /* 0x000fc800078e0200 */
[----:B0-----:R-:W-:Y:S02]  /*0440*/  IMAD R11, R11, UR4, -R14 ;  /* 0x000000040b0b7c24 */ /* 0x001fe4000f8e0a0e */
[----:B------:R-:W-:Y:S02]  /*0450*/  @!P2 IMAD.IADD R18, R18, 0x1, -R17 ;  /* 0x000000011212a824 */ /* 0x000fe400078e0a11 */
[----:B------:R-:W-:-:S03]  /*0460*/  @!P2 VIADD R10, R10, 0x1 ;  /* 0x000000010a0aa836 */ /* 0x000fc60000000000 */
[----:B------:R-:W-:-:S13]  /*0470*/  ISETP.GE.U32.AND P1, PT, R18, R17, PT ;  /* 0x000000111200720c */ /* 0x000fda0003f26070 */
[----:B------:R-:W-:-:S04]  /*0480*/  @P1 VIADD R10, R10, 0x1 ;  /* 0x000000010a0a1836 */ /* 0x000fc80000000000 */
[----:B------:R-:W-:-:S05]  /*0490*/  @!P3 IMAD.MOV R10, RZ, RZ, -R10 ;  /* 0x000000ffff0ab224 */ /* 0x000fca00078e0a0a */
[----:B------:R-:W-:-:S04]  /*04a0*/  SEL R10, R16, R10, !P0 ;  /* 0x0000000a100a7207 */ /* 0x000fc80004000000 */
[----:B------:R-:W-:-:S05]  /*04b0*/  IADD3 R17, PT, PT, -R10, RZ, RZ ;  /* 0x000000ff0a117210 */ /* 0x000fca0007ffe1ff */
[----:B------:R-:W-:-:S04]  /*04c0*/  IMAD R19, R12, R17, R19 ;  /* 0x000000110c137224 */ /* 0x000fc800078e0213 */
[----:B------:R-:W-:-:S04]  /*04d0*/  IMAD R19, R19, UR4, -R14 ;  /* 0x0000000413137c24 */ /* 0x000fc8000f8e0a0e */
[----:B------:R-:W-:-:S04]  /*04e0*/  IMAD R10, R10, UR6, R19 ;  /* 0x000000060a0a7c24 */ /* 0x000fc8000f8e0213 */
[----:B------:R-:W-:-:S04]  /*04f0*/  IMAD R19, R10, UR7, R11 ;  /* 0x000000070a137c24 */ /* 0x000fc8000f8e020b */
[----:B------:R-:W-:-:S06]  /*0500*/  IMAD.WIDE R20, R19, 0x4, R4 ;  /* 0x0000000413147825 */ /* 0x000fcc00078e0204 */
[----:B------:R-:W2:Y:S01]  /*0510*/  LDG.E R21, desc[UR8][R20.64] ;  /* 0x0000000814157981 */ /* 0x000ea2000c1e1900 */
[----:B------:R-:W-:-:S04]  /*0520*/  IMAD.WIDE R10, R0, 0x4, R6 ;  /* 0x00000004000a7825 */ /* 0x000fc800078e0206 */
[----:B------:R-:W-:Y:S02]  /*0530*/  IMAD.MOV.U32 R17, RZ, RZ, 0x3f800000 ;  /* 0x3f800000ff117424 */ /* 0x000fe400078e00ff */
[----:B------:R-:W-:-:S04]  /*0540*/  IMAD.WIDE R18, R19, 0x4, R8 ;  /* 0x0000000413127825 */ /* 0x000fc800078e0208 */
[----:B------:R-:W-:-:S05]  /*0550*/  IMAD.IADD R0, R3, 0x1, R0 ;  /* 0x0000000103007824 */ /* 0x000fca00078e0200 */
[----:B------:R-:W-:Y:S01]  /*0560*/  ISETP.GE.AND P1, PT, R0, UR5, PT ;  /* 0x0000000500007c0c */ /* 0x000fe2000bf26270 */
[----:B--2---:R1:W-:Y:S04]  /*0570*/  STG.E desc[UR8][R10.64], R21 ;  /* 0x000000150a007986 */ /* 0x0043e8000c101908 */
[----:B------:R1:W-:Y:S08]  /*0580*/  STG.E desc[UR8][R18.64], R17 ;  /* 0x0000001112007986 */ /* 0x0003f0000c101908 */
[----:B------:R-:W-:Y:S05]  /*0590*/  @!P1 BRA `(.L_x_948) ;  /* 0xfffffffc00249947 */ /* 0x000fea000383ffff */
[----:B------:R-:W-:Y:S05]  /*05a0*/  EXIT ;  /* 0x000000000000794d */ /* 0x000fea0003800000 */
.L_x_947:
[----:B------:R-:W-:Y:S02]  /*05b0*/  ULOP3.LUT UR6, UR4, 0x7, URZ, 0xc0, !UPT ;  /* 0x0000000704067892 */ /* 0x000fe4000f8ec0ff */
[----:B------:R-:W-:Y:S02]  /*05c0*/  ULOP3.LUT UR7, UR4, 0x3, URZ, 0xc0, !UPT ;  /* 0x0000000304077892 */ /* 0x000fe4000f8ec0ff */
[----:B------:R-:W-:-:S12]  /*05d0*/  ULOP3.LUT UR4, UR4, 0x7ffffff8, URZ, 0xc0, !UPT ;  /* 0x7ffffff804047892 */ /* 0x000fd8000f8ec0ff */
.L_x_957:
[----:B0-----:R-:W0:Y:S01]  /*05e0*/  LDC R5, c[0x0][0x3ac] ;  /* 0x0000eb00ff057b82 */ /* 0x001e220000000800 */
[----:B------:R-:W-:Y:S01]  /*05f0*/  IABS R10, R0 ;  /* 0x00000000000a7213 */ /* 0x000fe20000000000 */
[----:B------:R-:W1:Y:S01]  /*0600*/  LDCU UR5, c[0x0][0x3b8] ;  /* 0x00007700ff0577ac */ /* 0x000e620008000800 */
[----:B------:R-:W-:Y:S02]  /*0610*/  IMAD.MOV.U32 R19, RZ, RZ, RZ ;  /* 0x000000ffff137224 */ /* 0x000fe400078e00ff */
[----:B------:R-:W-:Y:S01]  /*0620*/  IMAD.MOV.U32 R20, RZ, RZ, RZ ;  /* 0x000000ffff147224 */ /* 0x000fe200078e00ff */
[----:B------:R-:W2:Y:S02]  /*0630*/  LDCU.64 UR10, c[0x0][0x3a0] ;  /* 0x00007400ff0a77ac */ /* 0x000ea40008000a00 */
[----:B------:R-:W3:Y:S08]  /*0640*/  LDC R2, c[0x0][0x3a8] ;  /* 0x0000ea00ff027b82 */ /* 0x000ef00000000800 */
[----:B------:R-:W1:Y:S01]  /*0650*/  LDC R15, c[0x0][0x3b4] ;  /* 0x0000ed00ff0f7b82 */ /* 0x000e620000000800 */
[----:B0-----:R-:W-:-:S04]  /*0660*/  IABS R9, R5 ;  /* 0x0000000500097213 */ /* 0x001fc80000000000 */
[----:B------:R-:W0:Y:S01]  /*0670*/  I2F.RP R4, R9 ;  /* 0x0000000900047306 */ /* 0x000e220000209400 */
[----:B---3--:R-:W-:-:S07]  /*0680*/  IABS R13, R2 ;  /* 0x00000002000d7213 */ /* 0x008fce0000000000 */
[----:B0-----:R-:W0:Y:S02]  /*0690*/  MUFU.RCP R4, R4 ;  /* 0x0000000400047308 */ /* 0x001e240000001000 */
[----:B0-----:R-:W-:-:S06]  /*06a0*/  VIADD R6, R4, 0xffffffe ;  /* 0x0ffffffe04067836 */ /* 0x001fcc0000000000 */
[----:B------:R0:W3:Y:S02]  /*06b0*/  F2I.FTZ.U32.TRUNC.NTZ R7, R6 ;  /* 0x0000000600077305 */ /* 0x0000e4000021f000 */
[----:B0-----:R-:W-:Y:S01]  /*06c0*/  IMAD.MOV.U32 R6, RZ, RZ, RZ ;  /* 0x000000ffff067224 */ /* 0x001fe200078e00ff */
[----:B---3--:R-:W-:-:S05]  /*06d0*/  IADD3 R8, PT, PT, RZ, -R7, RZ ;  /* 0x80000007ff087210 */ /* 0x008fca0007ffe0ff */
[----:B------:R-:W-:Y:S02]  /*06e0*/  IMAD R11, R8, R9, RZ ;  /* 0x00000009080b7224 */ /* 0x000fe400078e02ff */
[----:B------:R-:W-:Y:S02]  /*06f0*/  IMAD.MOV.U32 R8, RZ, RZ, R10 ;  /* 0x000000ffff087224 */ /* 0x000fe400078e000a */
[----:B------:R-:W-:Y:S01]  /*0700*/  IMAD.HI.U32 R11, R7, R11, R6 ;  /* 0x0000000b070b7227 */ /* 0x000fe200078e0006 */
[----:B------:R-:W0:Y:S05]  /*0710*/  I2F.RP R10, R13 ;  /* 0x0000000d000a7306 */ /* 0x000e2a0000209400 */
[----:B------:R-:W-:-:S04]  /*0720*/  IMAD.HI.U32 R4, R11, R8, RZ ;  /* 0x000000080b047227 */ /* 0x000fc800078e00ff */
[----:B------:R-:W-:-:S04]  /*0730*/  IMAD.MOV R7, RZ, RZ, -R4 ;  /* 0x000000ffff077224 */ /* 0x000fc800078e0a04 */
[C---:B------:R-:W-:Y:S01]  /*0740*/  IMAD R6, R9.reuse, R7, R8 ;  /* 0x0000000709067224 */ /* 0x040fe200078e0208 */
[----:B0-----:R-:W0:Y:S04]  /*0750*/  MUFU.RCP R10, R10 ;  /* 0x0000000a000a7308 */ /* 0x001e280000001000 */
[----:B------:R-:W-:-:S13]  /*0760*/  ISETP.GT.U32.AND P1, PT, R9, R6, PT ;  /* 0x000000060900720c */ /* 0x000fda0003f24070 */
[----:B------:R-:W-:Y:S01]  /*0770*/  @!P1 IMAD.IADD R6, R6, 0x1, -R9 ;  /* 0x0000000106069824 */ /* 0x000fe200078e0a09 */
[----:B0-----:R-:W-:Y:S01]  /*0780*/  IADD3 R7, PT, PT, R10, 0xffffffe, RZ ;  /* 0x0ffffffe0a077810 */ /* 0x001fe20007ffe0ff */
[----:B------:R-:W-:Y:S01]  /*0790*/  @!P1 VIADD R4, R4, 0x1 ;  /* 0x0000000104049836 */ /* 0x000fe20000000000 */
[----:B------:R-:W-:Y:S02]  /*07a0*/  ISETP.NE.AND P1, PT, R5, RZ, PT ;  /* 0x000000ff0500720c */ /* 0x000fe40003f25270 */
[----:B------:R-:W-:Y:S02]  /*07b0*/  ISETP.GE.U32.AND P0, PT, R6, R9, PT ;  /* 0x000000090600720c */ /* 0x000fe40003f06070 */
[----:B------:R-:W-:Y:S01]  /*07c0*/  LOP3.LUT R6, R0, R5, RZ, 0x3c, !PT ;  /* 0x0000000500067212 */ /* 0x000fe200078e3cff */
[----:B------:R-:W0:Y:S03]  /*07d0*/  F2I.FTZ.U32.TRUNC.NTZ R7, R7 ;  /* 0x0000000700077305 */ /* 0x000e26000021f000 */
[----:B------:R-:W-:Y:S01]  /*07e0*/  ISETP.GE.AND P2, PT, R6, RZ, PT ;  /* 0x000000ff0600720c */ /* 0x000fe20003f46270 */
[----:B------:R-:W-:-:S06]  /*07f0*/  IMAD.MOV.U32 R6, RZ, RZ, RZ ;  /* 0x000000ffff067224 */ /* 0x000fcc00078e00ff */
[----:B------:R-:W-:-:S04]  /*0800*/  @P0 VIADD R4, R4, 0x1 ;  /* 0x0000000104040836 */ /* 0x000fc80000000000 */
[----:B------:R-:W-:Y:S02]  /*0810*/  IMAD.MOV.U32 R11, RZ, RZ, R4 ;  /* 0x000000ffff0b7224 */ /* 0x000fe400078e0004 */
[----:B0-----:R-:W-:-:S03]  /*0820*/  IMAD.MOV R4, RZ, RZ, -R7 ;  /* 0x000000ffff047224 */ /* 0x001fc600078e0a07 */
[----:B------:R-:W-:Y:S01]  /*0830*/  @!P2 IADD3 R11, PT, PT, -R11, RZ, RZ ;  /* 0x000000ff0b0ba210 */ /* 0x000fe20007ffe1ff */
[----:B------:R-:W-:Y:S01]  /*0840*/  IMAD R9, R4, R13, RZ ;  /* 0x0000000d04097224 */ /* 0x000fe200078e02ff */
[----:B------:R-:W-:-:S03]  /*0850*/  @!P1 LOP3.LUT R11, RZ, R5, RZ, 0x33, !PT ;  /* 0x00000005ff0b9212 */ /* 0x000fc600078e33ff */
[----:B------:R-:W-:Y:S01]  /*0860*/  IMAD.HI.U32 R9, R7, R9, R6 ;  /* 0x0000000907097227 */ /* 0x000fe200078e0006 */
[----:B------:R-:W-:-:S05]  /*0870*/  IABS R4, R11 ;  /* 0x0000000b00047213 */ /* 0x000fca0000000000 */
[----:B------:R-:W-:-:S04]  /*0880*/  IMAD.MOV.U32 R6, RZ, RZ, R4 ;  /* 0x000000ffff067224 */ /* 0x000fc800078e0004 */
[----:B------:R-:W-:-:S04]  /*0890*/  IMAD.HI.U32 R4, R9, R6, RZ ;  /* 0x0000000609047227 */ /* 0x000fc800078e00ff */
[----:B------:R-:W-:-:S04]  /*08a0*/  IMAD.MOV R7, RZ, RZ, -R4 ;  /* 0x000000ffff077224 */ /* 0x000fc800078e0a04 */
[----:B------:R-:W-:-:S05]  /*08b0*/  IMAD R6, R13, R7, R6 ;  /* 0x000000070d067224 */ /* 0x000fca00078e0206 */
[----:B------:R-:W-:-:S13]  /*08c0*/  ISETP.GT.U32.AND P1, PT, R13, R6, PT ;  /* 0x000000060d00720c */ /* 0x000fda0003f24070 */
[----:B------:R-:W-:Y:S01]  /*08d0*/  @!P1 IMAD.IADD R6, R6, 0x1, -R13 ;  /* 0x0000000106069824 */ /* 0x000fe200078e0a0d */
[----:B------:R-:W-:Y:S02]  /*08e0*/  @!P1 IADD3 R4, PT, PT, R4, 0x1, RZ ;  /* 0x0000000104049810 */ /* 0x000fe40007ffe0ff */
[----:B------:R-:W-:Y:S02]  /*08f0*/  ISETP.NE.AND P1, PT, R2, RZ, PT ;  /* 0x000000ff0200720c */ /* 0x000fe40003f25270 */
[----:B------:R-:W-:Y:S02]  /*0900*/  ISETP.GE.U32.AND P0, PT, R6, R13, PT ;  /* 0x0000000d0600720c */ /* 0x000fe40003f06070 */
[----:B------:R-:W-:Y:S01]  /*0910*/  LOP3.LUT R6, R11, R2, RZ, 0x3c, !PT ;  /* 0x000000020b067212 */ /* 0x000fe200078e3cff */
[----:B------:R-:W0:Y:S03]  /*0920*/  LDC.64 R12, c[0x0][0x388] ;  /* 0x0000e200ff0c7b82 */ /* 0x000e260000000a00 */
[----:B------:R-:W-:-:S07]  /*0930*/  ISETP.GE.AND P2, PT, R6, RZ, PT ;  /* 0x000000ff0600720c */ /* 0x000fce0003f46270 */
[----:B------:R-:W-:-:S04]  /*0940*/  @P0 VIADD R4, R4, 0x1 ;  /* 0x0000000104040836 */ /* 0x000fc80000000000 */
[----:B------:R-:W-:Y:S01]  /*0950*/  IMAD.MOV.U32 R7, RZ, RZ, R4 ;  /* 0x000000ffff077224 */ /* 0x000fe200078e0004 */
[----:B------:R-:W-:-:S03]  /*0960*/  IADD3 R4, PT, PT, -R11, RZ, RZ ;  /* 0x000000ff0b047210 */ /* 0x000fc60007ffe1ff */
[----:B------:R-:W-:Y:S01]  /*0970*/  @!P2 IMAD.MOV R7, RZ, RZ, -R7 ;  /* 0x000000ffff07a224 */ /* 0x000fe200078e0a07 */
[----:B------:R-:W-:Y:S01]  /*0980*/  @!P1 LOP3.LUT R7, RZ, R2, RZ, 0x33, !PT ;  /* 0x00000002ff079212 */ /* 0x000fe200078e33ff */
[----:B------:R-:W-:-:S04]  /*0990*/  IMAD R4, R5, R4, R0 ;  /* 0x0000000405047224 */ /* 0x000fc800078e0200 */
[----:B------:R-:W-:Y:S02]  /*09a0*/  IMAD.MOV R9, RZ, RZ, -R7 ;  /* 0x000000ffff097224 */ /* 0x000fe400078e0a07 */
[----:B-1----:R-:W-:Y:S02]  /*09b0*/  IMAD R4, R4, UR5, -R15 ;  /* 0x0000000504047c24 */ /* 0x002fe4000f8e0a0f */
[----:B------:R-:W-:-:S04]  /*09c0*/  IMAD R2, R2, R9, R11 ;  /* 0x0000000902027224 */ /* 0x000fc800078e020b */
[----:B------:R-:W-:-:S04]  /*09d0*/  IMAD R2, R2, UR5, -R15 ;  /* 0x0000000502027c24 */ /* 0x000fc8000f8e0a0f */
[----:B--2---:R-:W-:Y:S02]  /*09e0*/  IMAD R5, R7, UR10, R2 ;  /* 0x0000000a07057c24 */ /* 0x004fe4000f8e0202 */
[----:B------:R-:W-:Y:S02]  /*09f0*/  IMAD.MOV.U32 R7, RZ, RZ, RZ ;  /* 0x000000ffff077224 */ /* 0x000fe400078e00ff */
[----:B------:R-:W-:-:S04]  /*0a00*/  IMAD R5, R5, UR11, R4 ;  /* 0x0000000b05057c24 */ /* 0x000fc8000f8e0204 */
[----:B0-----:R-:W-:-:S07]  /*0a10*/  IMAD.WIDE R12, R5, 0x4, R12 ;  /* 0x00000004050c7825 */ /* 0x001fce00078e020c */
.L_x_956:
[----:B------:R-:W0:Y:S01]  /*0a20*/  LDCU UR5, c[0x0][0x3b0] ;  /* 0x00007600ff0577ac */ /* 0x000e220008000800 */
[----:B------:R-:W-:Y:S01]  /*0a30*/  IADD3 R9, PT, PT, R2, R7, RZ ;  /* 0x0000000702097210 */ /* 0x000fe20007ffe0ff */
[----:B------:R-:W-:Y:S01]  /*0a40*/  IMAD.MOV.U32 R11, RZ, RZ, RZ ;  /* 0x000000ffff0b7224 */ /* 0x000fe200078e00ff */
[----:B------:R-:W1:Y:S01]  /*0a50*/  LDCU UR10, c[0x0][0x3a4] ;  /* 0x00007480ff0a77ac */ /* 0x000e620008000800 */
[----:B0-----:R-:W-:Y:S01]  /*0a60*/  UISETP.GE.U32.AND UP0, UPT, UR5, 0x8, UPT ;  /* 0x000000080500788c */ /* 0x001fe2000bf06070 */
[----:B-1----:R-:W-:-:S04]  /*0a70*/  IMAD.U32 R8, RZ, RZ, UR10 ;  /* 0x0000000aff087e24 */ /* 0x002fc8000f8e00ff */
[----:B------:R-:W-:-:S04]  /*0a80*/  IMAD R10, R7, R8, RZ ;  /* 0x00000008070a7224 */ /* 0x000fc800078e02ff */
[----:B------:R-:W-:Y:S05]  /*0a90*/  BRA.U !UP0, `(.L_x_949) ;  /* 0x0000000508b87547 */ /* 0x000fea000b800000 */
[----:B------:R-:W0:Y:S01]  /*0aa0*/  LDC R8, c[0x0][0x3a4] ;  /* 0x0000e900ff087b82 */ /* 0x000e220000000800 */
[----:B------:R-:W1:Y:S01]  /*0ab0*/  LDCU UR5, c[0x0][0x3a0] ;  /* 0x00007400ff0577ac */ /* 0x000e620008000800 */
[----:B------:R-:W-:Y:S01]  /*0ac0*/  IMAD.WIDE R14, R10, 0x4, R12 ;  /* 0x000000040a0e7825 */ /* 0x000fe200078e020c */
[----:B------:R-:W-:-:S03]  /*0ad0*/  MOV R6, R4 ;  /* 0x0000000400067202 */ /* 0x000fc60000000f00 */
[----:B------:R-:W-:Y:S01]  /*0ae0*/  IMAD.MOV.U32 R11, RZ, RZ, 0x3 ;  /* 0x00000003ff0b7424 */ /* 0x000fe200078e00ff */
[----:B------:R-:W-:Y:S01]  /*0af0*/  IADD3 R22, P0, PT, R14, 0x10, RZ ;  /* 0x000000100e167810 */ /* 0x000fe20007f1e0ff */
[----:B------:R-:W-:-:S04]  /*0b00*/  IMAD.MOV.U32 R21, RZ, RZ, R10 ;  /* 0x000000ffff157224 */ /* 0x000fc800078e000a */
[----:B------:R-:W-:Y:S01]  /*0b10*/  IMAD.X R23, RZ, RZ, R15, P0 ;  /* 0x000000ffff177224 */ /* 0x000fe200000e060f */
[----:B-1----:R-:W-:-:S13]  /*0b20*/  ISETP.GE.AND P2, PT, R9, UR5, PT ;  /* 0x0000000509007c0c */ /* 0x002fda000bf46270 */
.L_x_950:
[----:B------:R-:W-:Y:S02]  /*0b30*/  LOP3.LUT R14, R9, R6, RZ, 0xfc, !PT ;  /* 0x00000006090e7212 */ /* 0x000fe400078efcff */
[----:B0-----:R-:W-:-:S04]  /*0b40*/  ISETP.GE.OR P0, PT, R6, R8, P2 ;  /* 0x000000080600720c */ /* 0x001fc80001706670 */
[----:B------:R-:W-:-:S13]  /*0b50*/  ISETP.LT.OR P1, PT, R14, RZ, P0 ;  /* 0x000000ff0e00720c */ /* 0x000fda0000721670 */
[----:B------:R-:W-:Y:S02]  /*0b60*/  @!P1 IMAD R15, R20, R8, R19 ;  /* 0x00000008140f9224 */ /* 0x000fe400078e0213 */
[----:B------:R-:W-:-:S04]  /*0b70*/  @!P1 IMAD.WIDE R16, R21, 0x4, R12 ;  /* 0x0000000415109825 */ /* 0x000fc800078e020c */
[----:B------:R-:W-:Y:S02]  /*0b80*/  @!P1 IMAD.WIDE R14, R15, 0x4, R12 ;  /* 0x000000040f0e9825 */ /* 0x000fe400078e020c */
[----:B------:R-:W2:Y:S04]  /*0b90*/  @!P1 LDG.E R16, desc[UR8][R16.64] ;  /* 0x0000000810109981 */ /* 0x000ea8000c1e1900 */
[----:B------:R0:W2:Y:S01]  /*0ba0*/  @!P1 LDG.E R15, desc[UR8][R14.64] ;  /* 0x000000080e0f9981 */ /* 0x0000a2000c1e1900 */
[----:B------:R-:W-:-:S05]  /*0bb0*/  VIADD R18, R6, 0x1 ;  /* 0x0000000106127836 */ /* 0x000fca0000000000 */
[----:B------:R-:W-:Y:S02]  /*0bc0*/  ISETP.GE.OR P0, PT, R18, R8, P2 ;  /* 0x000000081200720c */ /* 0x000fe40001706670 */
[----:B------:R-:W-:Y:S01]  /*0bd0*/  LOP3.LUT R18, R9, R18, RZ, 0xfc, !PT ;  /* 0x0000001209127212 */ /* 0x000fe200078efcff */
[----:B0-----:R-:W-:-:S03]  /*0be0*/  IMAD.MOV.U32 R14, RZ, RZ, R22 ;  /* 0x000000ffff0e7224 */ /* 0x001fc600078e0016 */
[----:B------:R-:W-:Y:S01]  /*0bf0*/  ISETP.LT.OR P0, PT, R18, RZ, P0 ;  /* 0x000000ff1200720c */ /* 0x000fe20000701670 */
[----:B------:R-:W-:Y:S01]  /*0c00*/  VIADD R18, R11, 0xfffffffd ;  /* 0xfffffffd0b127836 */ /* 0x000fe20000000000 */
[----:B--2---:R-:W-:Y:S01]  /*0c10*/  FSETP.GT.AND P1, PT, R16, R15, !P1 ;  /* 0x0000000f1000720b */ /* 0x004fe20004f24000 */
[----:B------:R-:W-:-:S03]  /*0c20*/  IMAD.MOV.U32 R15, RZ, RZ, R23 ;  /* 0x000000ffff0f7224 */ /* 0x000fc600078e0017 */
[----:B------:R-:W-:Y:S02]  /*0c30*/  SEL R25, R18, R19, P1 ;  /* 0x0000001312197207 */ /* 0x000fe40000800000 */
[----:B------:R-:W-:-:S05]  /*0c40*/  SEL R20, R7, R20, P1 ;  /* 0x0000001407147207 */ /* 0x000fca0000800000 */
[----:B------:R-:W2:Y:S01]  /*0c50*/  @!P0 LDG.E R16, desc[UR8][R14.64+-0xc] ;  /* 0xfffff4080e108981 */ /* 0x000ea2000c1e1900 */
[----:B------:R-:W-:-:S04]  /*0c60*/  @!P0 IMAD R19, R20, R8, R25 ;  /* 0x0000000814138224 */ /* 0x000fc800078e0219 */
[----:B------:R-:W-:-:S06]  /*0c70*/  @!P0 IMAD.WIDE R18, R19, 0x4, R12 ;  /* 0x0000000413128825 */ /* 0x000fcc00078e020c */
[----:B------:R-:W2:Y:S01]  /*0c80*/  @!P0 LDG.E R19, desc[UR8][R18.64] ;  /* 0x0000000812138981 */ /* 0x000ea2000c1e1900 */
[----:B------:R-:W-:-:S04]  /*0c90*/  IADD3 R17, PT, PT, R6, 0x2, RZ ;  /* 0x0000000206117810 */ /* 0x000fc80007ffe0ff */
[----:B------:R-:W-:Y:S02]  /*0ca0*/  ISETP.GE.OR P1, PT, R17, R8, P2 ;  /* 0x000000081100720c */ /* 0x000fe40001726670 */
[----:B------:R-:W-:-:S04]  /*0cb0*/  LOP3.LUT R17, R9, R17, RZ, 0xfc, !PT ;  /* 0x0000001109117212 */ /* 0x000fc800078efcff */
[----:B------:R-:W-:Y:S02]  /*0cc0*/  ISETP.LT.OR P1, PT, R17, RZ, P1 ;  /* 0x000000ff1100720c */ /* 0x000fe40000f21670 */
[----:B--2---:R-:W-:-:S04]  /*0cd0*/  FSETP.GT.AND P0, PT, R16, R19, !P0 ;  /* 0x000000131000720b */ /* 0x004fc80004704000 */
[----:B------:R-:W-:-:S07]  /*0ce0*/  SEL R22, R7, R20, P0 ;  /* 0x0000001407167207 */ /* 0x000fce0000000000 */
[----:B------:R-:W2:Y:S02]  /*0cf0*/  @!P1 LDG.E R20, desc[UR8][R14.64+-0x8] ;  /* 0xfffff8080e149981 */ /* 0x000ea4000c1e1900 */
[----:B------:R-:W-:-:S04]  /*0d00*/  @P0 VIADD R25, R11, 0xfffffffe ;  /* 0xfffffffe0b190836 */ /* 0x000fc80000000000 */
[----:B------:R-:W-:-:S04]  /*0d10*/  @!P1 IMAD R17, R22, R8, R25 ;  /* 0x0000000816119224 */ /* 0x000fc800078e0219 */
[----:B------:R-:W-:-:S06]  /*0d20*/  @!P1 IMAD.WIDE R16, R17, 0x4, R12 ;  /* 0x0000000411109825 */ /* 0x000fcc00078e020c */
[----:B------:R-:W2:Y:S01]  /*0d30*/  @!P1 LDG.E R17, desc[UR8][R16.64] ;  /* 0x0000000810119981 */ /* 0x000ea2000c1e1900 */
[----:B------:R-:W-:-:S05]  /*0d40*/  VIADD R18, R6, 0x3 ;  /* 0x0000000306127836 */ /* 0x000fca0000000000 */
[----:B------:R-:W-:Y:S02]  /*0d50*/  ISETP.GE.OR P0, PT, R18, R8, P2 ;  /* 0x000000081200720c */ /* 0x000fe40001706670 */
[----:B------:R-:W-:-:S04]  /*0d60*/  LOP3.LUT R18, R9, R18, RZ, 0xfc, !PT ;  /* 0x0000001209127212 */ /* 0x000fc800078efcff */
[----:B------:R-:W-:Y:S02]  /*0d70*/  ISETP.LT.OR P0, PT, R18, RZ, P0 ;  /* 0x000000ff1200720c */ /* 0x000fe40000701670 */
[----:B--2---:R-:W-:-:S11]  /*0d80*/  FSETP.GT.AND P1, PT, R20, R17, !P1 ;  /* 0x000000111400720b */ /* 0x004fd60004f24000 */
[----:B------:R-:W2:Y:S01]  /*0d90*/  @!P0 LDG.E R20, desc[UR8][R14.64+-0x4] ;  /* 0xfffffc080e148981 */ /* 0x000ea2000c1e1900 */
[----:B------:R-:W-:Y:S01]  /*0da0*/  SEL R22, R7, R22, P1 ;  /* 0x0000001607167207 */ /* 0x000fe20000800000 */
        /* <DEDUP_REMOVED lines=10> */
[----:B------:R-:W-:Y:S02]  /*0e50*/  SEL R22, R7, R22, P0 ;  /* 0x0000001607167207 */ /* 0x000fe40000000000 */
[----:B------:R-:W-:-:S05]  /*0e60*/  SEL R25, R11, R25, P0 ;  /* 0x000000190b197207 */ /* 0x000fca0000000000 */
[----:B------:R-:W-:-:S04]  /*0e70*/  @!P1 IMAD R17, R22, R8, R25 ;  /* 0x0000000816119224 */ /* 0x000fc800078e0219 */
[----:B------:R-:W-:-:S06]  /*0e80*/  @!P1 IMAD.WIDE R16, R17, 0x4, R12 ;  /* 0x0000000411109825 */ /* 0x000fcc00078e020c */
[----:B------:R-:W2:Y:S01]  /*0e90*/  @!P1 LDG.E R17, desc[UR8][R16.64] ;  /* 0x0000000810119981 */ /* 0x000ea2000c1e1900 */
[----:B------:R-:W-:-:S04]  /*0ea0*/  IADD3 R18, PT, PT, R6, 0x5, RZ ;  /* 0x0000000506127810 */ /* 0x000fc80007ffe0ff */
        /* <DEDUP_REMOVED lines=13> */
[----:B------:R-:W-:-:S13]  /*0f80*/  ISETP.LT.OR P1, PT, R16, RZ, P1 ;  /* 0x000000ff1000720c */ /* 0x000fda0000f21670 */
[----:B------:R-:W3:Y:S01]  /*0f90*/  @!P1 LDG.E R18, desc[UR8][R14.64+0x8] ;  /* 0x000008080e129981 */ /* 0x000ee2000c1e1900 */
[----:B--2---:R-:W-:-:S04]  /*0fa0*/  FSETP.GT.AND P0, PT, R20, R19, !P0 ;  /* 0x000000131400720b */ /* 0x004fc80004704000 */
[----:B------:R-:W-:-:S09]  /*0fb0*/  SEL R22, R7, R22, P0 ;  /* 0x0000001607167207 */ /* 0x000fd20000000000 */
[----:B------:R-:W-:-:S04]  /*0fc0*/  @P0 VIADD R25, R11, 0x2 ;  /* 0x000000020b190836 */ /* 0x000fc80000000000 */
[----:B------:R-:W-:-:S04]  /*0fd0*/  @!P1 IMAD R17, R22, R8, R25 ;  /* 0x0000000816119224 */ /* 0x000fc800078e0219 */
[----:B------:R-:W-:-:S06]  /*0fe0*/  @!P1 IMAD.WIDE R16, R17, 0x4, R12 ;  /* 0x0000000411109825 */ /* 0x000fcc00078e020c */
[----:B------:R-:W3:Y:S01]  /*0ff0*/  @!P1 LDG.E R17, desc[UR8][R16.64] ;  /* 0x0000000810119981 */ /* 0x000ee2000c1e1900 */
[----:B------:R-:W-:-:S05]  /*1000*/  VIADD R19, R6, 0x7 ;  /* 0x0000000706137836 */ /* 0x000fca0000000000 */
[----:B------:R-:W-:Y:S02]  /*1010*/  ISETP.GE.OR P0, PT, R19, R8, P2 ;  /* 0x000000081300720c */ /* 0x000fe40001706670 */
[----:B------:R-:W-:-:S04]  /*1020*/  LOP3.LUT R19, R9, R19, RZ, 0xfc, !PT ;  /* 0x0000001309137212 */ /* 0x000fc800078efcff */
[----:B------:R-:W-:-:S13]  /*1030*/  ISETP.LT.OR P0, PT, R19, RZ, P0 ;  /* 0x000000ff1300720c */ /* 0x000fda0000701670 */
[----:B------:R-:W2:Y:S01]  /*1040*/  @!P0 LDG.E R20, desc[UR8][R14.64+0xc] ;  /* 0x00000c080e148981 */ /* 0x000ea2000c1e1900 */
[----:B---3--:R-:W-:-:S04]  /*1050*/  FSETP.GT.AND P1, PT, R18, R17, !P1 ;  /* 0x000000111200720b */ /* 0x008fc80004f24000 */
[----:B------:R-:W-:-:S09]  /*1060*/  SEL R24, R7, R22, P1 ;  /* 0x0000001607187207 */ /* 0x000fd20000800000 */
[----:B------:R-:W-:-:S05]  /*1070*/  @P1 IADD3 R25, PT, PT, R11, 0x3, RZ ;  /* 0x000000030b191810 */ /* 0x000fca0007ffe0ff */
[----:B------:R-:W-:-:S04]  /*1080*/  @!P0 IMAD R19, R24, R8, R25 ;  /* 0x0000000818138224 */ /* 0x000fc800078e0219 */
[----:B------:R-:W-:-:S06]  /*1090*/  @!P0 IMAD.WIDE R18, R19, 0x4, R12 ;  /* 0x0000000413128825 */ /* 0x000fcc00078e020c */
[----:B------:R-:W2:Y:S01]  /*10a0*/  @!P0 LDG.E R19, desc[UR8][R18.64] ;  /* 0x0000000812138981 */ /* 0x000ea2000c1e1900 */
[----:B------:R-:W-:-:S05]  /*10b0*/  VIADD R16, R11, 0x5 ;  /* 0x000000050b107836 */ /* 0x000fca0000000000 */
[----:B------:R-:W-:Y:S02]  /*10c0*/  ISETP.NE.AND P1, PT, R16, UR4, PT ;  /* 0x0000000410007c0c */ /* 0x000fe4000bf25270 */
[----:B------:R-:W-:Y:S01]  /*10d0*/  IADD3 R22, P3, PT, R14, 0x20, RZ ;  /* 0x000000200e167810 */ /* 0x000fe20007f7e0ff */
[----:B------:R-:W-:Y:S01]  /*10e0*/  VIADD R21, R21, 0x8 ;  /* 0x0000000815157836 */ /* 0x000fe20000000000 */
[----:B------:R-:W-:-:S03]  /*10f0*/  IADD3 R6, PT, PT, R6, 0x8, RZ ;  /* 0x0000000806067810 */ /* 0x000fc60007ffe0ff */
[----:B------:R-:W-:Y:S01]  /*1100*/  IMAD.X R23, RZ, RZ, R15, P3 ;  /* 0x000000ffff177224 */ /* 0x000fe200018e060f */
[----:B--2---:R-:W-:-:S04]  /*1110*/  FSETP.GT.AND P0, PT, R20, R19, !P0 ;  /* 0x000000131400720b */ /* 0x004fc80004704000 */
[----:B------:R-:W-:-:S09]  /*1120*/  SEL R20, R7, R24, P0 ;  /* 0x0000001807147207 */ /* 0x000fd20000000000 */
[C---:B------:R-:W-:Y:S02]  /*1130*/  @P0 VIADD R25, R11.reuse, 0x4 ;  /* 0x000000040b190836 */ /* 0x040fe40000000000 */
[----:B------:R-:W-:Y:S02]  /*1140*/  VIADD R11, R11, 0x8 ;  /* 0x000000080b0b7836 */ /* 0x000fe40000000000 */
[----:B------:R-:W-:Y:S01]  /*1150*/  IMAD.MOV.U32 R19, RZ, RZ, R25 ;  /* 0x000000ffff137224 */ /* 0x000fe200078e0019 */
[----:B------:R-:W-:Y:S06]  /*1160*/  @P1 BRA `(.L_x_950) ;  /* 0xfffffff800701947 */ /* 0x000fec000383ffff */
[----:B------:R-:W-:-:S07]  /*1170*/  IMAD.U32 R11, RZ, RZ, UR4 ;  /* 0x00000004ff0b7e24 */ /* 0x000fce000f8e00ff */
.L_x_949:
[----:B------:R-:W-:-:S09]  /*1180*/  UISETP.NE.AND UP0, UPT, UR6, URZ, UPT ;  /* 0x000000ff0600728c */ /* 0x000fd2000bf05270 */
[----:B------:R-:W-:Y:S05]  /*1190*/  BRA.U !UP0, `(.L_x_951) ;  /* 0x0000000508cc7547 */ /* 0x000fea000b800000 */
[----:B------:R-:W-:Y:S02]  /*11a0*/  UIADD3 UR5, UPT, UPT, UR6, -0x1, URZ ;  /* 0xffffffff06057890 */ /* 0x000fe4000fffe0ff */
[----:B------:R-:W-:Y:S02]  /*11b0*/  UISETP.NE.AND UP1, UPT, UR7, URZ, UPT ;  /* 0x000000ff0700728c */ /* 0x000fe4000bf25270 */
[----:B------:R-:W-:-:S09]  /*11c0*/  UISETP.GE.U32.AND UP0, UPT, UR5, 0x3, UPT ;  /* 0x000000030500788c */ /* 0x000fd2000bf06070 */
[----:B------:R-:W-:Y:S05]  /*11d0*/  BRA.U !UP0, `(.L_x_952) ;  /* 0x0000000108d47547 */ /* 0x000fea000b800000 */
[----:B------:R-:W0:Y:S01]  /*11e0*/  LDCU UR5, c[0x0][0x3a0] ;  /* 0x00007400ff0577ac */ /* 0x000e220008000800 */
[----:B------:R-:W-:-:S05]  /*11f0*/  IMAD.IADD R6, R4, 0x1, R11 ;  /* 0x0000000104067824 */ /* 0x000fca00078e020b */
[C---:B------:R-:W-:Y:S02]  /*1200*/  LOP3.LUT R14, R9.reuse, R6, RZ, 0xfc, !PT ;  /* 0x00000006090e7212 */ /* 0x040fe400078efcff */
[----:B0-----:R-:W-:-:S04]  /*1210*/  ISETP.GE.AND P0, PT, R9, UR5, PT ;  /* 0x0000000509007c0c */ /* 0x001fc8000bf06270 */
[----:B------:R-:W-:-:S04]  /*1220*/  ISETP.GE.OR P1, PT, R6, R8, P0 ;  /* 0x000000080600720c */ /* 0x000fc80000726670 */
[----:B------:R-:W-:-:S13]  /*1230*/  ISETP.LT.OR P2, PT, R14, RZ, P1 ;  /* 0x000000ff0e00720c */ /* 0x000fda0000f41670 */
[----:B------:R-:W-:Y:S01]  /*1240*/  @!P2 IADD3 R15, PT, PT, R10, R11, RZ ;  /* 0x0000000b0a0fa210 */ /* 0x000fe20007ffe0ff */
[----:B------:R-:W-:-:S04]  /*1250*/  @!P2 IMAD R17, R20, R8, R19 ;  /* 0x000000081411a224 */ /* 0x000fc800078e0213 */
[----:B------:R-:W-:-:S04]  /*1260*/  @!P2 IMAD.WIDE R14, R15, 0x4, R12 ;  /* 0x000000040f0ea825 */ /* 0x000fc800078e020c */
[----:B------:R-:W-:Y:S02]  /*1270*/  @!P2 IMAD.WIDE R16, R17, 0x4, R12 ;  /* 0x000000041110a825 */ /* 0x000fe400078e020c */
[----:B------:R-:W2:Y:S04]  /*1280*/  @!P2 LDG.E R14, desc[UR8][R14.64] ;  /* 0x000000080e0ea981 */ /* 0x000ea8000c1e1900 */
[----:B------:R-:W2:Y:S01]  /*1290*/  @!P2 LDG.E R17, desc[UR8][R16.64] ;  /* 0x000000081011a981 */ /* 0x000ea2000c1e1900 */
[----:B------:R-:W-:Y:S01]  /*12a0*/  VIADD R18, R6, 0x1 ;  /* 0x0000000106127836 */ /* 0x000fe20000000000 */
[----:B------:R-:W-:-:S04]  /*12b0*/  IADD3 R21, P3, PT, R10, R11, RZ ;  /* 0x0000000b0a157210 */ /* 0x000fc80007f7e0ff */
[----:B------:R-:W-:Y:S02]  /*12c0*/  ISETP.GE.OR P1, PT, R18, R8, P0 ;  /* 0x000000081200720c */ /* 0x000fe40000726670 */
[----:B------:R-:W-:-:S04]  /*12d0*/  LOP3.LUT R18, R9, R18, RZ, 0xfc, !PT ;  /* 0x0000001209127212 */ /* 0x000fc800078efcff */
[----:B------:R-:W-:Y:S02]  /*12e0*/  ISETP.LT.OR P1, PT, R18, RZ, P1 ;  /* 0x000000ff1200720c */ /* 0x000fe40000f21670 */
[----:B------:R-:W-:Y:S02]  /*12f0*/  LEA.HI.X.SX32 R18, R10, RZ, 0x1, P3 ;  /* 0x000000ff0a127211 */ /* 0x000fe400018f0eff */
[----:B--2---:R-:W-:-:S04]  /*1300*/  FSETP.GT.AND P2, PT, R14, R17, !P2 ;  /* 0x000000110e00720b */ /* 0x004fc80005744000 */
[----:B------:R-:W-:Y:S02]  /*1310*/  SEL R22, R7, R20, P2 ;  /* 0x0000001407167207 */ /* 0x000fe40001000000 */
[----:B------:R-:W-:Y:S02]  /*1320*/  SEL R19, R11, R19, P2 ;  /* 0x000000130b137207 */ /* 0x000fe40001000000 */
[----:B------:R-:W-:-:S03]  /*1330*/  LEA R14, P2, R21, R12, 0x2 ;  /* 0x0000000c150e7211 */ /* 0x000fc600078410ff */
[----:B------:R-:W-:Y:S01]  /*1340*/  @!P1 IMAD R17, R22, R8, R19 ;  /* 0x0000000816119224 */ /* 0x000fe200078e0213 */
[----:B------:R-:W-:-:S03]  /*1350*/  LEA.HI.X R15, R21, R13, R18, 0x2, P2 ;  /* 0x0000000d150f7211 */ /* 0x000fc600010f1412 */
[----:B------:R-:W-:Y:S02]  /*1360*/  @!P1 IMAD.WIDE R16, R17, 0x4, R12 ;  /* 0x0000000411109825 */ /* 0x000fe400078e020c */
[----:B------:R-:W2:Y:S04]  /*1370*/  @!P1 LDG.E R18, desc[UR8][R14.64+0x4] ;  /* 0x000004080e129981 */ /* 0x000ea8000c1e1900 */
        /* <DEDUP_REMOVED lines=19> */
[----:B------:R-:W-:-:S05]  /*14b0*/  @P2 IADD3 R19, PT, PT, R11, 0x2, RZ ;  /* 0x000000020b132810 */ /* 0x000fca0007ffe0ff */
[----:B------:R-:W-:-:S04]  /*14c0*/  @!P0 IMAD R17, R22, R8, R19 ;  /* 0x0000000816118224 */ /* 0x000fc800078e0213 */
[----:B------:R-:W-:-:S06]  /*14d0*/  @!P0 IMAD.WIDE R16, R17, 0x4, R12 ;  /* 0x0000000411108825 */ /* 0x000fcc00078e020c */
[----:B------:R-:W3:Y:S02]  /*14e0*/  @!P0 LDG.E R17, desc[UR8][R16.64] ;  /* 0x0000000810118981 */ /* 0x000ee4000c1e1900 */
[----:B---3--:R-:W-:-:S04]  /*14f0*/  FSETP.GT.AND P0, PT, R14, R17, !P0 ;  /* 0x000000110e00720b */ /* 0x008fc80004704000 */
[----:B------:R-:W-:-:S09]  /*1500*/  SEL R20, R7, R22, P0 ;  /* 0x0000001607147207 */ /* 0x000fd20000000000 */
[C---:B------:R-:W-:Y:S02]  /*1510*/  @P0 VIADD R19, R11.reuse, 0x3 ;  /* 0x000000030b130836 */ /* 0x040fe40000000000 */
[----:B------:R-:W-:-:S07]  /*1520*/  VIADD R11, R11, 0x4 ;  /* 0x000000040b0b7836 */ /* 0x000fce0000000000 */
.L_x_952:
[----:B------:R-:W-:Y:S05]  /*1530*/  BRA.U !UP1, `(.L_x_951) ;  /* 0x0000000109e47547 */ /* 0x000fea000b800000 */
[----:B------:R-:W0:Y:S01]  /*1540*/  LDCU UR5, c[0x0][0x3b0] ;  /* 0x00007600ff0577ac */ /* 0x000e220008000800 */
[----:B------:R-:W-:Y:S02]  /*1550*/  UISETP.NE.AND UP0, UPT, UR7, 0x1, UPT ;  /* 0x000000010700788c */ /* 0x000fe4000bf05270 */
[----:B0-----:R-:W-:-:S04]  /*1560*/  ULOP3.LUT UR5, UR5, 0x1, URZ, 0xc0, !UPT ;  /* 0x0000000105057892 */ /* 0x001fc8000f8ec0ff */
[----:B------:R-:W-:-:S03]  /*1570*/  UISETP.NE.U32.AND UP1, UPT, UR5, 0x1, UPT ;  /* 0x000000010500788c */ /* 0x000fc6000bf25070 */
[----:B------:R-:W-:Y:S08]  /*1580*/  BRA.U !UP0, `(.L_x_953) ;  /* 0x0000000108807547 */ /* 0x000ff0000b800000 */
[----:B------:R-:W0:Y:S01]  /*1590*/  LDCU UR5, c[0x0][0x3a0] ;  /* 0x00007400ff0577ac */ /* 0x000e220008000800 */
[----:B------:R-:W-:-:S05]  /*15a0*/  IMAD.IADD R6, R4, 0x1, R11 ;  /* 0x0000000104067824 */ /* 0x000fca00078e020b */
[C---:B------:R-:W-:Y:S02]  /*15b0*/  LOP3.LUT R14, R9.reuse, R6, RZ, 0xfc, !PT ;  /* 0x00000006090e7212 */ /* 0x040fe400078efcff */
[----:B0-----:R-:W-:-:S04]  /*15c0*/  ISETP.GE.AND P2, PT, R9, UR5, PT ;  /* 0x0000000509007c0c */ /* 0x001fc8000bf46270 */
[----:B------:R-:W-:-:S04]  /*15d0*/  ISETP.GE.OR P0, PT, R6, R8, P2 ;  /* 0x000000080600720c */ /* 0x000fc80001706670 */
[----:B------:R-:W-:-:S13]  /*15e0*/  ISETP.LT.OR P1, PT, R14, RZ, P0 ;  /* 0x000000ff0e00720c */ /* 0x000fda0000721670 */
[----:B------:R-:W-:Y:S02]  /*15f0*/  @!P1 IMAD.IADD R15, R10, 0x1, R11 ;  /* 0x000000010a0f9824 */ /* 0x000fe400078e020b */
[----:B------:R-:W-:Y:S02]  /*1600*/  @!P1 IMAD R17, R20, R8, R19 ;  /* 0x0000000814119224 */ /* 0x000fe400078e0213 */
[----:B------:R-:W-:-:S04]  /*1610*/  @!P1 IMAD.WIDE R14, R15, 0x4, R12 ;  /* 0x000000040f0e9825 */ /* 0x000fc800078e020c */
[----:B------:R-:W-:Y:S02]  /*1620*/  @!P1 IMAD.WIDE R16, R17, 0x4, R12 ;  /* 0x0000000411109825 */ /* 0x000fe400078e020c */
[----:B------:R-:W2:Y:S04]  /*1630*/  @!P1 LDG.E R14, desc[UR8][R14.64] ;  /* 0x000000080e0e9981 */ /* 0x000ea8000c1e1900 */
[----:B------:R-:W2:Y:S01]  /*1640*/  @!P1 LDG.E R17, desc[UR8][R16.64] ;  /* 0x0000000810119981 */ /* 0x000ea2000c1e1900 */
[----:B------:R-:W-:-:S04]  /*1650*/  IADD3 R6, PT, PT, R6, 0x1, RZ ;  /* 0x0000000106067810 */ /* 0x000fc80007ffe0ff */
[----:B------:R-:W-:Y:S02]  /*1660*/  ISETP.GE.OR P0, PT, R6, R8, P2 ;  /* 0x000000080600720c */ /* 0x000fe40001706670 */
[----:B------:R-:W-:-:S04]  /*1670*/  LOP3.LUT R6, R9, R6, RZ, 0xfc, !PT ;  /* 0x0000000609067212 */ /* 0x000fc800078efcff */
[----:B------:R-:W-:-:S13]  /*1680*/  ISETP.LT.OR P0, PT, R6, RZ, P0 ;  /* 0x000000ff0600720c */ /* 0x000fda0000701670 */
[----:B------:R-:W-:Y:S02]  /*1690*/  @!P0 SHF.R.S32.HI R21, RZ, 0x1f, R11 ;  /* 0x0000001fff158819 */ /* 0x000fe4000001140b */
[----:B------:R-:W-:-:S04]  /*16a0*/  @!P0 IADD3 R23, P2, PT, R10, R11, RZ ;  /* 0x0000000b0a178210 */ /* 0x000fc80007f5e0ff */
[----:B------:R-:W-:Y:S02]  /*16b0*/  @!P0 LEA.HI.X.SX32 R21, R10, R21, 0x1, P2 ;  /* 0x000000150a158211 */ /* 0x000fe400010f0eff */
[----:B--2---:R-:W-:-:S04]  /*16c0*/  FSETP.GT.AND P1, PT, R14, R17, !P1 ;  /* 0x000000110e00720b */ /* 0x004fc80004f24000 */
[----:B------:R-:W-:Y:S02]  /*16d0*/  SEL R20, R7, R20, P1 ;  /* 0x0000001407147207 */ /* 0x000fe40000800000 */
[----:B------:R-:W-:Y:S02]  /*16e0*/  SEL R19, R11, R19, P1 ;  /* 0x000000130b137207 */ /* 0x000fe40000800000 */
[----:B------:R-:W-:-:S03]  /*16f0*/  @!P0 LEA R16, P1, R23, R12, 0x2 ;  /* 0x0000000c17108211 */ /* 0x000fc600078210ff */
[----:B------:R-:W-:Y:S01]  /*1700*/  @!P0 IMAD R15, R20, R8, R19 ;  /* 0x00000008140f8224 */ /* 0x000fe200078e0213 */
[----:B------:R-:W-:-:S03]  /*1710*/  @!P0 LEA.HI.X R17, R23, R13, R21, 0x2, P1 ;  /* 0x0000000d17118211 */ /* 0x000fc600008f1415 */
[----:B------:R-:W-:Y:S02]  /*1720*/  @!P0 IMAD.WIDE R14, R15, 0x4, R12 ;  /* 0x000000040f0e8825 */ /* 0x000fe400078e020c */
[----:B------:R-:W2:Y:S04]  /*1730*/  @!P0 LDG.E R16, desc[UR8][R16.64+0x4] ;  /* 0x0000040810108981 */ /* 0x000ea8000c1e1900 */
[----:B------:R-:W2:Y:S02]  /*1740*/  @!P0 LDG.E R15, desc[UR8][R14.64] ;  /* 0x000000080e0f8981 */ /* 0x000ea4000c1e1900 */
[----:B--2---:R-:W-:-:S04]  /*1750*/  FSETP.GT.AND P0, PT, R16, R15, !P0 ;  /* 0x0000000f1000720b */ /* 0x004fc80004704000 */
[----:B------:R-:W-:-:S09]  /*1760*/  SEL R20, R7, R20, P0 ;  /* 0x0000001407147207 */ /* 0x000fd20000000000 */
[C---:B------:R-:W-:Y:S02]  /*1770*/  @P0 VIADD R19, R11.reuse, 0x1 ;  /* 0x000000010b130836 */ /* 0x040fe40000000000 */
[----:B------:R-:W-:-:S07]  /*1780*/  VIADD R11, R11, 0x2 ;  /* 0x000000020b0b7836 */ /* 0x000fce0000000000 */
.L_x_953:
[----:B------:R-:W-:Y:S05]  /*1790*/  BRA.U UP1, `(.L_x_951) ;  /* 0x00000001014c7547 */ /* 0x000fea000b800000 */
[----:B------:R-:W0:Y:S01]  /*17a0*/  LDCU UR5, c[0x0][0x3a0] ;  /* 0x00007400ff0577ac */ /* 0x000e220008000800 */
[----:B------:R-:W-:Y:S01]  /*17b0*/  IMAD.IADD R6, R4, 0x1, R11 ;  /* 0x0000000104067824 */ /* 0x000fe200078e020b */
[----:B------:R-:W-:Y:S01]  /*17c0*/  BSSY.RECONVERGENT B0, `(.L_x_954) ;  /* 0x000000e000007945 */ /* 0x000fe20003800200 */
[----:B------:R-:W-:-:S03]  /*17d0*/  PLOP3.LUT P1, PT, PT, PT, PT, 0x8, 0x80 ;  /* 0x000000000080781c */ /* 0x000fc60003f2e170 */
[----:B------:R-:W-:Y:S02]  /*17e0*/  ISETP.GE.AND P0, PT, R6, R8, PT ;  /* 0x000000080600720c */ /* 0x000fe40003f06270 */
[C---:B------:R-:W-:Y:S02]  /*17f0*/  LOP3.LUT R6, R9.reuse, R6, RZ, 0xfc, !PT ;  /* 0x0000000609067212 */ /* 0x040fe400078efcff */
[----:B0-----:R-:W-:-:S04]  /*1800*/  ISETP.GE.OR P0, PT, R9, UR5, P0 ;  /* 0x0000000509007c0c */ /* 0x001fc80008706670 */
[----:B------:R-:W-:-:S13]  /*1810*/  ISETP.LT.OR P0, PT, R6, RZ, P0 ;  /* 0x000000ff0600720c */ /* 0x000fda0000701670 */
[----:B------:R-:W-:Y:S05]  /*1820*/  @P0 BRA `(.L_x_955) ;  /* 0x00000000001c0947 */ /* 0x000fea0003800000 */
[----:B------:R-:W-:Y:S02]  /*1830*/  IMAD.IADD R15, R10, 0x1, R11 ;  /* 0x000000010a0f7824 */ /* 0x000fe400078e020b */
[----:B------:R-:W-:Y:S02]  /*1840*/  IMAD R17, R20, R8, R19 ;  /* 0x0000000814117224 */ /* 0x000fe400078e0213 */
[----:B------:R-:W-:-:S04]  /*1850*/  IMAD.WIDE R14, R15, 0x4, R12 ;  /* 0x000000040f0e7825 */ /* 0x000fc800078e020c */
[----:B------:R-:W-:Y:S02]  /*1860*/  IMAD.WIDE R16, R17, 0x4, R12 ;  /* 0x0000000411107825 */ /* 0x000fe400078e020c */
[----:B------:R-:W2:Y:S04]  /*1870*/  LDG.E R14, desc[UR8][R14.64] ;  /* 0x000000080e0e7981 */ /* 0x000ea8000c1e1900 */
[----:B------:R-:W2:Y:S02]  /*1880*/  LDG.E R17, desc[UR8][R16.64] ;  /* 0x0000000810117981 */ /* 0x000ea4000c1e1900 */
[----:B--2---:R-:W-:-:S13]  /*1890*/  FSETP.GT.AND P1, PT, R14, R17, PT ;  /* 0x000000110e00720b */ /* 0x004fda0003f24000 */
.L_x_955:
[----:B------:R-:W-:Y:S05]  /*18a0*/  BSYNC.RECONVERGENT B0 ;  /* 0x0000000000007941 */ /* 0x000fea0003800200 */
.L_x_954:
[----:B------:R-:W-:Y:S02]  /*18b0*/  SEL R19, R11, R19, P1 ;  /* 0x000000130b137207 */ /* 0x000fe40000800000 */
[----:B------:R-:W-:-:S07]  /*18c0*/  SEL R20, R7, R20, P1 ;  /* 0x0000001407147207 */ /* 0x000fce0000800000 */
.L_x_951:
[----:B------:R-:W0:Y:S01]  /*18d0*/  LDCU UR5, c[0x0][0x3b0] ;  /* 0x00007600ff0577ac */ /* 0x000e220008000800 */
[----:B------:R-:W-:-:S04]  /*18e0*/  IADD3 R7, PT, PT, R7, 0x1, RZ ;  /* 0x0000000107077810 */ /* 0x000fc80007ffe0ff */
[----:B0-----:R-:W-:-:S13]  /*18f0*/  ISETP.NE.AND P0, PT, R7, UR5, PT ;  /* 0x0000000507007c0c */ /* 0x001fda000bf05270 */
[----:B------:R-:W-:Y:S05]  /*1900*/  @P0 BRA `(.L_x_956) ;  /* 0xfffffff000440947 */ /* 0x000fea000383ffff */
[----:B------:R-:W-:Y:S01]  /*1910*/  IMAD R19, R20, R8, R19 ;  /* 0x0000000814137224 */ /* 0x000fe200078e0213 */
[----:B------:R-:W0:Y:S01]  /*1920*/  LDC.64 R6, c[0x0][0x398] ;  /* 0x0000e600ff067b82 */ /* 0x000e220000000a00 */
[----:B------:R-:W1:Y:S02]  /*1930*/  LDCU UR5, c[0x0][0x380] ;  /* 0x00007000ff0577ac */ /* 0x000e640008000800 */
[----:B------:R-:W-:-:S05]  /*1940*/  IMAD.WIDE R12, R19, 0x4, R12 ;  /* 0x00000004130c7825 */ /* 0x000fca00078e020c */
[----:B------:R-:W2:Y:S01]  /*1950*/  LDC.64 R8, c[0x0][0x390] ;  /* 0x0000e400ff087b82 */ /* 0x000ea20000000a00 */
[----:B------:R-:W3:Y:S01]  /*1960*/  LDG.E R13, desc[UR8][R12.64] ;  /* 0x000000080c0d7981 */ /* 0x000ee2000c1e1900 */
[----:B------:R-:W-:-:S04]  /*1970*/  IMAD.IADD R5, R5, 0x1, R19 ;  /* 0x0000000105057824 */ /* 0x000fc800078e0213 */
[----:B0-----:R-:W-:-:S04]  /*1980*/  IMAD.WIDE R6, R5, 0x4, R6 ;  /* 0x0000000405067825 */ /* 0x001fc800078e0206 */
[----:B--2---:R-:W-:-:S04]  /*1990*/  IMAD.WIDE R4, R0, 0x4, R8 ;  /* 0x0000000400047825 */ /* 0x004fc800078e0208 */
[----:B------:R-:W-:Y:S02]  /*19a0*/  IMAD.MOV.U32 R9, RZ, RZ, 0x3f800000 ;  /* 0x3f800000ff097424 */ /* 0x000fe400078e00ff */
[----:B------:R-:W-:-:S05]  /*19b0*/  IMAD.IADD R0, R3, 0x1, R0 ;  /* 0x0000000103007824 */ /* 0x000fca00078e0200 */
[----:B-1----:R-:W-:Y:S01]  /*19c0*/  ISETP.GE.AND P0, PT, R0, UR5, PT ;  /* 0x0000000500007c0c */ /* 0x002fe2000bf06270 */
[----:B---3--:R0:W-:Y:S04]  /*19d0*/  STG.E desc[UR8][R4.64], R13 ;  /* 0x0000000d04007986 */ /* 0x0081e8000c101908 */
[----:B------:R0:W-:Y:S08]  /*19e0*/  STG.E desc[UR8][R6.64], R9 ;  /* 0x0000000906007986 */ /* 0x0001f0000c101908 */
[----:B------:R-:W-:Y:S05]  /*19f0*/  @!P0 BRA `(.L_x_957) ;  /* 0xffffffe800f88947 */ /* 0x000fea000383ffff */
[----:B------:R-:W-:Y:S05]  /*1a00*/  EXIT ;  /* 0x000000000000794d */ /* 0x000fea0003800000 */
.L_x_958:
        /* <DEDUP_REMOVED lines=15> */
.L_x_1029:


//--------------------- .text._Z17col2im_gpu_kerneliPfiiiiiiiPKf --------------------------
	.section	.text._Z17col2im_gpu_kerneliPfiiiiiiiPKf,"ax",@progbits
	.align	128
        .global         _Z17col2im_gpu_kerneliPfiiiiiiiPKf
        .type           _Z17col2im_gpu_kerneliPfiiiiiiiPKf,@function
        .size           _Z17col2im_gpu_kerneliPfiiiiiiiPKf,(.L_x_1030 - _Z17col2im_gpu_kerneliPfiiiiiiiPKf)
        .other          _Z17col2im_gpu_kerneliPfiiiiiiiPKf,@"STO_CUDA_ENTRY STV_DEFAULT"
_Z17col2im_gpu_kerneliPfiiiiiiiPKf:
.text._Z17col2im_gpu_kerneliPfiiiiiiiPKf:
[----:B------:R-:W-:Y:S01]  /*0000*/  LDC R1, c[0x0][0x37c] ;  /* 0x0000df00ff017b82 */ /* 0x000fe20000000800 */
[----:B------:R-:W0:Y:S01]  /*0010*/  S2R R18, SR_TID.X ;  /* 0x0000000000127919 */ /* 0x000e220000002100 */
[----:B------:R-:W1:Y:S06]  /*0020*/  LDCU UR11, c[0x0][0x360] ;  /* 0x00006c00ff0b77ac */ /* 0x000e6c0008000800 */
[----:B------:R-:W0:Y:S01]  /*0030*/  S2UR UR4, SR_CTAID.X ;  /* 0x00000000000479c3 */ /* 0x000e220000002500 */
[----:B------:R-:W2:Y:S07]  /*0040*/  LDCU UR5, c[0x0][0x380] ;  /* 0x00007000ff0577ac */ /* 0x000eae0008000800 */
[----:B------:R-:W0:Y:S02]  /*0050*/  LDC R3, c[0x0][0x360] ;  /* 0x0000d800ff037b82 */ /* 0x000e240000000800 */
[----:B0-----:R-:W-:-:S05]  /*0060*/  IMAD R18, R3, UR4, R18 ;  /* 0x0000000403127c24 */ /* 0x001fca000f8e0212 */
[----:B--2---:R-:W-:-:S13]  /*0070*/  ISETP.GE.AND P0, PT, R18, UR5, PT ;  /* 0x0000000512007c0c */ /* 0x004fda000bf06270 */
[----:B-1----:R-:W-:Y:S05]  /*0080*/  @P0 EXIT ;  /* 0x000000000000094d */ /* 0x002fea0003800000 */
[----:B------:R-:W0:Y:S02]  /*0090*/  LDCU UR4, c[0x0][0x398] ;  /* 0x00007300ff0477ac */ /* 0x000e240008000800 */
[----:B0-----:R-:W-:-:S06]  /*00a0*/  UISETP.GE.AND UP0, UPT, UR4, 0x1, UPT ;  /* 0x000000010400788c */ /* 0x001fcc000bf06270 */
[----:B------:R-:W-:-:S13]  /*00b0*/  PLOP3.LUT P0, PT, PT, PT, UP0, 0x80, 0x8 ;  /* 0x000000000008781c */ /* 0x000fda0003f0f008 */
[----:B------:R-:W-:Y:S05]  /*00c0*/  @!P0 EXIT ;  /* 0x000000000000894d */ /* 0x000fea0003800000 */
[----:B------:R-:W0:Y:S01]  /*00d0*/  LDCU UR7, c[0x0][0x3a8] ;  /* 0x00007500ff0777ac */ /* 0x000e220008000800 */
[----:B------:R-:W0:Y:S01]  /*00e0*/  LDCU UR5, c[0x0][0x3a4] ;  /* 0x00007480ff0577ac */ /* 0x000e220008000800 */
[----:B------:R-:W1:Y:S01]  /*00f0*/  LDCU UR6, c[0x0][0x370] ;  /* 0x00006e00ff0677ac */ /* 0x000e620008000800 */
[----:B------:R-:W-:Y:S02]  /*0100*/  ULOP3.LUT UR9, UR4, 0x3, URZ, 0xc0, !UPT ;  /* 0x0000000304097892 */ /* 0x000fe4000f8ec0ff */
[----:B------:R-:W-:Y:S02]  /*0110*/  ULOP3.LUT UR10, UR4, 0x7ffffffc, URZ, 0xc0, !UPT ;  /* 0x7ffffffc040a7892 */ /* 0x000fe4000f8ec0ff */
[----:B------:R-:W-:Y:S01]  /*0120*/  UIMAD UR4, UR4, UR4, URZ ;  /* 0x00000004040472a4 */ /* 0x000fe2000f8e02ff */
[----:B------:R-:W2:Y:S01]  /*0130*/  LDCU.64 UR12, c[0x0][0x358] ;  /* 0x00006b00ff0c77ac */ /* 0x000ea20008000a00 */
[----:B0-----:R-:W-:Y:S02]  /*0140*/  UIMAD UR8, UR7, UR5, URZ ;  /* 0x00000005070872a4 */ /* 0x001fe4000f8e02ff */
[----:B------:R-:W-:-:S02]  /*0150*/  UIMAD UR5, UR4, UR5, URZ ;  /* 0x00000005040572a4 */ /* 0x000fc4000f8e02ff */
[----:B-1----:R-:W-:Y:S02]  /*0160*/  UIMAD UR4, UR11, UR6, URZ ;  /* 0x000000060b0472a4 */ /* 0x002fe4000f8e02ff */
[----:B------:R-:W-:Y:S02]  /*0170*/  UIADD3 UR6, UPT, UPT, -UR10, URZ, URZ ;  /* 0x000000ff0a067290 */ /* 0x000fe4000fffe1ff */
[----:B--2---:R-:W-:-:S12]  /*0180*/  UIMAD UR5, UR5, UR7, URZ ;  /* 0x00000007050572a4 */ /* 0x004fd8000f8e02ff */
.L_x_982:
[----:B012---:R-:W0:Y:S08]  /*0190*/  LDC.64 R12, c[0x0][0x388] ;  /* 0x0000e200ff0c7b82 */ /* 0x007e300000000a00 */
[----:B------:R-:W1:Y:S08]  /*01a0*/  LDC R11, c[0x0][0x394] ;  /* 0x0000e500ff0b7b82 */ /* 0x000e700000000800 */
[----:B------:R-:W2:Y:S01]  /*01b0*/  LDC R10, c[0x0][0x390] ;  /* 0x0000e400ff0a7b82 */ /* 0x000ea20000000800 */
[----:B0-----:R-:W-:Y:S01]  /*01c0*/  IMAD.WIDE R12, R18, 0x4, R12 ;  /* 0x00000004120c7825 */ /* 0x001fe200078e020c */
[----:B------:R-:W-:-:S06]  /*01d0*/  IABS R6, R18 ;  /* 0x0000001200067213 */ /* 0x000fcc0000000000 */
[----:B------:R-:W0:Y:S01]  /*01e0*/  LDC.64 R14, c[0x0][0x3b0] ;  /* 0x0000ec00ff0e7b82 */ /* 0x000e220000000a00 */
[----:B-----5:R3:W5:Y:S01]  /*01f0*/  LDG.E R25, desc[UR12][R12.64] ;  /* 0x0000000c0c197981 */ /* 0x020762000c1e1900 */
[----:B-1----:R-:W-:-:S04]  /*0200*/  IABS R5, R11 ;  /* 0x0000000b00057213 */ /* 0x002fc80000000000 */
[----:B------:R-:W1:Y:S08]  /*0210*/  I2F.RP R0, R5 ;  /* 0x0000000500007306 */ /* 0x000e700000209400 */
[----:B-1----:R-:W1:Y:S02]  /*0220*/  MUFU.RCP R0, R0 ;  /* 0x0000000000007308 */ /* 0x002e640000001000 */
[----:B-1----:R-:W-:-:S06]  /*0230*/  VIADD R2, R0, 0xffffffe ;  /* 0x0ffffffe00027836 */ /* 0x002fcc0000000000 */
[----:B------:R1:W4:Y:S02]  /*0240*/  F2I.FTZ.U32.TRUNC.NTZ R3, R2 ;  /* 0x0000000200037305 */ /* 0x000324000021f000 */
[----:B-1----:R-:W-:Y:S02]  /*0250*/  IMAD.MOV.U32 R2, RZ, RZ, RZ ;  /* 0x000000ffff027224 */ /* 0x002fe400078e00ff */
[----:B----4-:R-:W-:-:S04]  /*0260*/  IMAD.MOV R4, RZ, RZ, -R3 ;  /* 0x000000ffff047224 */ /* 0x010fc800078e0a03 */
[----:B------:R-:W-:Y:S01]  /*0270*/  IMAD R7, R4, R5, RZ ;  /* 0x0000000504077224 */ /* 0x000fe200078e02ff */
[----:B--2---:R-:W-:-:S03]  /*0280*/  IABS R4, R10 ;  /* 0x0000000a00047213 */ /* 0x004fc60000000000 */
[----:B------:R-:W-:-:S04]  /*0290*/  IMAD.HI.U32 R3, R3, R7, R2 ;  /* 0x0000000703037227 */ /* 0x000fc800078e0002 */
[----:B------:R-:W-:Y:S02]  /*02a0*/  IMAD.MOV.U32 R7, RZ, RZ, R4 ;  /* 0x000000ffff077224 */ /* 0x000fe400078e0004 */
[----:B------:R-:W-:Y:S02]  /*02b0*/  IMAD.HI.U32 R0, R3, R6, RZ ;  /* 0x0000000603007227 */ /* 0x000fe400078e00ff */
[----:B------:R-:W1:Y:S02]  /*02c0*/  I2F.RP R4, R7 ;  /* 0x0000000700047306 */ /* 0x000e640000209400 */
[----:B------:R-:W-:-:S04]  /*02d0*/  IMAD.MOV R2, RZ, RZ, -R0 ;  /* 0x000000ffff027224 */ /* 0x000fc800078e0a00 */
[----:B------:R-:W-:-:S05]  /*02e0*/  IMAD R2, R5, R2, R6 ;  /* 0x0000000205027224 */ /* 0x000fca00078e0206 */
[----:B------:R-:W-:Y:S01]  /*02f0*/  ISETP.GT.U32.AND P1, PT, R5, R2, PT ;  /* 0x000000020500720c */ /* 0x000fe20003f24070 */
[----:B-1----:R-:W1:-:S12]  /*0300*/  MUFU.RCP R4, R4 ;  /* 0x0000000400047308 */ /* 0x002e580000001000 */
[----:B------:R-:W-:Y:S02]  /*0310*/  @!P1 IMAD.IADD R2, R2, 0x1, -R5 ;  /* 0x0000000102029824 */ /* 0x000fe400078e0a05 */
[----:B------:R-:W-:Y:S01]  /*0320*/  @!P1 VIADD R0, R0, 0x1 ;  /* 0x0000000100009836 */ /* 0x000fe20000000000 */
[----:B------:R-:W-:Y:S02]  /*0330*/  ISETP.NE.AND P1, PT, R11, RZ, PT ;  /* 0x000000ff0b00720c */ /* 0x000fe40003f25270 */
[----:B------:R-:W-:Y:S02]  /*0340*/  ISETP.GE.U32.AND P0, PT, R2, R5, PT ;  /* 0x000000050200720c */ /* 0x000fe40003f06070 */
[----:B------:R-:W-:Y:S01]  /*0350*/  LOP3.LUT R2, R18, R11, RZ, 0x3c, !PT ;  /* 0x0000000b12027212 */ /* 0x000fe200078e3cff */
[----:B-1----:R-:W-:Y:S02]  /*0360*/  VIADD R3, R4, 0xffffffe ;  /* 0x0ffffffe04037836 */ /* 0x002fe40000000000 */
[----:B------:R-:W1:Y:S01]  /*0370*/  LDC R4, c[0x0][0x39c] ;  /* 0x0000e700ff047b82 */ /* 0x000e620000000800 */
[----:B------:R-:W-:Y:S01]  /*0380*/  ISETP.GE.AND P2, PT, R2, RZ, PT ;  /* 0x000000ff0200720c */ /* 0x000fe20003f46270 */
[----:B------:R-:W-:-:S02]  /*0390*/  IMAD.MOV.U32 R2, RZ, RZ, RZ ;  /* 0x000000ffff027224 */ /* 0x000fc400078e00ff */
[----:B------:R-:W2:Y:S04]  /*03a0*/  F2I.FTZ.U32.TRUNC.NTZ R3, R3 ;  /* 0x0000000300037305 */ /* 0x000ea8000021f000 */
[----:B------:R-:W-:-:S05]  /*03b0*/  @P0 IADD3 R0, PT, PT, R0, 0x1, RZ ;  /* 0x0000000100000810 */ /* 0x000fca0007ffe0ff */
[----:B------:R-:W-:-:S04]  /*03c0*/  IMAD.MOV.U32 R9, RZ, RZ, R0 ;  /* 0x000000ffff097224 */ /* 0x000fc800078e0000 */
[----:B------:R-:W-:Y:S01]  /*03d0*/  @!P2 IMAD.MOV R9, RZ, RZ, -R9 ;  /* 0x000000ffff09a224 */ /* 0x000fe200078e0a09 */
[----:B------:R-:W-:Y:S01]  /*03e0*/  @!P1 LOP3.LUT R9, RZ, R11, RZ, 0x33, !PT ;  /* 0x0000000bff099212 */ /* 0x000fe200078e33ff */
[----:B--2---:R-:W-:-:S04]  /*03f0*/  IMAD.MOV R0, RZ, RZ, -R3 ;  /* 0x000000ffff007224 */ /* 0x004fc800078e0a03 */
[----:B------:R-:W-:Y:S01]  /*0400*/  IMAD R5, R0, R7, RZ ;  /* 0x0000000700057224 */ /* 0x000fe200078e02ff */
[----:B------:R-:W-:-:S03]  /*0410*/  IABS R0, R9 ;  /* 0x0000000900007213 */ /* 0x000fc60000000000 */
[----:B------:R-:W-:-:S06]  /*0420*/  IMAD.HI.U32 R2, R3, R5, R2 ;  /* 0x0000000503027227 */ /* 0x000fcc00078e0002 */
[----:B------:R-:W-:-:S04]  /*0430*/  IMAD.HI.U32 R2, R2, R0, RZ ;  /* 0x0000000002027227 */ /* 0x000fc800078e00ff */
[----:B------:R-:W-:-:S04]  /*0440*/  IMAD.MOV R3, RZ, RZ, -R2 ;  /* 0x000000ffff037224 */ /* 0x000fc800078e0a02 */
[----:B------:R-:W-:-:S05]  /*0450*/  IMAD R0, R7, R3, R0 ;  /* 0x0000000307007224 */ /* 0x000fca00078e0200 */
[----:B------:R-:W-:-:S13]  /*0460*/  ISETP.GT.U32.AND P1, PT, R7, R0, PT ;  /* 0x000000000700720c */ /* 0x000fda0003f24070 */
[----:B------:R-:W-:Y:S02]  /*0470*/  @!P1 IMAD.IADD R0, R0, 0x1, -R7 ;  /* 0x0000000100009824 */ /* 0x000fe400078e0a07 */
[----:B------:R-:W-:Y:S01]  /*0480*/  @!P1 VIADD R2, R2, 0x1 ;  /* 0x0000000102029836 */ /* 0x000fe20000000000 */
[----:B------:R-:W-:Y:S02]  /*0490*/  ISETP.NE.AND P1, PT, R10, RZ, PT ;  /* 0x000000ff0a00720c */ /* 0x000fe40003f25270 */
[----:B------:R-:W-:Y:S02]  /*04a0*/  ISETP.GE.U32.AND P0, PT, R0, R7, PT ;  /* 0x000000070000720c */ /* 0x000fe40003f06070 */
[----:B------:R-:W-:-:S04]  /*04b0*/  LOP3.LUT R0, R9, R10, RZ, 0x3c, !PT ;  /* 0x0000000a09007212 */ /* 0x000fc800078e3cff */
[----:B------:R-:W-:Y:S01]  /*04c0*/  ISETP.GE.AND P2, PT, R0, RZ, PT ;  /* 0x000000ff0000720c */ /* 0x000fe20003f46270 */
[----:B------:R-:W-:-:S04]  /*04d0*/  IMAD.MOV R0, RZ, RZ, -R9 ;  /* 0x000000ffff007224 */ /* 0x000fc800078e0a09 */
[----:B------:R-:W-:Y:S02]  /*04e0*/  IMAD R11, R11, R0, R18 ;  /* 0x000000000b0b7224 */ /* 0x000fe400078e0212 */
[----:B------:R-:W-:Y:S02]  /*04f0*/  @P0 VIADD R2, R2, 0x1 ;  /* 0x0000000102020836 */ /* 0x000fe40000000000 */
[C-C-:B-1----:R-:W-:Y:S01]  /*0500*/  IMAD.IADD R8, R11.reuse, 0x1, R4.reuse ;  /* 0x000000010b087824 */ /* 0x142fe200078e0204 */
[----:B------:R-:W-:-:S03]  /*0510*/  IADD3 R7, PT, PT, R11, -0x3, R4 ;  /* 0xfffffffd0b077810 */ /* 0x000fc60007ffe004 */
[----:B------:R-:W-:Y:S02]  /*0520*/  @!P2 IADD3 R2, PT, PT, -R2, RZ, RZ ;  /* 0x000000ff0202a210 */ /* 0x000fe40007ffe1ff */
[----:B------:R-:W-:-:S05]  /*0530*/  @!P1 LOP3.LUT R2, RZ, R10, RZ, 0x33, !PT ;  /* 0x0000000aff029212 */ /* 0x000fca00078e33ff */
[----:B------:R-:W-:Y:S02]  /*0540*/  IMAD.MOV R5, RZ, RZ, -R2 ;  /* 0x000000ffff057224 */ /* 0x000fe400078e0a02 */
[----:B------:R-:W-:Y:S02]  /*0550*/  IMAD R3, R2, UR5, RZ ;  /* 0x0000000502037c24 */ /* 0x000fe4000f8e02ff */
[----:B------:R-:W-:Y:S02]  /*0560*/  IMAD R10, R10, R5, R9 ;  /* 0x000000050a0a7224 */ /* 0x000fe400078e0209 */
[----:B0-----:R-:W-:-:S04]  /*0570*/  IMAD.WIDE R14, R3, 0x4, R14 ;  /* 0x00000004030e7825 */ /* 0x001fc800078e020e */
[----:B---3--:R-:W-:-:S07]  /*0580*/  IMAD.MOV.U32 R9, RZ, RZ, RZ ;  /* 0x000000ffff097224 */ /* 0x008fce00078e00ff */
.L_x_981:
[----:B0-----:R-:W0:Y:S01]  /*0590*/  LDCU UR7, c[0x0][0x3a0] ;  /* 0x00007400ff0777ac */ /* 0x001e220008000800 */
[----:B------:R-:W-:Y:S01]  /*05a0*/  HFMA2 R20, -RZ, RZ, 0, 0 ;  /* 0x00000000ff147431 */ /* 0x000fe200000001ff */
[----:B-1----:R-:W1:Y:S01]  /*05b0*/  LDCU.64 UR14, c[0x0][0x398] ;  /* 0x00007300ff0e77ac */ /* 0x002e620008000a00 */
[----:B0-----:R-:W-:Y:S01]  /*05c0*/  IMAD.U32 R22, RZ, RZ, UR7 ;  /* 0x00000007ff167e24 */ /* 0x001fe2000f8e00ff */
[----:B-1----:R-:W-:Y:S01]  /*05d0*/  IADD3 R17, PT, PT, R10, UR15, -R9 ;  /* 0x0000000f0a117c10 */ /* 0x002fe2000fffe809 */
[----:B------:R-:W-:-:S03]  /*05e0*/  UISETP.GE.U32.AND UP0, UPT, UR14, 0x4, UPT ;  /* 0x000000040e00788c */ /* 0x000fc6000bf06070 */
[----:B------:R-:W-:Y:S01]  /*05f0*/  IABS R6, R22 ;  /* 0x0000001600067213 */ /* 0x000fe20000000000 */
[----:B------:R-:W-:-:S03]  /*0600*/  VIADD R9, R9, 0x1 ;  /* 0x0000000109097836 */ /* 0x000fc60000000000 */
[----:B------:R-:W0:Y:S08]  /*0610*/  I2F.RP R0, R6 ;  /* 0x0000000600007306 */ /* 0x000e300000209400 */
[----:B0-----:R-:W0:Y:S02]  /*0620*/  MUFU.RCP R0, R0 ;  /* 0x0000000000007308 */ /* 0x001e240000001000 */
[----:B0-----:R-:W-:-:S06]  /*0630*/  VIADD R2, R0, 0xffffffe ;  /* 0x0ffffffe00027836 */ /* 0x001fcc0000000000 */
[----:B------:R0:W1:Y:S02]  /*0640*/  F2I.FTZ.U32.TRUNC.NTZ R3, R2 ;  /* 0x0000000200037305 */ /* 0x000064000021f000 */
[----:B0-----:R-:W-:Y:S02]  /*0650*/  IMAD.MOV.U32 R2, RZ, RZ, RZ ;  /* 0x000000ffff027224 */ /* 0x001fe400078e00ff */
[----:B-1----:R-:W-:-:S04]  /*0660*/  IMAD R4, R3, R6, RZ ;  /* 0x0000000603047224 */ /* 0x002fc800078e02ff */
[----:B------:R-:W-:Y:S01]  /*0670*/  IMAD.MOV R5, RZ, RZ, -R4 ;  /* 0x000000ffff057224 */ /* 0x000fe200078e0a04 */
[----:B------:R-:W-:-:S03]  /*0680*/  IABS R4, R17 ;  /* 0x0000001100047213 */ /* 0x000fc60000000000 */
[----:B------:R-:W-:Y:S01]  /*0690*/  IMAD.HI.U32 R5, R3, R5, R2 ;  /* 0x0000000503057227 */ /* 0x000fe200078e0002 */
[----:B------:R-:W-:Y:S02]  /*06a0*/  MOV R3, R4 ;  /* 0x0000000400037202 */ /* 0x000fe40000000f00 */
[----:B------:R-:W-:-:S03]  /*06b0*/  LOP3.LUT R2, R17, R22, RZ, 0x3c, !PT ;  /* 0x0000001611027212 */ /* 0x000fc600078e3cff */
[----:B------:R-:W-:Y:S01]  /*06c0*/  IMAD.HI.U32 R0, R5, R3, RZ ;  /* 0x0000000305007227 */ /* 0x000fe200078e00ff */
[----:B------:R-:W-:-:S03]  /*06d0*/  ISETP.GE.AND P2, PT, R2, RZ, PT ;  /* 0x000000ff0200720c */ /* 0x000fc60003f46270 */
[----:B------:R-:W-:-:S04]  /*06e0*/  IMAD.MOV R4, RZ, RZ, -R0 ;  /* 0x000000ffff047224 */ /* 0x000fc800078e0a00 */
[----:B------:R-:W-:Y:S02]  /*06f0*/  IMAD R3, R6, R4, R3 ;  /* 0x0000000406037224 */ /* 0x000fe400078e0203 */
[----:B------:R-:W-:-:S05]  /*0700*/  IMAD.MOV.U32 R4, RZ, RZ, R6 ;  /* 0x000000ffff047224 */ /* 0x000fca00078e0006 */
[----:B------:R-:W-:-:S13]  /*0710*/  ISETP.GT.U32.AND P1, PT, R4, R3, PT ;  /* 0x000000030400720c */ /* 0x000fda0003f24070 */
[----:B------:R-:W-:Y:S02]  /*0720*/  @!P1 IMAD.IADD R3, R3, 0x1, -R6 ;  /* 0x0000000103039824 */ /* 0x000fe400078e0a06 */
[----:B------:R-:W-:Y:S01]  /*0730*/  @!P1 VIADD R0, R0, 0x1 ;  /* 0x0000000100009836 */ /* 0x000fe20000000000 */
[----:B------:R-:W-:Y:S02]  /*0740*/  ISETP.NE.AND P1, PT, R22, RZ, PT ;  /* 0x000000ff1600720c */ /* 0x000fe40003f25270 */
[----:B------:R-:W-:Y:S02]  /*0750*/  ISETP.GE.U32.AND P0, PT, R3, R4, PT ;  /* 0x000000040300720c */ /* 0x000fe40003f06070 */
[----:B------:R-:W-:-:S11]  /*0760*/  LOP3.LUT R3, RZ, R22, RZ, 0x33, !PT ;  /* 0x00000016ff037212 */ /* 0x000fd600078e33ff */
[----:B------:R-:W-:-:S04]  /*0770*/  @P0 VIADD R0, R0, 0x1 ;  /* 0x0000000100000836 */ /* 0x000fc80000000000 */
[----:B------:R-:W-:Y:S01]  /*0780*/  @!P2 IMAD.MOV R0, RZ, RZ, -R0 ;  /* 0x000000ffff00a224 */ /* 0x000fe200078e0a00 */
[----:B------:R-:W-:-:S04]  /*0790*/  ISETP.NE.AND P2, PT, R9, UR14, PT ;  /* 0x0000000e09007c0c */ /* 0x000fc8000bf45270 */
[----:B------:R-:W-:-:S05]  /*07a0*/  SEL R2, R3, R0, !P1 ;  /* 0x0000000003027207 */ /* 0x000fca0004800000 */
[----:B------:R-:W-:-:S04]  /*07b0*/  IMAD.MOV R0, RZ, RZ, -R2 ;  /* 0x000000ffff007224 */ /* 0x000fc800078e0a02 */
[----:B------:R-:W-:Y:S01]  /*07c0*/  IMAD R0, R22, R0, R17 ;  /* 0x0000000016007224 */ /* 0x000fe200078e0211 */
[----:B--2---:R-:W-:Y:S06]  /*07d0*/  BRA.U !UP0, `(.L_x_959) ;  /* 0x0000000908ac7547 */ /* 0x004fec000b800000 */
[----:B------:R-:W0:Y:S01]  /*07e0*/  LDC R22, c[0x0][0x3a0] ;  /* 0x0000e800ff167b82 */ /* 0x000e220000000800 */
[----:B------:R-:W-:Y:S01]  /*07f0*/  ISETP.NE.AND P3, PT, R0, RZ, PT ;  /* 0x000000ff0000720c */ /* 0x000fe20003f65270 */
[----:B------:R-:W-:Y:S02]  /*0800*/  IMAD.MOV.U32 R19, RZ, RZ, R7 ;  /* 0x000000ffff137224 */ /* 0x000fe400078e0007 */
[----:B------:R-:W-:-:S10]  /*0810*/  IMAD.U32 R20, RZ, RZ, UR6 ;  /* 0x00000006ff147e24 */ /* 0x000fd4000f8e00ff */
.L_x_968:
[----:B------:R-:W-:Y:S01]  /*0820*/  VIADD R17, R19, 0x3 ;  /* 0x0000000313117836 */ /* 0x000fe20000000000 */
[----:B0-----:R-:W-:Y:S01]  /*0830*/  IABS R6, R22 ;  /* 0x0000001600067213 */ /* 0x001fe20000000000 */
[----:B------:R-:W0:Y:S01]  /*0840*/  LDC R21, c[0x0][0x3a4] ;  /* 0x0000e900ff157b82 */ /* 0x000e220000000800 */
[----:B------:R-:W-:Y:S02]  /*0850*/  BSSY.RECONVERGENT B0, `(.L_x_960) ;  /* 0x0000019000007945 */ /* 0x000fe40003800200 */
[----:B------:R-:W-:-:S05]  /*0860*/  IABS R27, R17 ;  /* 0x00000011001b7213 */ /* 0x000fca0000000000 */
[----:B------:R-:W-:Y:S01]  /*0870*/  IMAD.HI.U32 R5, R5, R27, RZ ;  /* 0x0000001b05057227 */ /* 0x000fe200078e00ff */
[----:B-1----:R-:W1:Y:S03]  /*0880*/  LDC R23, c[0x0][0x3a8] ;  /* 0x0000ea00ff177b82 */ /* 0x002e660000000800 */
[----:B------:R-:W-:-:S04]  /*0890*/  IMAD.MOV R3, RZ, RZ, -R5 ;  /* 0x000000ffff037224 */ /* 0x000fc800078e0a05 */
[----:B------:R-:W-:Y:S01]  /*08a0*/  IMAD R27, R6, R3, R27 ;  /* 0x00000003061b7224 */ /* 0x000fe200078e021b */
[----:B------:R-:W-:-:S04]  /*08b0*/  LOP3.LUT R3, R17, R22, RZ, 0x3c, !PT ;  /* 0x0000001611037212 */ /* 0x000fc800078e3cff */
[----:B------:R-:W-:Y:S02]  /*08c0*/  ISETP.GT.U32.AND P1, PT, R4, R27, PT ;  /* 0x0000001b0400720c */ /* 0x000fe40003f24070 */
[----:B------:R-:W-:Y:S02]  /*08d0*/  ISETP.GE.AND P4, PT, R3, RZ, PT ;  /* 0x000000ff0300720c */ /* 0x000fe40003f86270 */
[----:B------:R-:W-:-:S09]  /*08e0*/  LOP3.LUT R3, RZ, R22, RZ, 0x33, !PT ;  /* 0x00000016ff037212 */ /* 0x000fd200078e33ff */
[----:B------:R-:W-:Y:S02]  /*08f0*/  @!P1 IMAD.IADD R27, R27, 0x1, -R6 ;  /* 0x000000011b1b9824 */ /* 0x000fe400078e0a06 */
[----:B------:R-:W-:Y:S01]  /*0900*/  @!P1 VIADD R5, R5, 0x1 ;  /* 0x0000000105059836 */ /* 0x000fe20000000000 */
[----:B------:R-:W-:Y:S02]  /*0910*/  ISETP.NE.AND P1, PT, R22, RZ, PT ;  /* 0x000000ff1600720c */ /* 0x000fe40003f25270 */
[----:B------:R-:W-:-:S13]  /*0920*/  ISETP.GE.U32.AND P0, PT, R27, R4, PT ;  /* 0x000000041b00720c */ /* 0x000fda0003f06070 */
[----:B------:R-:W-:Y:S01]  /*0930*/  @P0 VIADD R5, R5, 0x1 ;  /* 0x0000000105050836 */ /* 0x000fe20000000000 */
[----:B------:R-:W-:-:S04]  /*0940*/  PLOP3.LUT P0, PT, PT, PT, PT, 0x8, 0x80 ;  /* 0x000000000080781c */ /* 0x000fc80003f0e170 */
[----:B------:R-:W-:Y:S01]  /*0950*/  @!P4 IADD3 R5, PT, PT, -R5, RZ, RZ ;  /* 0x000000ff0505c210 */ /* 0x000fe20007ffe1ff */
[----:B01----:R-:W-:Y:S08]  /*0960*/  @P3 BRA `(.L_x_961) ;  /* 0x00000000001c3947 */ /* 0x003ff00003800000 */
[----:B------:R-:W-:Y:S01]  /*0970*/  ISETP.GE.AND P4, PT, R17, RZ, PT ;  /* 0x000000ff1100720c */ /* 0x000fe20003f86270 */
[----:B------:R-:W-:Y:S01]  /*0980*/  IMAD.IADD R4, R27, 0x1, -R6 ;  /* 0x000000011b047824 */ /* 0x000fe200078e0a06 */
[----:B------:R-:W-:-:S04]  /*0990*/  ISETP.GT.U32.AND P0, PT, R6, R27, PT ;  /* 0x0000001b0600720c */ /* 0x000fc80003f04070 */
[----:B------:R-:W-:-:S07]  /*09a0*/  SEL R4, R4, R27, !P0 ;  /* 0x0000001b04047207 */ /* 0x000fce0004000000 */
[----:B------:R-:W-:-:S05]  /*09b0*/  @!P4 IMAD.MOV R4, RZ, RZ, -R4 ;  /* 0x000000ffff04c224 */ /* 0x000fca00078e0a04 */
[----:B------:R-:W-:-:S04]  /*09c0*/  SEL R4, R3, R4, !P1 ;  /* 0x0000000403047207 */ /* 0x000fc80004800000 */
[----:B------:R-:W-:-:S13]  /*09d0*/  ISETP.EQ.AND P0, PT, R4, RZ, PT ;  /* 0x000000ff0400720c */ /* 0x000fda0003f02270 */
.L_x_961:
[----:B------:R-:W-:Y:S05]  /*09e0*/  BSYNC.RECONVERGENT B0 ;  /* 0x0000000000007941 */ /* 0x000fea0003800200 */
.L_x_960:
[----:B------:R-:W-:Y:S01]  /*09f0*/  ISETP.LT.OR P0, PT, R2, RZ, !P0 ;  /* 0x000000ff0200720c */ /* 0x000fe20004701670 */
[----:B------:R-:W-:Y:S01]  /*0a00*/  IMAD.MOV.U32 R24, RZ, RZ, RZ ;  /* 0x000000ffff187224 */ /* 0x000fe200078e00ff */
[----:B------:R-:W-:-:S04]  /*0a10*/  SEL R4, R3, R5, !P1 ;  /* 0x0000000503047207 */ /* 0x000fc80004800000 */
[----:B------:R-:W-:-:S04]  /*0a20*/  ISETP.LT.OR P0, PT, R4, RZ, P0 ;  /* 0x000000ff0400720c */ /* 0x000fc80000701670 */
[----:B------:R-:W-:-:S04]  /*0a30*/  ISETP.GE.OR P0, PT, R2, R21, P0 ;  /* 0x000000150200720c */ /* 0x000fc80000706670 */
[----:B------:R-:W-:-:S13]  /*0a40*/  ISETP.GE.OR P0, PT, R4, R23, P0 ;  /* 0x000000170400720c */ /* 0x000fda0000706670 */
[----:B------:R-:W-:-:S04]  /*0a50*/  @!P0 IMAD R17, R2, R23, R4 ;  /* 0x0000001702118224 */ /* 0x000fc800078e0204 */
[----:B------:R-:W-:-:S05]  /*0a60*/  @!P0 IMAD.WIDE R16, R17, 0x4, R14 ;  /* 0x0000000411108825 */ /* 0x000fca00078e020e */
[----:B------:R0:W2:Y:S01]  /*0a70*/  @!P0 LDG.E R24, desc[UR12][R16.64] ;  /* 0x0000000c10188981 */ /* 0x0000a2000c1e1900 */
[----:B------:R-:W1:Y:S01]  /*0a80*/  I2F.RP R26, R6 ;  /* 0x00000006001a7306 */ /* 0x000e620000209400 */
[----:B------:R-:W-:Y:S01]  /*0a90*/  BSSY.RECONVERGENT B0, `(.L_x_962) ;  /* 0x000001d000007945 */ /* 0x000fe20003800200 */
[----:B------:R-:W-:Y:S01]  /*0aa0*/  PLOP3.LUT P0, PT, PT, PT, PT, 0x8, 0x80 ;  /* 0x000000000080781c */ /* 0x000fe20003f0e170 */
[----:B0-----:R-:W-:-:S05]  /*0ab0*/  VIADD R17, R19, 0x2 ;  /* 0x0000000213117836 */ /* 0x001fca0000000000 */
[----:B-1----:R-:W0:Y:S02]  /*0ac0*/  MUFU.RCP R26, R26 ;  /* 0x0000001a001a7308 */ /* 0x002e240000001000 */
[----:B0-----:R-:W-:-:S06]  /*0ad0*/  VIADD R4, R26, 0xffffffe ;  /* 0x0ffffffe1a047836 */ /* 0x001fcc0000000000 */
[----:B------:R0:W1:Y:S02]  /*0ae0*/  F2I.FTZ.U32.TRUNC.NTZ R5, R4 ;  /* 0x0000000400057305 */ /* 0x000064000021f000 */
[----:B0-----:R-:W-:Y:S02]  /*0af0*/  IMAD.MOV.U32 R4, RZ, RZ, RZ ;  /* 0x000000ffff047224 */ /* 0x001fe400078e00ff */
[----:B-1----:R-:W-:-:S04]  /*0b00*/  IMAD.MOV R27, RZ, RZ, -R5 ;  /* 0x000000ffff1b7224 */ /* 0x002fc800078e0a05 */
[----:B------:R-:W-:-:S04]  /*0b10*/  IMAD R27, R27, R6, RZ ;  /* 0x000000061b1b7224 */ /* 0x000fc800078e02ff */
[----:B------:R-:W-:Y:S01]  /*0b20*/  IMAD.HI.U32 R5, R5, R27, R4 ;  /* 0x0000001b05057227 */ /* 0x000fe200078e0004 */
[----:B------:R-:W-:-:S05]  /*0b30*/  IABS R27, R17 ;  /* 0x00000011001b7213 */ /* 0x000fca0000000000 */
[----:B------:R-:W-:-:S05]  /*0b40*/  IMAD.HI.U32 R16, R5, R27, RZ ;  /* 0x0000001b05107227 */ /* 0x000fca00078e00ff */
[----:B------:R-:W-:-:S05]  /*0b50*/  IADD3 R4, PT, PT, -R16, RZ, RZ ;  /* 0x000000ff10047210 */ /* 0x000fca0007ffe1ff */
[----:B------:R-:W-:Y:S02]  /*0b60*/  IMAD R27, R6, R4, R27 ;  /* 0x00000004061b7224 */ /* 0x000fe400078e021b */
[----:B------:R-:W-:-:S05]  /*0b70*/  IMAD.MOV.U32 R4, RZ, RZ, R6 ;  /* 0x000000ffff047224 */ /* 0x000fca00078e0006 */
[----:B------:R-:W-:-:S13]  /*0b80*/  ISETP.GT.U32.AND P4, PT, R4, R27, PT ;  /* 0x0000001b0400720c */ /* 0x000fda0003f84070 */
[----:B------:R-:W-:-:S05]  /*0b90*/  @!P4 IMAD.IADD R27, R27, 0x1, -R6 ;  /* 0x000000011b1bc824 */ /* 0x000fca00078e0a06 */
[----:B------:R-:W-:Y:S01]  /*0ba0*/  ISETP.GE.U32.AND P6, PT, R27, R4, PT ;  /* 0x000000041b00720c */ /* 0x000fe20003fc6070 */
[----:B--2--5:R-:W-:Y:S01]  /*0bb0*/  FADD R25, R24, R25 ;  /* 0x0000001918197221 */ /* 0x024fe20000000000 */
[----:B------:R-:W-:-:S04]  /*0bc0*/  LOP3.LUT R24, R17, R22, RZ, 0x3c, !PT ;  /* 0x0000001611187212 */ /* 0x000fc800078e3cff */
[----:B------:R-:W-:Y:S01]  /*0bd0*/  ISETP.GE.AND P5, PT, R24, RZ, PT ;  /* 0x000000ff1800720c */ /* 0x000fe20003fa6270 */
[----:B------:R-:W-:-:S12]  /*0be0*/  @P3 BRA `(.L_x_963) ;  /* 0x00000000001c3947 */ /* 0x000fd80003800000 */
[----:B------:R-:W-:Y:S01]  /*0bf0*/  IMAD.IADD R24, R27, 0x1, -R6 ;  /* 0x000000011b187824 */ /* 0x000fe200078e0a06 */
[----:B------:R-:W-:-:S04]  /*0c00*/  ISETP.GT.U32.AND P0, PT, R4, R27, PT ;  /* 0x0000001b0400720c */ /* 0x000fc80003f04070 */
[----:B------:R-:W-:Y:S02]  /*0c10*/  SEL R24, R24, R27, !P0 ;  /* 0x0000001b18187207 */ /* 0x000fe40004000000 */
[----:B------:R-:W-:-:S13]  /*0c20*/  ISETP.GE.AND P0, PT, R17, RZ, PT ;  /* 0x000000ff1100720c */ /* 0x000fda0003f06270 */
[----:B------:R-:W-:-:S05]  /*0c30*/  @!P0 IMAD.MOV R24, RZ, RZ, -R24 ;  /* 0x000000ffff188224 */ /* 0x000fca00078e0a18 */
[----:B------:R-:W-:-:S04]  /*0c40*/  SEL R24, R3, R24, !P1 ;  /* 0x0000001803187207 */ /* 0x000fc80004800000 */
[----:B------:R-:W-:-:S13]  /*0c50*/  ISETP.EQ.AND P0, PT, R24, RZ, PT ;  /* 0x000000ff1800720c */ /* 0x000fda0003f02270 */
.L_x_963:
[----:B------:R-:W-:Y:S05]  /*0c60*/  BSYNC.RECONVERGENT B0 ;  /* 0x0000000000007941 */ /* 0x000fea0003800200 */
.L_x_962:
[----:B------:R-:W-:Y:S01]  /*0c70*/  @!P4 VIADD R16, R16, 0x1 ;  /* 0x000000011010c836 */ /* 0x000fe20000000000 */
[----:B------:R-:W-:Y:S01]  /*0c80*/  ISETP.LT.OR P0, PT, R2, RZ, !P0 ;  /* 0x000000ff0200720c */ /* 0x000fe20004701670 */
[----:B------:R0:W-:Y:S01]  /*0c90*/  STG.E desc[UR12][R12.64], R25 ;  /* 0x000000190c007986 */ /* 0x0001e2000c10190c */
[----:B------:R-:W-:Y:S01]  /*0ca0*/  MOV R17, UR8 ;  /* 0x0000000800117c02 */ /* 0x000fe20008000f00 */
[----:B------:R-:W-:-:S04]  /*0cb0*/  @P6 VIADD R16, R16, 0x1 ;  /* 0x0000000110106836 */ /* 0x000fc80000000000 */
[----:B------:R-:W-:-:S05]  /*0cc0*/  @!P5 IMAD.MOV R16, RZ, RZ, -R16 ;  /* 0x000000ffff10d224 */ /* 0x000fca00078e0a10 */
[----:B------:R-:W-:-:S04]  /*0cd0*/  SEL R24, R3, R16, !P1 ;  /* 0x0000001003187207 */ /* 0x000fc80004800000 */
[----:B------:R-:W-:-:S04]  /*0ce0*/  ISETP.LT.OR P0, PT, R24, RZ, P0 ;  /* 0x000000ff1800720c */ /* 0x000fc80000701670 */
[----:B------:R-:W-:-:S04]  /*0cf0*/  ISETP.GE.OR P0, PT, R2, R21, P0 ;  /* 0x000000150200720c */ /* 0x000fc80000706670 */
[----:B------:R-:W-:-:S13]  /*0d00*/  ISETP.GE.OR P0, PT, R24, R23, P0 ;  /* 0x000000171800720c */ /* 0x000fda0000706670 */
[----:B------:R-:W-:-:S04]  /*0d10*/  @!P0 IMAD.WIDE R16, R17, 0x4, R14 ;  /* 0x0000000411108825 */ /* 0x000fc800078e020e */
[----:B------:R-:W-:Y:S02]  /*0d20*/  @!P0 IMAD R27, R2, R23, R24 ;  /* 0x00000017021b8224 */ /* 0x000fe400078e0218 */
[----:B------:R-:W-:Y:S02]  /*0d30*/  IMAD.MOV.U32 R24, RZ, RZ, RZ ;  /* 0x000000ffff187224 */ /* 0x000fe400078e00ff */
[----:B------:R-:W-:-:S05]  /*0d40*/  @!P0 IMAD.WIDE R16, R27, 0x4, R16 ;  /* 0x000000041b108825 */ /* 0x000fca00078e0210 */
[----:B------:R-:W2:Y:S01]  /*0d50*/  @!P0 LDG.E R24, desc[UR12][R16.64] ;  /* 0x0000000c10188981 */ /* 0x000ea2000c1e1900 */
[----:B------:R-:W-:Y:S01]  /*0d60*/  VIADD R29, R19, 0x1 ;  /* 0x00000001131d7836 */ /* 0x000fe20000000000 */
[----:B------:R-:W-:Y:S01]  /*0d70*/  BSSY.RECONVERGENT B0, `(.L_x_964) ;  /* 0x0000014000007945 */ /* 0x000fe20003800200 */
[----:B------:R-:W-:-:S03]  /*0d80*/  PLOP3.LUT P0, PT, PT, PT, PT, 0x8, 0x80 ;  /* 0x000000000080781c */ /* 0x000fc60003f0e170 */
[----:B------:R-:W-:Y:S01]  /*0d90*/  IABS R26, R29 ;  /* 0x0000001d001a7213 */ /* 0x000fe20000000000 */
[----:B--2---:R-:W-:-:S04]  /*0da0*/  FADD R27, R25, R24 ;  /* 0x00000018191b7221 */ /* 0x004fc80000000000 */
[----:B------:R-:W-:Y:S01]  /*0db0*/  IMAD.HI.U32 R24, R5, R26, RZ ;  /* 0x0000001a05187227 */ /* 0x000fe200078e00ff */
[----:B0-----:R-:W-:-:S03]  /*0dc0*/  LOP3.LUT R25, R29, R22, RZ, 0x3c, !PT ;  /* 0x000000161d197212 */ /* 0x001fc600078e3cff */
[----:B------:R-:W-:Y:S01]  /*0dd0*/  IMAD.MOV R28, RZ, RZ, -R24 ;  /* 0x000000ffff1c7224 */ /* 0x000fe200078e0a18 */
[----:B------:R-:W-:-:S03]  /*0de0*/  ISETP.GE.AND P5, PT, R25, RZ, PT ;  /* 0x000000ff1900720c */ /* 0x000fc60003fa6270 */
[----:B------:R-:W-:-:S05]  /*0df0*/  IMAD R26, R6, R28, R26 ;  /* 0x0000001c061a7224 */ /* 0x000fca00078e021a */
[----:B------:R-:W-:-:S13]  /*0e00*/  ISETP.GT.U32.AND P4, PT, R4, R26, PT ;  /* 0x0000001a0400720c */ /* 0x000fda0003f84070 */
[----:B------:R-:W-:-:S05]  /*0e10*/  @!P4 IMAD.IADD R26, R26, 0x1, -R6 ;  /* 0x000000011a1ac824 */ /* 0x000fca00078e0a06 */
[----:B------:R-:W-:Y:S01]  /*0e20*/  ISETP.GE.U32.AND P6, PT, R26, R4, PT ;  /* 0x000000041a00720c */ /* 0x000fe20003fc6070 */
        /* <DEDUP_REMOVED lines=8> */
.L_x_965:
[----:B------:R-:W-:Y:S05]  /*0eb0*/  BSYNC.RECONVERGENT B0 ;  /* 0x0000000000007941 */ /* 0x000fea0003800200 */
.L_x_964:
[----:B------:R-:W-:Y:S01]  /*0ec0*/  @!P4 VIADD R24, R24, 0x1 ;  /* 0x000000011818c836 */ /* 0x000fe20000000000 */
[----:B------:R-:W-:Y:S01]  /*0ed0*/  ISETP.LT.OR P0, PT, R2, RZ, !P0 ;  /* 0x000000ff0200720c */ /* 0x000fe20004701670 */
[----:B------:R-:W-:Y:S01]  /*0ee0*/  IMAD.U32 R17, RZ, RZ, UR8 ;  /* 0x00000008ff117e24 */ /* 0x000fe2000f8e00ff */
[----:B------:R0:W-:Y:S01]  /*0ef0*/  STG.E desc[UR12][R12.64], R27 ;  /* 0x0000001b0c007986 */ /* 0x0001e2000c10190c */
[----:B------:R-:W-:Y:S01]  /*0f00*/  IMAD.MOV.U32 R26, RZ, RZ, RZ ;  /* 0x000000ffff1a7224 */ /* 0x000fe200078e00ff */
[----:B------:R-:W-:-:S05]  /*0f10*/  @P6 IADD3 R24, PT, PT, R24, 0x1, RZ ;  /* 0x0000000118186810 */ /* 0x000fca0007ffe0ff */
[----:B------:R-:W-:-:S05]  /*0f20*/  @!P5 IMAD.MOV R24, RZ, RZ, -R24 ;  /* 0x000000ffff18d224 */ /* 0x000fca00078e0a18 */
[----:B------:R-:W-:-:S04]  /*0f30*/  SEL R24, R3, R24, !P1 ;  /* 0x0000001803187207 */ /* 0x000fc80004800000 */
[----:B------:R-:W-:-:S04]  /*0f40*/  ISETP.LT.OR P0, PT, R24, RZ, P0 ;  /* 0x000000ff1800720c */ /* 0x000fc80000701670 */
[----:B------:R-:W-:-:S04]  /*0f50*/  ISETP.GE.OR P0, PT, R2, R21, P0 ;  /* 0x000000150200720c */ /* 0x000fc80000706670 */
[----:B------:R-:W-:-:S13]  /*0f60*/  ISETP.GE.OR P0, PT, R24, R23, P0 ;  /* 0x000000171800720c */ /* 0x000fda0000706670 */
[----:B------:R-:W-:-:S04]  /*0f70*/  @!P0 IMAD.WIDE R16, R17, 0x8, R14 ;  /* 0x0000000811108825 */ /* 0x000fc800078e020e */
[----:B------:R-:W-:-:S04]  /*0f80*/  @!P0 IMAD R25, R2, R23, R24 ;  /* 0x0000001702198224 */ /* 0x000fc800078e0218 */
[----:B------:R-:W-:-:S05]  /*0f90*/  @!P0 IMAD.WIDE R16, R25, 0x4, R16 ;  /* 0x0000000419108825 */ /* 0x000fca00078e0210 */
[----:B------:R-:W2:Y:S01]  /*0fa0*/  @!P0 LDG.E R26, desc[UR12][R16.64] ;  /* 0x0000000c101a8981 */ /* 0x000ea2000c1e1900 */
[----:B------:R-:W-:Y:S01]  /*0fb0*/  IABS R29, R19 ;  /* 0x00000013001d7213 */ /* 0x000fe20000000000 */
[----:B------:R-:W-:Y:S04]  /*0fc0*/  BSSY.RECONVERGENT B0, `(.L_x_966) ;  /* 0x0000019000007945 */ /* 0x000fe80003800200 */
[----:B------:R-:W-:-:S04]  /*0fd0*/  IMAD.HI.U32 R24, R5, R29, RZ ;  /* 0x0000001d05187227 */ /* 0x000fc800078e00ff */
[----:B--2---:R-:W-:Y:S01]  /*0fe0*/  FADD R25, R27, R26 ;  /* 0x0000001a1b197221 */ /* 0x004fe20000000000 */
[----:B------:R-:W-:-:S04]  /*0ff0*/  IMAD.MOV R26, RZ, RZ, -R24 ;  /* 0x000000ffff1a7224 */ /* 0x000fc800078e0a18 */
[----:B------:R-:W-:Y:S01]  /*1000*/  IMAD R29, R6, R26, R29 ;  /* 0x0000001a061d7224 */ /* 0x000fe200078e021d */
[----:B------:R-:W-:Y:S01]  /*1010*/  LOP3.LUT R26, R19, R22, RZ, 0x3c, !PT ;  /* 0x00000016131a7212 */ /* 0x000fe200078e3cff */
[----:B------:R0:W-:Y:S03]  /*1020*/  STG.E desc[UR12][R12.64], R25 ;  /* 0x000000190c007986 */ /* 0x0001e6000c10190c */
[----:B------:R-:W-:Y:S02]  /*1030*/  ISETP.GT.U32.AND P5, PT, R4, R29, PT ;  /* 0x0000001d0400720c */ /* 0x000fe40003fa4070 */
[----:B------:R-:W-:-:S11]  /*1040*/  ISETP.GE.AND P4, PT, R26, RZ, PT ;  /* 0x000000ff1a00720c */ /* 0x000fd60003f86270 */
[----:B------:R-:W-:Y:S02]  /*1050*/  @!P5 IMAD.IADD R29, R29, 0x1, -R6 ;  /* 0x000000011d1dd824 */ /* 0x000fe400078e0a06 */
[----:B------:R-:W-:Y:S01]  /*1060*/  @!P5 VIADD R24, R24, 0x1 ;  /* 0x000000011818d836 */ /* 0x000fe20000000000 */
[----:B------:R-:W-:Y:S02]  /*1070*/  ISETP.NE.AND P5, PT, R0, RZ, PT ;  /* 0x000000ff0000720c */ /* 0x000fe40003fa5270 */
[----:B------:R-:W-:-:S13]  /*1080*/  ISETP.GE.U32.AND P0, PT, R29, R4, PT ;  /* 0x000000041d00720c */ /* 0x000fda0003f06070 */
[----:B------:R-:W-:Y:S01]  /*1090*/  @P0 VIADD R24, R24, 0x1 ;  /* 0x0000000118180836 */ /* 0x000fe20000000000 */
[----:B------:R-:W-:-:S04]  /*10a0*/  PLOP3.LUT P0, PT, PT, PT, PT, 0x8, 0x80 ;  /* 0x000000000080781c */ /* 0x000fc80003f0e170 */
[----:B------:R-:W-:-:S04]  /*10b0*/  @!P4 IADD3 R24, PT, PT, -R24, RZ, RZ ;  /* 0x000000ff1818c210 */ /* 0x000fc80007ffe1ff */
[----:B------:R-:W-:Y:S01]  /*10c0*/  SEL R24, R3, R24, !P1 ;  /* 0x0000001803187207 */ /* 0x000fe20004800000 */
[----:B0-----:R-:W-:Y:S06]  /*10d0*/  @P5 BRA `(.L_x_967) ;  /* 0x00000000001c5947 */ /* 0x001fec0003800000 */
[----:B------:R-:W-:Y:S01]  /*10e0*/  ISETP.GE.AND P4, PT, R19, RZ, PT ;  /* 0x000000ff1300720c */ /* 0x000fe20003f86270 */
[----:B------:R-:W-:Y:S01]  /*10f0*/  IMAD.IADD R16, R29, 0x1, -R6 ;  /* 0x000000011d107824 */ /* 0x000fe200078e0a06 */
[----:B------:R-:W-:-:S04]  /*1100*/  ISETP.GT.U32.AND P0, PT, R4, R29, PT ;  /* 0x0000001d0400720c */ /* 0x000fc80003f04070 */
[----:B------:R-:W-:-:S07]  /*1110*/  SEL R16, R16, R29, !P0 ;  /* 0x0000001d10107207 */ /* 0x000fce0004000000 */
[----:B------:R-:W-:-:S05]  /*1120*/  @!P4 IMAD.MOV R16, RZ, RZ, -R16 ;  /* 0x000000ffff10c224 */ /* 0x000fca00078e0a10 */
[----:B------:R-:W-:-:S04]  /*1130*/  SEL R16, R3, R16, !P1 ;  /* 0x0000001003107207 */ /* 0x000fc80004800000 */
[----:B------:R-:W-:-:S13]  /*1140*/  ISETP.EQ.AND P0, PT, R16, RZ, PT ;  /* 0x000000ff1000720c */ /* 0x000fda0003f02270 */
.L_x_967:
[----:B------:R-:W-:Y:S05]  /*1150*/  BSYNC.RECONVERGENT B0 ;  /* 0x0000000000007941 */ /* 0x000fea0003800200 */
.L_x_966:
[----:B------:R-:W-:Y:S01]  /*1160*/  ISETP.LT.OR P0, PT, R2, RZ, !P0 ;  /* 0x000000ff0200720c */ /* 0x000fe20004701670 */
[----:B------:R-:W-:-:S03]  /*1170*/  IMAD.U32 R17, RZ, RZ, UR8 ;  /* 0x00000008ff117e24 */ /* 0x000fc6000f8e00ff */
        /* <DEDUP_REMOVED lines=8> */
[----:B------:R-:W-:Y:S02]  /*1200*/  VIADD R20, R20, 0x4 ;  /* 0x0000000414147836 */ /* 0x000fe40000000000 */
[----:B------:R-:W-:Y:S02]  /*1210*/  IMAD.U32 R21, RZ, RZ, UR8 ;  /* 0x00000008ff157e24 */ /* 0x000fe4000f8e00ff */
[----:B------:R-:W-:Y:S01]  /*1220*/  VIADD R19, R19, 0xfffffffc ;  /* 0xfffffffc13137836 */ /* 0x000fe20000000000 */
[----:B------:R-:W-:Y:S01]  /*1230*/  ISETP.NE.AND P0, PT, R20, RZ, PT ;  /* 0x000000ff1400720c */ /* 0x000fe20003f05270 */
[----:B------:R-:W-:-:S04]  /*1240*/  IMAD.WIDE R14, R21, 0x10, R14 ;  /* 0x00000010150e7825 */ /* 0x000fc800078e020e */
[----:B--2---:R-:W-:-:S05]  /*1250*/  FADD R25, R25, R24 ;  /* 0x0000001819197221 */ /* 0x004fca0000000000 */
[----:B------:R1:W-:Y:S03]  /*1260*/  STG.E desc[UR12][R12.64], R25 ;  /* 0x000000190c007986 */ /* 0x0003e6000c10190c */
[----:B------:R-:W-:Y:S05]  /*1270*/  @P0 BRA `(.L_x_968) ;  /* 0xfffffff400680947 */ /* 0x000fea000383ffff */
[----:B------:R-:W-:-:S07]  /*1280*/  MOV R20, UR10 ;  /* 0x0000000a00147c02 */ /* 0x000fce0008000f00 */
.L_x_959:
[----:B------:R-:W-:-:S09]  /*1290*/  UISETP.NE.AND UP0, UPT, UR9, URZ, UPT ;  /* 0x000000ff0900728c */ /* 0x000fd2000bf05270 */
[----:B------:R-:W-:Y:S05]  /*12a0*/  BRA.U !UP0, `(.L_x_969) ;  /* 0x0000000908107547 */ /* 0x000fea000b800000 */
[----:B------:R-:W-:-:S09]  /*12b0*/  UISETP.NE.AND UP0, UPT, UR9, 0x1, UPT ;  /* 0x000000010900788c */ /* 0x000fd2000bf05270 */
[----:B------:R-:W-:Y:S05]  /*12c0*/  BRA.U !UP0, `(.L_x_970) ;  /* 0x00000005084c7547 */ /* 0x000fea000b800000 */
[----:B------:R-:W0:Y:S01]  /*12d0*/  LDCU UR7, c[0x0][0x39c] ;  /* 0x00007380ff0777ac */ /* 0x000e220008000800 */
[----:B------:R-:W2:Y:S01]  /*12e0*/  LDC R21, c[0x0][0x3a4] ;  /* 0x0000e900ff157b82 */ /* 0x000ea20000000800 */
[----:B------:R-:W-:Y:S01]  /*12f0*/  BSSY.RECONVERGENT B0, `(.L_x_971) ;  /* 0x0000019000007945 */ /* 0x000fe20003800200 */
[----:B0-----:R-:W-:-:S04]  /*1300*/  IADD3 R23, PT, PT, R11, UR7, -R20 ;  /* 0x000000070b177c10 */ /* 0x001fc8000fffe814 */
[----:B------:R-:W-:Y:S02]  /*1310*/  IABS R17, R23 ;  /* 0x0000001700117213 */ /* 0x000fe40000000000 */
[----:B------:R-:W-:-:S03]  /*1320*/  LOP3.LUT R24, R23, R22, RZ, 0x3c, !PT ;  /* 0x0000001617187212 */ /* 0x000fc600078e3cff */
[----:B------:R-:W-:Y:S01]  /*1330*/  IMAD.HI.U32 R16, R5, R17, RZ ;  /* 0x0000001105107227 */ /* 0x000fe200078e00ff */
[----:B------:R-:W-:-:S03]  /*1340*/  ISETP.GE.AND P4, PT, R24, RZ, PT ;  /* 0x000000ff1800720c */ /* 0x000fc60003f86270 */
[----:B------:R-:W-:-:S04]  /*1350*/  IMAD.MOV R19, RZ, RZ, -R16 ;  /* 0x000000ffff137224 */ /* 0x000fc800078e0a10 */
[----:B------:R-:W-:Y:S02]  /*1360*/  IMAD R17, R6, R19, R17 ;  /* 0x0000001306117224 */ /* 0x000fe400078e0211 */
[----:B------:R-:W0:Y:S03]  /*1370*/  LDC R19, c[0x0][0x3a8] ;  /* 0x0000ea00ff137b82 */ /* 0x000e260000000800 */
[----:B------:R-:W-:-:S13]  /*1380*/  ISETP.GT.U32.AND P3, PT, R4, R17, PT ;  /* 0x000000110400720c */ /* 0x000fda0003f64070 */
[----:B------:R-:W-:Y:S02]  /*1390*/  @!P3 IMAD.IADD R17, R17, 0x1, -R6 ;  /* 0x000000011111b824 */ /* 0x000fe400078e0a06 */
[----:B------:R-:W-:Y:S01]  /*13a0*/  @!P3 VIADD R16, R16, 0x1 ;  /* 0x000000011010b836 */ /* 0x000fe20000000000 */
[----:B------:R-:W-:Y:S02]  /*13b0*/  ISETP.NE.AND P3, PT, R0, RZ, PT ;  /* 0x000000ff0000720c */ /* 0x000fe40003f65270 */
[----:B------:R-:W-:-:S13]  /*13c0*/  ISETP.GE.U32.AND P0, PT, R17, R4, PT ;  /* 0x000000041100720c */ /* 0x000fda0003f06070 */
[----:B------:R-:W-:Y:S01]  /*13d0*/  @P0 VIADD R16, R16, 0x1 ;  /* 0x0000000110100836 */ /* 0x000fe20000000000 */
[----:B------:R-:W-:-:S03]  /*13e0*/  PLOP3.LUT P0, PT, PT, PT, PT, 0x8, 0x80 ;  /* 0x000000000080781c */ /* 0x000fc60003f0e170 */
[----:B------:R-:W-:Y:S01]  /*13f0*/  @!P4 IMAD.MOV R16, RZ, RZ, -R16 ;  /* 0x000000ffff10c224 */ /* 0x000fe200078e0a10 */
[----:B--2---:R-:W-:Y:S09]  /*1400*/  @P3 BRA `(.L_x_972) ;  /* 0x00000000001c3947 */ /* 0x004ff20003800000 */
[----:B------:R-:W-:Y:S01]  /*1410*/  ISETP.GE.AND P4, PT, R23, RZ, PT ;  /* 0x000000ff1700720c */ /* 0x000fe20003f86270 */
[----:B------:R-:W-:Y:S01]  /*1420*/  IMAD.IADD R24, R17, 0x1, -R6 ;  /* 0x0000000111187824 */ /* 0x000fe200078e0a06 */
[----:B------:R-:W-:-:S04]  /*1430*/  ISETP.GT.U32.AND P0, PT, R4, R17, PT ;  /* 0x000000110400720c */ /* 0x000fc80003f04070 */
[----:B------:R-:W-:-:S07]  /*1440*/  SEL R24, R24, R17, !P0 ;  /* 0x0000001118187207 */ /* 0x000fce0004000000 */
[----:B------:R-:W-:-:S05]  /*1450*/  @!P4 IMAD.MOV R24, RZ, RZ, -R24 ;  /* 0x000000ffff18c224 */ /* 0x000fca00078e0a18 */
[----:B------:R-:W-:-:S04]  /*1460*/  SEL R24, R3, R24, !P1 ;  /* 0x0000001803187207 */ /* 0x000fc80004800000 */
[----:B------:R-:W-:-:S13]  /*1470*/  ISETP.EQ.AND P0, PT, R24, RZ, PT ;  /* 0x000000ff1800720c */ /* 0x000fda0003f02270 */
.L_x_972:
[----:B------:R-:W-:Y:S05]  /*1480*/  BSYNC.RECONVERGENT B0 ;  /* 0x0000000000007941 */ /* 0x000fea0003800200 */
.L_x_971:
[----:B------:R-:W-:Y:S01]  /*1490*/  LOP3.LUT R23, RZ, R20, RZ, 0x33, !PT ;  /* 0x00000014ff177212 */ /* 0x000fe200078e33ff */
[----:B------:R-:W-:Y:S01]  /*14a0*/  HFMA2 R24, -RZ, RZ, 0, 0 ;  /* 0x00000000ff187431 */ /* 0x000fe200000001ff */
[----:B------:R-:W-:Y:S02]  /*14b0*/  ISETP.LT.OR P0, PT, R2, RZ, !P0 ;  /* 0x000000ff0200720c */ /* 0x000fe40004701670 */
[----:B------:R-:W-:Y:S01]  /*14c0*/  SEL R16, R3, R16, !P1 ;  /* 0x0000001003107207 */ /* 0x000fe20004800000 */
[----:B------:R-:W-:-:S03]  /*14d0*/  IMAD.IADD R23, R8, 0x1, R23 ;  /* 0x0000000108177824 */ /* 0x000fc600078e0217 */
[----:B------:R-:W-:Y:S02]  /*14e0*/  ISETP.LT.OR P0, PT, R16, RZ, P0 ;  /* 0x000000ff1000720c */ /* 0x000fe40000701670 */
[----:B------:R-:W-:Y:S02]  /*14f0*/  IABS R27, R23 ;  /* 0x00000017001b7213 */ /* 0x000fe40000000000 */
[----:B------:R-:W-:-:S03]  /*1500*/  ISETP.GE.OR P0, PT, R2, R21, P0 ;  /* 0x000000150200720c */ /* 0x000fc60000706670 */
[----:B------:R-:W-:Y:S01]  /*1510*/  IMAD.HI.U32 R26, R5, R27, RZ ;  /* 0x0000001b051a7227 */ /* 0x000fe200078e00ff */
[----:B0-----:R-:W-:-:S03]  /*1520*/  ISETP.GE.OR P0, PT, R16, R19, P0 ;  /* 0x000000131000720c */ /* 0x001fc60000706670 */
[----:B------:R-:W-:-:S04]  /*1530*/  IMAD.MOV R28, RZ, RZ, -R26 ;  /* 0x000000ffff1c7224 */ /* 0x000fc800078e0a1a */
[----:B------:R-:W-:-:S05]  /*1540*/  IMAD R27, R6, R28, R27 ;  /* 0x0000001c061b7224 */ /* 0x000fca00078e021b */
[----:B------:R-:W-:Y:S01]  /*1550*/  ISETP.GT.U32.AND P4, PT, R4, R27, PT ;  /* 0x0000001b0400720c */ /* 0x000fe20003f84070 */
[----:B------:R-:W-:-:S04]  /*1560*/  @!P0 IMAD R17, R2, R19, R16 ;  /* 0x0000001302118224 */ /* 0x000fc800078e0210 */
[----:B------:R-:W-:-:S05]  /*1570*/  @!P0 IMAD.WIDE R16, R17, 0x4, R14 ;  /* 0x0000000411108825 */ /* 0x000fca00078e020e */
[----:B------:R0:W5:Y:S01]  /*1580*/  @!P0 LDG.E R24, desc[UR12][R16.64] ;  /* 0x0000000c10188981 */ /* 0x000162000c1e1900 */
[----:B------:R-:W-:Y:S02]  /*1590*/  BSSY.RECONVERGENT B0, `(.L_x_973) ;  /* 0x0000011000007945 */ /* 0x000fe40003800200 */
[----:B------:R-:W-:Y:S02]  /*15a0*/  @!P4 IMAD.IADD R27, R27, 0x1, -R6 ;  /* 0x000000011b1bc824 */ /* 0x000fe400078e0a06 */
[----:B------:R-:W-:-:S03]  /*15b0*/  @!P4 VIADD R26, R26, 0x1 ;  /* 0x000000011a1ac836 */ /* 0x000fc60000000000 */
[----:B------:R-:W-:Y:S02]  /*15c0*/  ISETP.GE.U32.AND P0, PT, R27, R4, PT ;  /* 0x000000041b00720c */ /* 0x000fe40003f06070 */
[----:B0-----:R-:W-:-:S04]  /*15d0*/  LOP3.LUT R16, R23, R22, RZ, 0x3c, !PT ;  /* 0x0000001617107212 */ /* 0x001fc800078e3cff */
[----:B------:R-:W-:-:S07]  /*15e0*/  ISETP.GE.AND P5, PT, R16, RZ, PT ;  /* 0x000000ff1000720c */ /* 0x000fce0003fa6270 */
[----:B------:R-:W-:Y:S01]  /*15f0*/  @P0 VIADD R26, R26, 0x1 ;  /* 0x000000011a1a0836 */ /* 0x000fe20000000000 */
[----:B------:R-:W-:-:S05]  /*1600*/  PLOP3.LUT P0, PT, PT, PT, PT, 0x8, 0x80 ;  /* 0x000000000080781c */ /* 0x000fca0003f0e170 */
[----:B------:R-:W-:Y:S01]  /*1610*/  @!P5 IMAD.MOV R26, RZ, RZ, -R26 ;  /* 0x000000ffff1ad224 */ /* 0x000fe200078e0a1a */
[----:B------:R-:W-:Y:S07]  /*1620*/  @P3 BRA `(.L_x_974) ;  /* 0x00000000001c3947 */ /* 0x000fee0003800000 */
[----:B------:R-:W-:Y:S01]  /*1630*/  ISETP.GE.AND P3, PT, R23, RZ, PT ;  /* 0x000000ff1700720c */ /* 0x000fe20003f66270 */
[----:B------:R-:W-:Y:S01]  /*1640*/  IMAD.IADD R16, R27, 0x1, -R6 ;  /* 0x000000011b107824 */ /* 0x000fe200078e0a06 */
[----:B------:R-:W-:-:S04]  /*1650*/  ISETP.GT.U32.AND P0, PT, R4, R27, PT ;  /* 0x0000001b0400720c */ /* 0x000fc80003f04070 */
[----:B------:R-:W-:-:S07]  /*1660*/  SEL R16, R16, R27, !P0 ;  /* 0x0000001b10107207 */ /* 0x000fce0004000000 */
[----:B------:R-:W-:-:S04]  /*1670*/  @!P3 IADD3 R16, PT, PT, -R16, RZ, RZ ;  /* 0x000000ff1010b210 */ /* 0x000fc80007ffe1ff */
[----:B------:R-:W-:-:S04]  /*1680*/  SEL R16, R3, R16, !P1 ;  /* 0x0000001003107207 */ /* 0x000fc80004800000 */
[----:B------:R-:W-:-:S13]  /*1690*/  ISETP.EQ.AND P0, PT, R16, RZ, PT ;  /* 0x000000ff1000720c */ /* 0x000fda0003f02270 */
.L_x_974:
[----:B------:R-:W-:Y:S05]  /*16a0*/  BSYNC.RECONVERGENT B0 ;  /* 0x0000000000007941 */ /* 0x000fea0003800200 */
.L_x_973:
[----:B------:R-:W-:Y:S01]  /*16b0*/  SEL R26, R3, R26, !P1 ;  /* 0x0000001a031a7207 */ /* 0x000fe20004800000 */
[----:B-1---5:R-:W-:Y:S01]  /*16c0*/  FADD R25, R25, R24 ;  /* 0x0000001819197221 */ /* 0x022fe20000000000 */
[----:B------:R-:W-:Y:S01]  /*16d0*/  ISETP.LT.OR P0, PT, R2, RZ, !P0 ;  /* 0x000000ff0200720c */ /* 0x000fe20004701670 */
[----:B------:R-:W-:Y:S01]  /*16e0*/  IMAD.U32 R17, RZ, RZ, UR8 ;  /* 0x00000008ff117e24 */ /* 0x000fe2000f8e00ff */
[----:B------:R-:W-:Y:S01]  /*16f0*/  BSSY.RECONVERGENT B0, `(.L_x_975) ;  /* 0x000000b000007945 */ /* 0x000fe20003800200 */
[----:B------:R-:W-:Y:S01]  /*1700*/  IMAD.MOV.U32 R16, RZ, RZ, RZ ;  /* 0x000000ffff107224 */ /* 0x000fe200078e00ff */
[----:B------:R-:W-:Y:S01]  /*1710*/  ISETP.LT.OR P0, PT, R26, RZ, P0 ;  /* 0x000000ff1a00720c */ /* 0x000fe20000701670 */
[----:B------:R0:W-:Y:S01]  /*1720*/  STG.E desc[UR12][R12.64], R25 ;  /* 0x000000190c007986 */ /* 0x0001e2000c10190c */
[----:B------:R-:W-:Y:S02]  /*1730*/  IMAD.WIDE R14, R17, 0x4, R14 ;  /* 0x00000004110e7825 */ /* 0x000fe400078e020e */
[----:B------:R-:W-:-:S04]  /*1740*/  ISETP.GE.OR P0, PT, R2, R21, P0 ;  /* 0x000000150200720c */ /* 0x000fc80000706670 */
[----:B------:R-:W-:-:S13]  /*1750*/  ISETP.GE.OR P0, PT, R26, R19, P0 ;  /* 0x000000131a00720c */ /* 0x000fda0000706670 */
[----:B0-----:R-:W-:Y:S05]  /*1760*/  @P0 BRA `(.L_x_976) ;  /* 0x00000000000c0947 */ /* 0x001fea0003800000 */
[----:B------:R-:W-:-:S04]  /*1770*/  IMAD R17, R2, R19, R26 ;  /* 0x0000001302117224 */ /* 0x000fc800078e021a */
[----:B------:R-:W-:-:S06]  /*1780*/  IMAD.WIDE R16, R17, 0x4, R14 ;  /* 0x0000000411107825 */ /* 0x000fcc00078e020e */
[----:B------:R0:W5:Y:S02]  /*1790*/  LDG.E R16, desc[UR12][R16.64] ;  /* 0x0000000c10107981 */ /* 0x000164000c1e1900 */
.L_x_976:
[----:B------:R-:W-:Y:S05]  /*17a0*/  BSYNC.RECONVERGENT B0 ;  /* 0x0000000000007941 */ /* 0x000fea0003800200 */
.L_x_975:
[----:B-----5:R-:W-:Y:S01]  /*17b0*/  FADD R25, R25, R16 ;  /* 0x0000001019197221 */ /* 0x020fe20000000000 */
[----:B0-----:R-:W-:Y:S02]  /*17c0*/  IMAD.U32 R17, RZ, RZ, UR8 ;  /* 0x00000008ff117e24 */ /* 0x001fe4000f8e00ff */
[----:B------:R-:W-:Y:S02]  /*17d0*/  VIADD R20, R20, 0x2 ;  /* 0x0000000214147836 */ /* 0x000fe40000000000 */
[----:B------:R0:W-:Y:S01]  /*17e0*/  STG.E desc[UR12][R12.64], R25 ;  /* 0x000000190c007986 */ /* 0x0001e2000c10190c */
[----:B------:R-:W-:-:S07]  /*17f0*/  IMAD.WIDE R14, R17, 0x4, R14 ;  /* 0x00000004110e7825 */ /* 0x000fce00078e020e */
.L_x_970:
[----:B------:R-:W2:Y:S02]  /*1800*/  LDCU UR7, c[0x0][0x398] ;  /* 0x00007300ff0777ac */ /* 0x000ea40008000800 */
[----:B--2---:R-:W-:-:S09]  /*1810*/  ULOP3.LUT UP0, URZ, UR7, 0x1, URZ, 0xc0, !UPT ;  /* 0x0000000107ff7892 */ /* 0x004fd2000f80c0ff */
[----:B------:R-:W-:Y:S05]  /*1820*/  BRA.U !UP0, `(.L_x_969) ;  /* 0x0000000108b07547 */ /* 0x000fea000b800000 */
[----:B------:R-:W2:Y:S01]  /*1830*/  LDCU UR7, c[0x0][0x39c] ;  /* 0x00007380ff0777ac */ /* 0x000ea20008000800 */
[----:B------:R-:W-:Y:S01]  /*1840*/  ISETP.NE.AND P5, PT, R0, RZ, PT ;  /* 0x000000ff0000720c */ /* 0x000fe20003fa5270 */
[----:B------:R-:W-:Y:S01]  /*1850*/  BSSY.RECONVERGENT B0, `(.L_x_977) ;  /* 0x0000017000007945 */ /* 0x000fe20003800200 */
[----:B--2---:R-:W-:-:S04]  /*1860*/  IADD3 R19, PT, PT, R11, UR7, -R20 ;  /* 0x000000070b137c10 */ /* 0x004fc8000fffe814 */
[----:B------:R-:W-:Y:S02]  /*1870*/  IABS R17, R19 ;  /* 0x0000001300117213 */ /* 0x000fe40000000000 */
[----:B------:R-:W-:-:S03]  /*1880*/  LOP3.LUT R22, R19, R22, RZ, 0x3c, !PT ;  /* 0x0000001613167212 */ /* 0x000fc600078e3cff */
[----:B------:R-:W-:Y:S01]  /*1890*/  IMAD.HI.U32 R5, R5, R17, RZ ;  /* 0x0000001105057227 */ /* 0x000fe200078e00ff */
[----:B------:R-:W-:-:S03]  /*18a0*/  ISETP.GE.AND P3, PT, R22, RZ, PT ;  /* 0x000000ff1600720c */ /* 0x000fc60003f66270 */
[----:B------:R-:W-:-:S04]  /*18b0*/  IMAD.MOV R16, RZ, RZ, -R5 ;  /* 0x000000ffff107224 */ /* 0x000fc800078e0a05 */
[----:B------:R-:W-:Y:S02]  /*18c0*/  IMAD R17, R6, R16, R17 ;  /* 0x0000001006117224 */ /* 0x000fe400078e0211 */
[----:B------:R-:W2:Y:S03]  /*18d0*/  LDC R16, c[0x0][0x3a8] ;  /* 0x0000ea00ff107b82 */ /* 0x000ea60000000800 */
[----:B------:R-:W-:-:S13]  /*18e0*/  ISETP.GT.U32.AND P4, PT, R4, R17, PT ;  /* 0x000000110400720c */ /* 0x000fda0003f84070 */
[----:B------:R-:W-:Y:S02]  /*18f0*/  @!P4 IMAD.IADD R17, R17, 0x1, -R6 ;  /* 0x000000011111c824 */ /* 0x000fe400078e0a06 */
[----:B------:R-:W-:-:S03]  /*1900*/  @!P4 VIADD R5, R5, 0x1 ;  /* 0x000000010505c836 */ /* 0x000fc60000000000 */
[----:B------:R-:W-:-:S13]  /*1910*/  ISETP.GE.U32.AND P0, PT, R17, R4, PT ;  /* 0x000000041100720c */ /* 0x000fda0003f06070 */
[----:B------:R-:W-:Y:S02]  /*1920*/  @P0 IADD3 R5, PT, PT, R5, 0x1, RZ ;  /* 0x0000000105050810 */ /* 0x000fe40007ffe0ff */
[----:B------:R-:W-:Y:S01]  /*1930*/  PLOP3.LUT P0, PT, PT, PT, PT, 0x8, 0x80 ;  /* 0x000000000080781c */ /* 0x000fe20003f0e170 */
[----:B------:R-:W-:-:S12]  /*1940*/  @P5 BRA `(.L_x_978) ;  /* 0x00000000001c5947 */ /* 0x000fd80003800000 */
[----:B------:R-:W-:Y:S01]  /*1950*/  ISETP.GE.AND P4, PT, R19, RZ, PT ;  /* 0x000000ff1300720c */ /* 0x000fe20003f86270 */
[----:B------:R-:W-:Y:S01]  /*1960*/  IMAD.IADD R6, R17, 0x1, -R6 ;  /* 0x0000000111067824 */ /* 0x000fe200078e0a06 */
[----:B------:R-:W-:-:S04]  /*1970*/  ISETP.GT.U32.AND P0, PT, R4, R17, PT ;  /* 0x000000110400720c */ /* 0x000fc80003f04070 */
[----:B------:R-:W-:-:S07]  /*1980*/  SEL R6, R6, R17, !P0 ;  /* 0x0000001106067207 */ /* 0x000fce0004000000 */
[----:B------:R-:W-:-:S05]  /*1990*/  @!P4 IMAD.MOV R6, RZ, RZ, -R6 ;  /* 0x000000ffff06c224 */ /* 0x000fca00078e0a06 */
[----:B------:R-:W-:-:S04]  /*19a0*/  SEL R6, R3, R6, !P1 ;  /* 0x0000000603067207 */ /* 0x000fc80004800000 */
[----:B------:R-:W-:-:S13]  /*19b0*/  ISETP.EQ.AND P0, PT, R6, RZ, PT ;  /* 0x000000ff0600720c */ /* 0x000fda0003f02270 */
.L_x_978:
[----:B------:R-:W-:Y:S05]  /*19c0*/  BSYNC.RECONVERGENT B0 ;  /* 0x0000000000007941 */ /* 0x000fea0003800200 */
.L_x_977:
[----:B------:R-:W3:Y:S01]  /*19d0*/  LDCU UR7, c[0x0][0x3a4] ;  /* 0x00007480ff0777ac */ /* 0x000ee20008000800 */
[----:B------:R-:W-:Y:S01]  /*19e0*/  @!P3 IMAD.MOV R5, RZ, RZ, -R5 ;  /* 0x000000ffff05b224 */ /* 0x000fe200078e0a05 */
[----:B------:R-:W-:Y:S01]  /*19f0*/  ISETP.LT.OR P0, PT, R2, RZ, !P0 ;  /* 0x000000ff0200720c */ /* 0x000fe20004701670 */
[----:B------:R-:W-:Y:S01]  /*1a00*/  BSSY.RECONVERGENT B0, `(.L_x_979) ;  /* 0x000000a000007945 */ /* 0x000fe20003800200 */
[----:B------:R-:W-:Y:S02]  /*1a10*/  IMAD.MOV.U32 R0, RZ, RZ, RZ ;  /* 0x000000ffff007224 */ /* 0x000fe400078e00ff */
[----:B------:R-:W-:-:S04]  /*1a20*/  SEL R3, R3, R5, !P1 ;  /* 0x0000000503037207 */ /* 0x000fc80004800000 */
[----:B------:R-:W-:-:S04]  /*1a30*/  ISETP.LT.OR P0, PT, R3, RZ, P0 ;  /* 0x000000ff0300720c */ /* 0x000fc80000701670 */
[----:B---3--:R-:W-:-:S04]  /*1a40*/  ISETP.GE.OR P0, PT, R2, UR7, P0 ;  /* 0x0000000702007c0c */ /* 0x008fc80008706670 */
[----:B--2---:R-:W-:-:S13]  /*1a50*/  ISETP.GE.OR P0, PT, R3, R16, P0 ;  /* 0x000000100300720c */ /* 0x004fda0000706670 */
[----:B------:R-:W-:Y:S05]  /*1a60*/  @P0 BRA `(.L_x_980) ;  /* 0x00000000000c0947 */ /* 0x000fea0003800000 */
[----:B------:R-:W-:-:S04]  /*1a70*/  IMAD R3, R2, R16, R3 ;  /* 0x0000001002037224 */ /* 0x000fc800078e0203 */
[----:B------:R-:W-:-:S05]  /*1a80*/  IMAD.WIDE R2, R3, 0x4, R14 ;  /* 0x0000000403027825 */ /* 0x000fca00078e020e */
[----:B------:R2:W5:Y:S02]  /*1a90*/  LDG.E R0, desc[UR12][R2.64] ;  /* 0x0000000c02007981 */ /* 0x000564000c1e1900 */
.L_x_980:
[----:B------:R-:W-:Y:S05]  /*1aa0*/  BSYNC.RECONVERGENT B0 ;  /* 0x0000000000007941 */ /* 0x000fea0003800200 */
.L_x_979:
[----:B01---5:R-:W-:Y:S01]  /*1ab0*/  FADD R25, R25, R0 ;  /* 0x0000000019197221 */ /* 0x023fe20000000000 */
[----:B--2---:R-:W-:-:S04]  /*1ac0*/  IMAD.U32 R3, RZ, RZ, UR8 ;  /* 0x00000008ff037e24 */ /* 0x004fc8000f8e00ff */
[----:B------:R2:W-:Y:S01]  /*1ad0*/  STG.E desc[UR12][R12.64], R25 ;  /* 0x000000190c007986 */ /* 0x0005e2000c10190c */
[----:B------:R-:W-:-:S07]  /*1ae0*/  IMAD.WIDE R14, R3, 0x4, R14 ;  /* 0x00000004030e7825 */ /* 0x000fce00078e020e */
.L_x_969:
[----:B------:R-:W-:Y:S05]  /*1af0*/  @P2 BRA `(.L_x_981) ;  /* 0xffffffe800a42947 */ /* 0x000fea000383ffff */
[----:B------:R-:W3:Y:S01]  /*1b00*/  LDCU UR7, c[0x0][0x380] ;  /* 0x00007000ff0777ac */ /* 0x000ee20008000800 */
[----:B------:R-:W-:-:S05]  /*1b10*/  VIADD R18, R18, UR4 ;  /* 0x0000000412127c36 */ /* 0x000fca0008000000 */
[----:B---3--:R-:W-:-:S13]  /*1b20*/  ISETP.GE.AND P0, PT, R18, UR7, PT ;  /* 0x0000000712007c0c */ /* 0x008fda000bf06270 */
[----:B------:R-:W-:Y:S05]  /*1b30*/  @!P0 BRA `(.L_x_982) ;  /* 0xffffffe400948947 */ /* 0x000fea000383ffff */
[----:B------:R-:W-:Y:S05]  /*1b40*/  EXIT ;  /* 0x000000000000794d */ /* 0x000fea0003800000 */
.L_x_983:
        /* <DEDUP_REMOVED lines=11> */
.L_x_1030:


//--------------------- .text._Z17im2col_gpu_kerneliPKfiiiiiiiPf --------------------------
	.section	.text._Z17im2col_gpu_kerneliPKfiiiiiiiPf,"ax",@progbits
	.align	128
        .global         _Z17im2col_gpu_kerneliPKfiiiiiiiPf
        .type           _Z17im2col_gpu_kerneliPKfiiiiiiiPf,@function
        .size           _Z17im2col_gpu_kerneliPKfiiiiiiiPf,(.L_x_1031 - _Z17im2col_gpu_kerneliPKfiiiiiiiPf)
        .other          _Z17im2col_gpu_kerneliPKfiiiiiiiPf,@"STO_CUDA_ENTRY STV_DEFAULT"
_Z17im2col_gpu_kerneliPKfiiiiiiiPf:
.text._Z17im2col_gpu_kerneliPKfiiiiiiiPf:
        /* <DEDUP_REMOVED lines=11> */
[----:B------:R-:W0:Y:S01]  /*00b0*/  LDC R7, c[0x0][0x3a8] ;  /* 0x0000ea00ff077b82 */ /* 0x000e220000000800 */
[----:B------:R-:W1:Y:S01]  /*00c0*/  LDCU UR4, c[0x0][0x3a4] ;  /* 0x00007480ff0477ac */ /* 0x000e620008000800 */
[C---:B------:R-:W-:Y:S01]  /*00d0*/  IMAD R6, R5.reuse, R5, RZ ;  /* 0x0000000505067224 */ /* 0x040fe200078e02ff */
[C---:B------:R-:W-:Y:S02]  /*00e0*/  LOP3.LUT R3, R5.reuse, 0x7, RZ, 0xc0, !PT ;  /* 0x0000000705037812 */ /* 0x040fe400078ec0ff */
[C---:B------:R-:W-:Y:S01]  /*00f0*/  LOP3.LUT R4, R5.reuse, 0x3, RZ, 0xc0, !PT ;  /* 0x0000000305047812 */ /* 0x040fe200078ec0ff */
[----:B------:R-:W2:Y:S01]  /*0100*/  LDCU.64 UR6, c[0x0][0x358] ;  /* 0x00006b00ff0677ac */ /* 0x000ea20008000a00 */
[----:B------:R-:W-:Y:S01]  /*0110*/  LOP3.LUT R5, R5, 0x7ffffff8, RZ, 0xc0, !PT ;  /* 0x7ffffff805057812 */ /* 0x000fe200078ec0ff */
[----:B------:R-:W3:Y:S01]  /*0120*/  LDCU UR12, c[0x0][0x394] ;  /* 0x00007280ff0c77ac */ /* 0x000ee20008000800 */
[----:B------:R-:W4:Y:S01]  /*0130*/  LDCU.64 UR10, c[0x0][0x388] ;  /* 0x00007100ff0a77ac */ /* 0x000f220008000a00 */
[----:B-1----:R-:W-:-:S02]  /*0140*/  IMAD R6, R6, UR4, RZ ;  /* 0x0000000406067c24 */ /* 0x002fc4000f8e02ff */
[----:B0-234-:R-:W-:-:S07]  /*0150*/  IMAD R7, R7, UR4, RZ ;  /* 0x0000000407077c24 */ /* 0x01dfce000f8e02ff */
.L_x_996:
[----:B0-----:R-:W0:Y:S01]  /*0160*/  LDC R11, c[0x0][0x3a8] ;  /* 0x0000ea00ff0b7b82 */ /* 0x001e220000000800 */
[----:B-1----:R-:W-:Y:S01]  /*0170*/  IABS R14, R2 ;  /* 0x00000002000e7213 */ /* 0x002fe20000000000 */
[----:B------:R-:W1:Y:S01]  /*0180*/  LDCU UR4, c[0x0][0x3a0] ;  /* 0x00007400ff0477ac */ /* 0x000e620008000800 */
[----:B--2---:R-:W2:Y:S05]  /*0190*/  LDCU.64 UR8, c[0x0][0x390] ;  /* 0x00007200ff0877ac */ /* 0x004eaa0008000a00 */
[----:B---3--:R-:W3:Y:S08]  /*01a0*/  LDC R0, c[0x0][0x3a4] ;  /* 0x0000e900ff007b82 */ /* 0x008ef00000000800 */
[----:B------:R-:W1:Y:S01]  /*01b0*/  LDC R15, c[0x0][0x39c] ;  /* 0x0000e700ff0f7b82 */ /* 0x000e620000000800 */
[----:B0-----:R-:W-:-:S07]  /*01c0*/  IABS R12, R11 ;  /* 0x0000000b000c7213 */ /* 0x001fce0000000000 */
[----:B------:R-:W0:Y:S01]  /*01d0*/  LDC.64 R16, c[0x0][0x3b0] ;  /* 0x0000ec00ff107b82 */ /* 0x000e220000000a00 */
[----:B------:R-:W4:Y:S08]  /*01e0*/  I2F.RP R10, R12 ;  /* 0x0000000c000a7306 */ /* 0x000f300000209400 */
[----:B----4-:R-:W4:Y:S02]  /*01f0*/  MUFU.RCP R10, R10 ;  /* 0x0000000a000a7308 */ /* 0x010f240000001000 */
[----:B----4-:R-:W-:Y:S01]  /*0200*/  VIADD R8, R10, 0xffffffe ;  /* 0x0ffffffe0a087836 */ /* 0x010fe20000000000 */
[----:B---3--:R-:W-:-:S05]  /*0210*/  IABS R10, R0 ;  /* 0x00000000000a7213 */ /* 0x008fca0000000000 */
[----:B------:R3:W4:Y:S02]  /*0220*/  F2I.FTZ.U32.TRUNC.NTZ R9, R8 ;  /* 0x0000000800097305 */ /* 0x000724000021f000 */
[----:B---3--:R-:W-:Y:S02]  /*0230*/  IMAD.MOV.U32 R8, RZ, RZ, RZ ;  /* 0x000000ffff087224 */ /* 0x008fe400078e00ff */
[----:B----4-:R-:W-:-:S04]  /*0240*/  IMAD.MOV R13, RZ, RZ, -R9 ;  /* 0x000000ffff0d7224 */ /* 0x010fc800078e0a09 */
[----:B------:R-:W-:-:S04]  /*0250*/  IMAD R13, R13, R12, RZ ;  /* 0x0000000c0d0d7224 */ /* 0x000fc800078e02ff */
[----:B------:R-:W-:Y:S02]  /*0260*/  IMAD.HI.U32 R9, R9, R13, R8 ;  /* 0x0000000d09097227 */ /* 0x000fe400078e0008 */
[----:B------:R-:W3:Y:S04]  /*0270*/  I2F.RP R13, R10 ;  /* 0x0000000a000d7306 */ /* 0x000ee80000209400 */
[----:B------:R-:W-:-:S04]  /*0280*/  IMAD.HI.U32 R8, R9, R14, RZ ;  /* 0x0000000e09087227 */ /* 0x000fc800078e00ff */
[----:B------:R-:W-:-:S04]  /*0290*/  IMAD.MOV R9, RZ, RZ, -R8 ;  /* 0x000000ffff097224 */ /* 0x000fc800078e0a08 */
[C---:B------:R-:W-:Y:S01]  /*02a0*/  IMAD R9, R12.reuse, R9, R14 ;  /* 0x000000090c097224 */ /* 0x040fe200078e020e */
[----:B---3--:R-:W3:Y:S04]  /*02b0*/  MUFU.RCP R13, R13 ;  /* 0x0000000d000d7308 */ /* 0x008ee80000001000 */
[----:B------:R-:W-:-:S13]  /*02c0*/  ISETP.GT.U32.AND P1, PT, R12, R9, PT ;  /* 0x000000090c00720c */ /* 0x000fda0003f24070 */
[----:B------:R-:W-:Y:S02]  /*02d0*/  @!P1 IMAD.IADD R9, R9, 0x1, -R12 ;  /* 0x0000000109099824 */ /* 0x000fe400078e0a0c */
[----:B---3--:R-:W-:Y:S02]  /*02e0*/  VIADD R14, R13, 0xffffffe ;  /* 0x0ffffffe0d0e7836 */ /* 0x008fe40000000000 */
[----:B------:R-:W-:Y:S01]  /*02f0*/  @!P1 VIADD R8, R8, 0x1 ;  /* 0x0000000108089836 */ /* 0x000fe20000000000 */
[----:B------:R-:W-:Y:S02]  /*0300*/  ISETP.GE.U32.AND P0, PT, R9, R12, PT ;  /* 0x0000000c0900720c */ /* 0x000fe40003f06070 */
[----:B------:R-:W-:Y:S01]  /*0310*/  LOP3.LUT R12, R2, R11, RZ, 0x3c, !PT ;  /* 0x0000000b020c7212 */ /* 0x000fe200078e3cff */
[----:B------:R-:W3:Y:S01]  /*0320*/  F2I.FTZ.U32.TRUNC.NTZ R9, R14 ;  /* 0x0000000e00097305 */ /* 0x000ee2000021f000 */
[----:B------:R-:W-:Y:S02]  /*0330*/  ISETP.NE.AND P1, PT, R11, RZ, PT ;  /* 0x000000ff0b00720c */ /* 0x000fe40003f25270 */
[----:B------:R-:W-:-:S07]  /*0340*/  ISETP.GE.AND P2, PT, R12, RZ, PT ;  /* 0x000000ff0c00720c */ /* 0x000fce0003f46270 */
[----:B------:R-:W-:-:S04]  /*0350*/  @P0 VIADD R8, R8, 0x1 ;  /* 0x0000000108080836 */ /* 0x000fc80000000000 */
[----:B------:R-:W-:Y:S02]  /*0360*/  IMAD.MOV.U32 R19, RZ, RZ, R8 ;  /* 0x000000ffff137224 */ /* 0x000fe400078e0008 */
[----:B---3--:R-:W-:Y:S02]  /*0370*/  IMAD.MOV R13, RZ, RZ, -R9 ;  /* 0x000000ffff0d7224 */ /* 0x008fe400078e0a09 */
[----:B------:R-:W-:Y:S01]  /*0380*/  @!P2 IMAD.MOV R19, RZ, RZ, -R19 ;  /* 0x000000ffff13a224 */ /* 0x000fe200078e0a13 */
[----:B------:R-:W-:Y:S01]  /*0390*/  @!P1 LOP3.LUT R19, RZ, R11, RZ, 0x33, !PT ;  /* 0x0000000bff139212 */ /* 0x000fe200078e33ff */
[----:B------:R-:W-:Y:S02]  /*03a0*/  IMAD R13, R13, R10, RZ ;  /* 0x0000000a0d0d7224 */ /* 0x000fe400078e02ff */
[----:B------:R-:W-:Y:S01]  /*03b0*/  IMAD.MOV.U32 R8, RZ, RZ, RZ ;  /* 0x000000ffff087224 */ /* 0x000fe200078e00ff */
[----:B------:R-:W-:-:S03]  /*03c0*/  IABS R12, R19 ;  /* 0x00000013000c7213 */ /* 0x000fc60000000000 */
[----:B------:R-:W-:-:S04]  /*03d0*/  IMAD.HI.U32 R8, R9, R13, R8 ;  /* 0x0000000d09087227 */ /* 0x000fc800078e0008 */
[----:B------:R-:W-:-:S04]  /*03e0*/  IMAD.MOV.U32 R9, RZ, RZ, R12 ;  /* 0x000000ffff097224 */ /* 0x000fc800078e000c */
        /* <DEDUP_REMOVED lines=10> */
[----:B------:R-:W-:-:S04]  /*0490*/  @P0 VIADD R8, R8, 0x1 ;  /* 0x0000000108080836 */ /* 0x000fc80000000000 */
[----:B------:R-:W-:Y:S02]  /*04a0*/  IMAD.MOV.U32 R13, RZ, RZ, R8 ;  /* 0x000000ffff0d7224 */ /* 0x000fe400078e0008 */
[----:B------:R-:W-:Y:S02]  /*04b0*/  IMAD.MOV R8, RZ, RZ, -R19 ;  /* 0x000000ffff087224 */ /* 0x000fe400078e0a13 */
[----:B------:R-:W-:Y:S01]  /*04c0*/  @!P2 IMAD.MOV R13, RZ, RZ, -R13 ;  /* 0x000000ffff0da224 */ /* 0x000fe200078e0a0d */
[----:B------:R-:W-:Y:S01]  /*04d0*/  @!P1 LOP3.LUT R13, RZ, R0, RZ, 0x33, !PT ;  /* 0x00000000ff0d9212 */ /* 0x000fe200078e33ff */
[----:B------:R-:W-:-:S04]  /*04e0*/  IMAD R12, R11, R8, R2 ;  /* 0x000000080b0c7224 */ /* 0x000fc800078e0202 */
[----:B------:R-:W-:-:S04]  /*04f0*/  IMAD.MOV R9, RZ, RZ, -R13 ;  /* 0x000000ffff097224 */ /* 0x000fc800078e0a0d */
[----:B------:R-:W-:Y:S02]  /*0500*/  IMAD R0, R0, R9, R19 ;  /* 0x0000000900007224 */ /* 0x000fe400078e0213 */
[--C-:B-1----:R-:W-:Y:S02]  /*0510*/  IMAD R9, R12, UR4, -R15.reuse ;  /* 0x000000040c097c24 */ /* 0x102fe4000f8e0a0f */
[----:B------:R-:W-:Y:S02]  /*0520*/  IMAD R8, R0, UR4, -R15 ;  /* 0x0000000400087c24 */ /* 0x000fe4000f8e0a0f */
[----:B------:R-:W-:Y:S02]  /*0530*/  IMAD R0, R6, R13, R0 ;  /* 0x0000000d06007224 */ /* 0x000fe400078e0200 */
[----:B--2---:R-:W-:Y:S02]  /*0540*/  IMAD R10, R13, UR8, R8 ;  /* 0x000000080d0a7c24 */ /* 0x004fe4000f8e0208 */
[----:B------:R-:W-:-:S02]  /*0550*/  IMAD R13, R0, R11, R12 ;  /* 0x0000000b000d7224 */ /* 0x000fc400078e020c */
[----:B------:R-:W-:Y:S02]  /*0560*/  IMAD R10, R10, UR9, R9 ;  /* 0x000000090a0a7c24 */ /* 0x000fe4000f8e0209 */
[----:B------:R-:W-:Y:S02]  /*0570*/  IMAD.MOV.U32 R11, RZ, RZ, RZ ;  /* 0x000000ffff0b7224 */ /* 0x000fe400078e00ff */
[----:B0-----:R-:W-:Y:S01]  /*0580*/  IMAD.WIDE R16, R13, 0x4, R16 ;  /* 0x000000040d107825 */ /* 0x001fe200078e0210 */
[----:B------:R-:W-:-:S07]  /*0590*/  SHF.R.S32.HI R12, RZ, 0x1f, R10 ;  /* 0x0000001fff0c7819 */ /* 0x000fce000001140a */
.L_x_995:
[----:B0-----:R-:W0:Y:S01]  /*05a0*/  LDCU UR4, c[0x0][0x398] ;  /* 0x00007300ff0477ac */ /* 0x001e220008000800 */
[----:B------:R-:W-:Y:S02]  /*05b0*/  IMAD.IADD R13, R8, 0x1, R11 ;  /* 0x00000001080d7824 */ /* 0x000fe400078e020b */
[----:B------:R-:W-:Y:S01]  /*05c0*/  IMAD.MOV.U32 R20, RZ, RZ, RZ ;  /* 0x000000ffff147224 */ /* 0x000fe200078e00ff */
[----:B-1----:R-:W1:Y:S01]  /*05d0*/  LDCU UR5, c[0x0][0x394] ;  /* 0x00007280ff0577ac */ /* 0x002e620008000800 */
[----:B0-----:R-:W-:Y:S01]  /*05e0*/  UISETP.GE.U32.AND UP0, UPT, UR4, 0x8, UPT ;  /* 0x000000080400788c */ /* 0x001fe2000bf06070 */
[----:B-1----:R-:W-:-:S04]  /*05f0*/  IMAD.U32 R0, RZ, RZ, UR5 ;  /* 0x00000005ff007e24 */ /* 0x002fc8000f8e00ff */
[C---:B------:R-:W-:Y:S02]  /*0600*/  IMAD R21, R11.reuse, R0, RZ ;  /* 0x000000000b157224 */ /* 0x040fe400078e02ff */
[----:B------:R-:W-:-:S05]  /*0610*/  VIADD R11, R11, 0x1 ;  /* 0x000000010b0b7836 */ /* 0x000fca0000000000 */
[----:B------:R-:W-:Y:S01]  /*0620*/  ISETP.NE.AND P2, PT, R11, UR4, PT ;  /* 0x000000040b007c0c */ /* 0x000fe2000bf45270 */
[----:B--23--:R-:W-:-:S12]  /*0630*/  BRA.U !UP0, `(.L_x_984) ;  /* 0x0000000508487547 */ /* 0x00cfd8000b800000 */
[----:B------:R-:W0:Y:S01]  /*0640*/  LDCU UR4, c[0x0][0x390] ;  /* 0x00007200ff0477ac */ /* 0x000e220008000800 */
[----:B------:R-:W-:Y:S01]  /*0650*/  IMAD.MOV.U32 R20, RZ, RZ, RZ ;  /* 0x000000ffff147224 */ /* 0x000fe200078e00ff */
[----:B0-----:R-:W-:-:S13]  /*0660*/  ISETP.GE.AND P1, PT, R13, UR4, PT ;  /* 0x000000040d007c0c */ /* 0x001fda000bf26270 */
.L_x_985:
[----:B-1----:R-:W-:Y:S02]  /*0670*/  IMAD.IADD R22, R9, 0x1, R20 ;  /* 0x0000000109167824 */ /* 0x002fe400078e0214 */
[----:B------:R-:W-:Y:S02]  /*0680*/  IMAD.U32 R0, RZ, RZ, UR12 ;  /* 0x0000000cff007e24 */ /* 0x000fe4000f8e00ff */
[----:B------:R-:W-:Y:S01]  /*0690*/  IMAD.MOV.U32 R23, RZ, RZ, RZ ;  /* 0x000000ffff177224 */ /* 0x000fe200078e00ff */
[----:B------:R-:W-:Y:S02]  /*06a0*/  LOP3.LUT R14, R13, R22, RZ, 0xfc, !PT ;  /* 0x000000160d0e7212 */ /* 0x000fe400078efcff */
[----:B------:R-:W-:-:S04]  /*06b0*/  ISETP.GE.OR P0, PT, R22, R0, P1 ;  /* 0x000000001600720c */ /* 0x000fc80000f06670 */
[----:B------:R-:W-:-:S13]  /*06c0*/  ISETP.LT.OR P0, PT, R14, RZ, P0 ;  /* 0x000000ff0e00720c */ /* 0x000fda0000701670 */
[----:B------:R-:W-:-:S05]  /*06d0*/  @!P0 IMAD.IADD R15, R21, 0x1, R20 ;  /* 0x00000001150f8824 */ /* 0x000fca00078e0214 */
[----:B------:R-:W-:-:S04]  /*06e0*/  @!P0 IADD3 R14, P3, PT, R10, R15, RZ ;  /* 0x0000000f0a0e8210 */ /* 0x000fc80007f7e0ff */
[----:B------:R-:W-:Y:S02]  /*06f0*/  @!P0 LEA.HI.X.SX32 R15, R15, R12, 0x1, P3 ;  /* 0x0000000c0f0f8211 */ /* 0x000fe400018f0eff */
[----:B------:R-:W-:-:S04]  /*0700*/  @!P0 LEA R18, P3, R14, UR10, 0x2 ;  /* 0x0000000a0e128c11 */ /* 0x000fc8000f8610ff */
[----:B------:R-:W-:-:S05]  /*0710*/  @!P0 LEA.HI.X R19, R14, UR11, R15, 0x2, P3 ;  /* 0x0000000b0e138c11 */ /* 0x000fca00098f140f */
[----:B------:R-:W2:Y:S01]  /*0720*/  @!P0 LDG.E R23, desc[UR6][R18.64] ;  /* 0x0000000612178981 */ /* 0x000ea2000c1e1900 */
[----:B------:R-:W-:Y:S01]  /*0730*/  VIADD R14, R22, 0x1 ;  /* 0x00000001160e7836 */ /* 0x000fe20000000000 */
[--C-:B------:R-:W-:Y:S02]  /*0740*/  SHF.R.S32.HI R15, RZ, 0x1f, R21.reuse ;  /* 0x0000001fff0f7819 */ /* 0x100fe40000011415 */
[----:B------:R-:W-:Y:S02]  /*0750*/  SHF.R.S32.HI R24, RZ, 0x1f, R20 ;  /* 0x0000001fff187819 */ /* 0x000fe40000011414 */
[----:B------:R-:W-:Y:S02]  /*0760*/  ISETP.GE.OR P0, PT, R14, R0, P1 ;  /* 0x000000000e00720c */ /* 0x000fe40000f06670 */
[----:B------:R-:W-:Y:S02]  /*0770*/  LOP3.LUT R14, R13, R14, RZ, 0xfc, !PT ;  /* 0x0000000e0d0e7212 */ /* 0x000fe400078efcff */
[----:B------:R-:W-:-:S02]  /*0780*/  IADD3 R25, P3, P4, R10, R20, R21 ;  /* 0x000000140a197210 */ /* 0x000fc40007c7e015 */
[----:B------:R-:W-:Y:S02]  /*0790*/  ISETP.LT.OR P0, PT, R14, RZ, P0 ;  /* 0x000000ff0e00720c */ /* 0x000fe40000701670 */
[----:B------:R-:W-:Y:S02]  /*07a0*/  IADD3.X R24, PT, PT, R12, R24, R15, P3, P4 ;  /* 0x000000180c187210 */ /* 0x000fe40001fe840f */
[----:B------:R-:W-:-:S04]  /*07b0*/  LEA R14, P3, R25, UR10, 0x2 ;  /* 0x0000000a190e7c11 */ /* 0x000fc8000f8610ff */
[----:B------:R-:W-:Y:S01]  /*07c0*/  LEA.HI.X R15, R25, UR11, R24, 0x2, P3 ;  /* 0x0000000b190f7c11 */ /* 0x000fe200098f1418 */
[----:B------:R-:W-:Y:S01]  /*07d0*/  IMAD.MOV.U32 R25, RZ, RZ, RZ ;  /* 0x000000ffff197224 */ /* 0x000fe200078e00ff */
[----:B--2---:R0:W-:Y:S05]  /*07e0*/  STG.E desc[UR6][R16.64], R23 ;  /* 0x0000001710007986 */ /* 0x0041ea000c101906 */
[----:B------:R-:W2:Y:S01]  /*07f0*/  @!P0 LDG.E R25, desc[UR6][R14.64+0x4] ;  /* 0x000004060e198981 */ /* 0x000ea2000c1e1900 */
[----:B------:R-:W-:Y:S02]  /*0800*/  VIADD R18, R22, 0x2 ;  /* 0x0000000216127836 */ /* 0x000fe40000000000 */
[----:B------:R-:W-:-:S03]  /*0810*/  IMAD.MOV.U32 R27, RZ, RZ, RZ ;  /* 0x000000ffff1b7224 */ /* 0x000fc600078e00ff */
[----:B------:R-:W-:Y:S02]  /*0820*/  ISETP.GE.OR P0, PT, R18, R0, P1 ;  /* 0x000000001200720c */ /* 0x000fe40000f06670 */
[----:B------:R-:W-:-:S04]  /*0830*/  LOP3.LUT R18, R13, R18, RZ, 0xfc, !PT ;  /* 0x000000120d127212 */ /* 0x000fc800078efcff */
[----:B------:R-:W-:Y:S01]  /*0840*/  ISETP.LT.OR P0, PT, R18, RZ, P0 ;  /* 0x000000ff1200720c */ /* 0x000fe20000701670 */
[----:B------:R-:W-:-:S04]  /*0850*/  IMAD.WIDE R18, R7, 0x4, R16 ;  /* 0x0000000407127825 */ /* 0x000fc800078e0210 */
[----:B------:R-:W-:Y:S01]  /*0860*/  VIADD R24, R22, 0x3 ;  /* 0x0000000316187836 */ /* 0x000fe20000000000 */
[----:B--2---:R1:W-:Y:S07]  /*0870*/  STG.E desc[UR6][R18.64], R25 ;  /* 0x0000001912007986 */ /* 0x0043ee000c101906 */
[----:B------:R-:W2:Y:S01]  /*0880*/  @!P0 LDG.E R27, desc[UR6][R14.64+0x8] ;  /* 0x000008060e1b8981 */ /* 0x000ea2000c1e1900 */
[----:B------:R-:W-:Y:S01]  /*0890*/  ISETP.GE.OR P0, PT, R24, R0, P1 ;  /* 0x000000001800720c */ /* 0x000fe20000f06670 */
[----:B0-----:R-:W-:Y:S01]  /*08a0*/  IMAD.WIDE R16, R7, 0x4, R18 ;  /* 0x0000000407107825 */ /* 0x001fe200078e0212 */
[----:B------:R-:W-:-:S03]  /*08b0*/  LOP3.LUT R24, R13, R24, RZ, 0xfc, !PT ;  /* 0x000000180d187212 */ /* 0x000fc600078efcff */
[----:B------:R-:W-:Y:S01]  /*08c0*/  IMAD.MOV.U32 R23, RZ, RZ, RZ ;  /* 0x000000ffff177224 */ /* 0x000fe200078e00ff */
[----:B------:R-:W-:Y:S01]  /*08d0*/  ISETP.LT.OR P0, PT, R24, RZ, P0 ;  /* 0x000000ff1800720c */ /* 0x000fe20000701670 */
[----:B------:R-:W-:Y:S01]  /*08e0*/  VIADD R24, R22, 0x4 ;  /* 0x0000000416187836 */ /* 0x000fe20000000000 */
[----:B--2---:R0:W-:Y:S11]  /*08f0*/  STG.E desc[UR6][R16.64], R27 ;  /* 0x0000001b10007986 */ /* 0x0041f6000c101906 */
[----:B------:R-:W2:Y:S01]  /*0900*/  @!P0 LDG.E R23, desc[UR6][R14.64+0xc] ;  /* 0x00000c060e178981 */ /* 0x000ea2000c1e1900 */
[----:B------:R-:W-:Y:S01]  /*0910*/  ISETP.GE.OR P0, PT, R24, R0, P1 ;  /* 0x000000001800720c */ /* 0x000fe20000f06670 */
[----:B-1----:R-:W-:Y:S01]  /*0920*/  IMAD.WIDE R18, R7, 0x4, R16 ;  /* 0x0000000407127825 */ /* 0x002fe200078e0210 */
[----:B------:R-:W-:-:S03]  /*0930*/  LOP3.LUT R24, R13, R24, RZ, 0xfc, !PT ;  /* 0x000000180d187212 */ /* 0x000fc600078efcff */
[----:B------:R-:W-:Y:S01]  /*0940*/  IMAD.MOV.U32 R25, RZ, RZ, RZ ;  /* 0x000000ffff197224 */ /* 0x000fe200078e00ff */
[----:B------:R-:W-:Y:S01]  /*0950*/  ISETP.LT.OR P0, PT, R24, RZ, P0 ;  /* 0x000000ff1800720c */ /* 0x000fe20000701670 */
[----:B------:R-:W-:Y:S01]  /*0960*/  VIADD R24, R22, 0x5 ;  /* 0x0000000516187836 */ /* 0x000fe20000000000 */
[----:B--2---:R1:W-:Y:S11]  /*0970*/  STG.E desc[UR6][R18.64], R23 ;  /* 0x0000001712007986 */ /* 0x0043f6000c101906 */
[----:B------:R-:W2:Y:S01]  /*0980*/  @!P0 LDG.E R25, desc[UR6][R14.64+0x10] ;  /* 0x000010060e198981 */ /* 0x000ea2000c1e1900 */
[----:B------:R-:W-:Y:S01]  /*0990*/  ISETP.GE.OR P0, PT, R24, R0, P1 ;  /* 0x000000001800720c */ /* 0x000fe20000f06670 */
[----:B0-----:R-:W-:Y:S01]  /*09a0*/  IMAD.WIDE R16, R7, 0x4, R18 ;  /* 0x0000000407107825 */ /* 0x001fe200078e0212 */
[----:B------:R-:W-:-:S02]  /*09b0*/  LOP3.LUT R24, R13, R24, RZ, 0xfc, !PT ;  /* 0x000000180d187212 */ /* 0x000fc400078efcff */
[----:B------:R-:W-:Y:S02]  /*09c0*/  CS2R R26, SRZ ;  /* 0x00000000001a7805 */ /* 0x000fe4000001ff00 */
        /* <DEDUP_REMOVED lines=12> */
[----:B------:R-:W-:-:S02]  /*0a90*/  ISETP.GE.OR P0, PT, R22, R0, P1 ;  /* 0x000000001600720c */ /* 0x000fc40000f06670 */
[----:B------:R-:W-:-:S04]  /*0aa0*/  LOP3.LUT R22, R13, R22, RZ, 0xfc, !PT ;  /* 0x000000160d167212 */ /* 0x000fc800078efcff */
[----:B------:R-:W-:Y:S01]  /*0ab0*/  ISETP.LT.OR P0, PT, R22, RZ, P0 ;  /* 0x000000ff1600720c */ /* 0x000fe20000701670 */
[----:B------:R-:W-:-:S05]  /*0ac0*/  IMAD.WIDE R22, R7, 0x4, R18 ;  /* 0x0000000407167825 */ /* 0x000fca00078e0212 */
[----:B--2---:R1:W-:Y:S07]  /*0ad0*/  STG.E desc[UR6][R22.64], R29 ;  /* 0x0000001d16007986 */ /* 0x0043ee000c101906 */
[----:B------:R-:W2:Y:S01]  /*0ae0*/  @!P0 LDG.E R26, desc[UR6][R14.64+0x1c] ;  /* 0x00001c060e1a8981 */ /* 0x000ea2000c1e1900 */
[----:B0-----:R-:W-:-:S04]  /*0af0*/  IMAD.WIDE R24, R7, 0x4, R22 ;  /* 0x0000000407187825 */ /* 0x001fc800078e0216 */
[----:B------:R-:W-:Y:S02]  /*0b00*/  VIADD R20, R20, 0x8 ;  /* 0x0000000814147836 */ /* 0x000fe40000000000 */
[----:B------:R-:W-:-:S03]  /*0b10*/  IMAD.WIDE R16, R7, 0x4, R24 ;  /* 0x0000000407107825 */ /* 0x000fc600078e0218 */
[----:B------:R-:W-:Y:S01]  /*0b20*/  ISETP.NE.AND P0, PT, R20, R5, PT ;  /* 0x000000051400720c */ /* 0x000fe20003f05270 */
[----:B--2---:R1:W-:-:S12]  /*0b30*/  STG.E desc[UR6][R24.64], R26 ;  /* 0x0000001a18007986 */ /* 0x0043d8000c101906 */
[----:B------:R-:W-:Y:S05]  /*0b40*/  @P0 BRA `(.L_x_985) ;  /* 0xfffffff800c80947 */ /* 0x000fea000383ffff */
[----:B------:R-:W-:-:S07]  /*0b50*/  IMAD.MOV.U32 R20, RZ, RZ, R5 ;  /* 0x000000ffff147224 */ /* 0x000fce00078e0005 */
.L_x_984:
[----:B------:R-:W-:-:S13]  /*0b60*/  ISETP.NE.AND P0, PT, R3, RZ, PT ;  /* 0x000000ff0300720c */ /* 0x000fda0003f05270 */
[----:B------:R-:W-:Y:S05]  /*0b70*/  @!P0 BRA `(.L_x_986) ;  /* 0x0000000400c88947 */ /* 0x000fea0003800000 */
[----:B------:R-:W-:-:S05]  /*0b80*/  VIADD R14, R3, 0xffffffff ;  /* 0xffffffff030e7836 */ /* 0x000fca0000000000 */
[----:B------:R-:W-:-:S13]  /*0b90*/  ISETP.GE.U32.AND P0, PT, R14, 0x3, PT ;  /* 0x000000030e00780c */ /* 0x000fda0003f06070 */
[----:B------:R-:W-:Y:S05]  /*0ba0*/  @!P0 BRA `(.L_x_987) ;  /* 0x0000000000c48947 */ /* 0x000fea0003800000 */
[----:B------:R-:W0:Y:S01]  /*0bb0*/  LDCU UR4, c[0x0][0x390] ;  /* 0x00007200ff0477ac */ /* 0x000e220008000800 */
[----:B-1----:R-:W-:Y:S02]  /*0bc0*/  IMAD.IADD R24, R9, 0x1, R20 ;  /* 0x0000000109187824 */ /* 0x002fe400078e0214 */
[----:B------:R-:W-:-:S03]  /*0bd0*/  IMAD.MOV.U32 R25, RZ, RZ, RZ ;  /* 0x000000ffff197224 */ /* 0x000fc600078e00ff */
[C---:B------:R-:W-:Y:S02]  /*0be0*/  LOP3.LUT R14, R13.reuse, R24, RZ, 0xfc, !PT ;  /* 0x000000180d0e7212 */ /* 0x040fe400078efcff */
[----:B0-----:R-:W-:Y:S01]  /*0bf0*/  ISETP.GE.AND P0, PT, R13, UR4, PT ;  /* 0x000000040d007c0c */ /* 0x001fe2000bf06270 */
[----:B------:R-:W0:Y:S03]  /*0c00*/  LDCU.64 UR4, c[0x0][0x388] ;  /* 0x00007100ff0477ac */ /* 0x000e260008000a00 */
[----:B------:R-:W-:-:S04]  /*0c10*/  ISETP.GE.OR P1, PT, R24, R0, P0 ;  /* 0x000000001800720c */ /* 0x000fc80000726670 */
[----:B------:R-:W-:-:S13]  /*0c20*/  ISETP.LT.OR P1, PT, R14, RZ, P1 ;  /* 0x000000ff0e00720c */ /* 0x000fda0000f21670 */
[----:B------:R-:W-:-:S05]  /*0c30*/  @!P1 IMAD.IADD R15, R21, 0x1, R20 ;  /* 0x00000001150f9824 */ /* 0x000fca00078e0214 */
[----:B------:R-:W-:-:S04]  /*0c40*/  @!P1 IADD3 R14, P3, PT, R10, R15, RZ ;  /* 0x0000000f0a0e9210 */ /* 0x000fc80007f7e0ff */
[----:B------:R-:W-:Y:S02]  /*0c50*/  @!P1 LEA.HI.X.SX32 R15, R15, R12, 0x1, P3 ;  /* 0x0000000c0f0f9211 */ /* 0x000fe400018f0eff */
[----:B0-----:R-:W-:-:S04]  /*0c60*/  @!P1 LEA R18, P3, R14, UR4, 0x2 ;  /* 0x000000040e129c11 */ /* 0x001fc8000f8610ff */
[----:B------:R-:W-:-:S05]  /*0c70*/  @!P1 LEA.HI.X R19, R14, UR5, R15, 0x2, P3 ;  /* 0x000000050e139c11 */ /* 0x000fca00098f140f */
[----:B------:R0:W2:Y:S01]  /*0c80*/  @!P1 LDG.E R25, desc[UR6][R18.64] ;  /* 0x0000000612199981 */ /* 0x0000a2000c1e1900 */
[----:B------:R-:W-:Y:S01]  /*0c90*/  VIADD R14, R24, 0x1 ;  /* 0x00000001180e7836 */ /* 0x000fe20000000000 */
[--C-:B------:R-:W-:Y:S01]  /*0ca0*/  SHF.R.S32.HI R23, RZ, 0x1f, R21.reuse ;  /* 0x0000001fff177819 */ /* 0x100fe20000011415 */
[----:B------:R-:W-:Y:S01]  /*0cb0*/  IMAD.MOV.U32 R27, RZ, RZ, RZ ;  /* 0x000000ffff1b7224 */ /* 0x000fe200078e00ff */
[----:B------:R-:W-:Y:S02]  /*0cc0*/  IADD3 R15, P3, P4, R10, R20, R21 ;  /* 0x000000140a0f7210 */ /* 0x000fe40007c7e015 */
[----:B------:R-:W-:Y:S02]  /*0cd0*/  ISETP.GE.OR P1, PT, R14, R0, P0 ;  /* 0x000000000e00720c */ /* 0x000fe40000726670 */
[----:B------:R-:W-:Y:S02]  /*0ce0*/  LOP3.LUT R14, R13, R14, RZ, 0xfc, !PT ;  /* 0x0000000e0d0e7212 */ /* 0x000fe400078efcff */
[----:B------:R-:W-:-:S02]  /*0cf0*/  IADD3.X R22, PT, PT, R12, RZ, R23, P3, P4 ;  /* 0x000000ff0c167210 */ /* 0x000fc40001fe8417 */
[----:B------:R-:W-:Y:S02]  /*0d00*/  ISETP.LT.OR P1, PT, R14, RZ, P1 ;  /* 0x000000ff0e00720c */ /* 0x000fe40000f21670 */
[----:B------:R-:W-:-:S04]  /*0d10*/  LEA R14, P3, R15, UR4, 0x2 ;  /* 0x000000040f0e7c11 */ /* 0x000fc8000f8610ff */
[----:B------:R-:W-:Y:S01]  /*0d20*/  LEA.HI.X R15, R15, UR5, R22, 0x2, P3 ;  /* 0x000000050f0f7c11 */ /* 0x000fe200098f1416 */
[----:B0-----:R-:W-:Y:S01]  /*0d30*/  VIADD R18, R24, 0x2 ;  /* 0x0000000218127836 */ /* 0x001fe20000000000 */
[----:B--2---:R0:W-:Y:S05]  /*0d40*/  STG.E desc[UR6][R16.64], R25 ;  /* 0x0000001910007986 */ /* 0x0041ea000c101906 */
[----:B------:R-:W2:Y:S01]  /*0d50*/  @!P1 LDG.E R27, desc[UR6][R14.64+0x4] ;  /* 0x000004060e1b9981 */ /* 0x000ea2000c1e1900 */
[----:B------:R-:W-:Y:S01]  /*0d60*/  ISETP.GE.OR P1, PT, R18, R0, P0 ;  /* 0x000000001200720c */ /* 0x000fe20000726670 */
[----:B------:R-:W-:Y:S01]  /*0d70*/  IMAD.WIDE R22, R7, 0x4, R16 ;  /* 0x0000000407167825 */ /* 0x000fe200078e0210 */
[----:B------:R-:W-:-:S03]  /*0d80*/  LOP3.LUT R18, R13, R18, RZ, 0xfc, !PT ;  /* 0x000000120d127212 */ /* 0x000fc600078efcff */
[----:B------:R-:W-:Y:S01]  /*0d90*/  IMAD.MOV.U32 R29, RZ, RZ, RZ ;  /* 0x000000ffff1d7224 */ /* 0x000fe200078e00ff */
[----:B------:R-:W-:Y:S01]  /*0da0*/  ISETP.LT.OR P1, PT, R18, RZ, P1 ;  /* 0x000000ff1200720c */ /* 0x000fe20000f21670 */
[----:B--2---:R1:W-:-:S12]  /*0db0*/  STG.E desc[UR6][R22.64], R27 ;  /* 0x0000001b16007986 */ /* 0x0043d8000c101906 */
[----:B------:R-:W2:Y:S01]  /*0dc0*/  @!P1 LDG.E R29, desc[UR6][R14.64+0x8] ;  /* 0x000008060e1d9981 */ /* 0x000ea2000c1e1900 */
[----:B------:R-:W-:Y:S01]  /*0dd0*/  VIADD R24, R24, 0x3 ;  /* 0x0000000318187836 */ /* 0x000fe20000000000 */
[----:B------:R-:W-:Y:S01]  /*0de0*/  BSSY.RECONVERGENT B0, `(.L_x_988) ;  /* 0x000000a000007945 */ /* 0x000fe20003800200 */
[----:B0-----:R-:W-:-:S03]  /*0df0*/  IMAD.WIDE R16, R7, 0x4, R22 ;  /* 0x0000000407107825 */ /* 0x001fc600078e0216 */
[----:B------:R-:W-:Y:S01]  /*0e00*/  ISETP.GE.OR P0, PT, R24, R0, P0 ;  /* 0x000000001800720c */ /* 0x000fe20000706670 */
[----:B------:R-:W-:Y:S01]  /*0e10*/  IMAD.MOV.U32 R25, RZ, RZ, RZ ;  /* 0x000000ffff197224 */ /* 0x000fe200078e00ff */
[----:B------:R-:W-:Y:S01]  /*0e20*/  LOP3.LUT R24, R13, R24, RZ, 0xfc, !PT ;  /* 0x000000180d187212 */ /* 0x000fe200078efcff */
[----:B------:R-:W-:-:S03]  /*0e30*/  IMAD.WIDE R18, R7, 0x4, R16 ;  /* 0x0000000407127825 */ /* 0x000fc600078e0210 */
[----:B------:R-:W-:Y:S01]  /*0e40*/  ISETP.LT.OR P0, PT, R24, RZ, P0 ;  /* 0x000000ff1800720c */ /* 0x000fe20000701670 */
[----:B--2---:R1:W-:-:S12]  /*0e50*/  STG.E desc[UR6][R16.64], R29 ;  /* 0x0000001d10007986 */ /* 0x0043d8000c101906 */
[----:B------:R-:W-:Y:S05]  /*0e60*/  @P0 BRA `(.L_x_989) ;  /* 0x0000000000040947 */ /* 0x000fea0003800000 */
[----:B------:R0:W5:Y:S02]  /*0e70*/  LDG.E R25, desc[UR6][R14.64+0xc] ;  /* 0x00000c060e197981 */ /* 0x000164000c1e1900 */
.L_x_989:
[----:B------:R-:W-:Y:S05]  /*0e80*/  BSYNC.RECONVERGENT B0 ;  /* 0x0000000000007941 */ /* 0x000fea0003800200 */
.L_x_988:
[----:B-----5:R2:W-:Y:S01]  /*0e90*/  STG.E desc[UR6][R18.64], R25 ;  /* 0x0000001912007986 */ /* 0x0205e2000c101906 */
[----:B------:R-:W-:Y:S02]  /*0ea0*/  VIADD R20, R20, 0x4 ;  /* 0x0000000414147836 */ /* 0x000fe40000000000 */
[----:B-1----:R-:W-:-:S07]  /*0eb0*/  IMAD.WIDE R16, R7, 0x4, R18 ;  /* 0x0000000407107825 */ /* 0x002fce00078e0212 */
.L_x_987:
[----:B------:R-:W-:-:S13]  /*0ec0*/  ISETP.NE.AND P0, PT, R4, RZ, PT ;  /* 0x000000ff0400720c */ /* 0x000fda0003f05270 */
[----:B------:R-:W-:Y:S05]  /*0ed0*/  @!P0 BRA `(.L_x_986) ;  /* 0x0000000000f08947 */ /* 0x000fea0003800000 */
[----:B------:R-:W-:-:S13]  /*0ee0*/  ISETP.NE.AND P0, PT, R4, 0x1, PT ;  /* 0x000000010400780c */ /* 0x000fda0003f05270 */
[----:B------:R-:W-:Y:S05]  /*0ef0*/  @!P0 BRA `(.L_x_990) ;  /* 0x00000000008c8947 */ /* 0x000fea0003800000 */
[----:B------:R-:W3:Y:S01]  /*0f00*/  LDCU UR4, c[0x0][0x390] ;  /* 0x00007200ff0477ac */ /* 0x000ee20008000800 */
[----:B-12---:R-:W-:Y:S02]  /*0f10*/  IMAD.IADD R18, R9, 0x1, R20 ;  /* 0x0000000109127824 */ /* 0x006fe400078e0214 */
[----:B------:R-:W-:-:S03]  /*0f20*/  IMAD.MOV.U32 R23, RZ, RZ, RZ ;  /* 0x000000ffff177224 */ /* 0x000fc600078e00ff */
[C---:B0-----:R-:W-:Y:S02]  /*0f30*/  LOP3.LUT R14, R13.reuse, R18, RZ, 0xfc, !PT ;  /* 0x000000120d0e7212 */ /* 0x041fe400078efcff */
[----:B---3--:R-:W-:-:S04]  /*0f40*/  ISETP.GE.AND P0, PT, R13, UR4, PT ;  /* 0x000000040d007c0c */ /* 0x008fc8000bf06270 */
[----:B------:R-:W-:-:S04]  /*0f50*/  ISETP.GE.OR P1, PT, R18, R0, P0 ;  /* 0x000000001200720c */ /* 0x000fc80000726670 */
[----:B------:R-:W-:-:S13]  /*0f60*/  ISETP.LT.OR P1, PT, R14, RZ, P1 ;  /* 0x000000ff0e00720c */ /* 0x000fda0000f21670 */
[----:B------:R-:W0:Y:S01]  /*0f70*/  @!P1 LDC.64 R14, c[0x0][0x388] ;  /* 0x0000e200ff0e9b82 */ /* 0x000e220000000a00 */
[----:B------:R-:W-:-:S05]  /*0f80*/  @!P1 IMAD.IADD R19, R21, 0x1, R20 ;  /* 0x0000000115139824 */ /* 0x000fca00078e0214 */
[----:B------:R-:W-:-:S04]  /*0f90*/  @!P1 IADD3 R22, P3, PT, R10, R19, RZ ;  /* 0x000000130a169210 */ /* 0x000fc80007f7e0ff */
[----:B------:R-:W-:Y:S02]  /*0fa0*/  @!P1 LEA.HI.X.SX32 R19, R19, R12, 0x1, P3 ;  /* 0x0000000c13139211 */ /* 0x000fe400018f0eff */
[----:B0-----:R-:W-:-:S04]  /*0fb0*/  @!P1 LEA R14, P3, R22, R14, 0x2 ;  /* 0x0000000e160e9211 */ /* 0x001fc800078610ff */
[----:B------:R-:W-:-:S05]  /*0fc0*/  @!P1 LEA.HI.X R15, R22, R15, R19, 0x2, P3 ;  /* 0x0000000f160f9211 */ /* 0x000fca00018f1413 */
[----:B------:R-:W2:Y:S01]  /*0fd0*/  @!P1 LDG.E R23, desc[UR6][R14.64] ;  /* 0x000000060e179981 */ /* 0x000ea2000c1e1900 */
[----:B------:R-:W-:Y:S01]  /*0fe0*/  VIADD R18, R18, 0x1 ;  /* 0x0000000112127836 */ /* 0x000fe20000000000 */
[----:B------:R-:W-:Y:S01]  /*0ff0*/  BSSY.RECONVERGENT B0, `(.L_x_991) ;  /* 0x0000010000007945 */ /* 0x000fe20003800200 */
[----:B------:R-:W-:-:S03]  /*1000*/  IMAD.MOV.U32 R25, RZ, RZ, RZ ;  /* 0x000000ffff197224 */ /* 0x000fc600078e00ff */
[----:B------:R-:W-:Y:S02]  /*1010*/  ISETP.GE.OR P0, PT, R18, R0, P0 ;  /* 0x000000001200720c */ /* 0x000fe40000706670 */
[----:B------:R-:W-:-:S04]  /*1020*/  LOP3.LUT R18, R13, R18, RZ, 0xfc, !PT ;  /* 0x000000120d127212 */ /* 0x000fc800078efcff */
[----:B------:R-:W-:Y:S01]  /*1030*/  ISETP.LT.OR P0, PT, R18, RZ, P0 ;  /* 0x000000ff1200720c */ /* 0x000fe20000701670 */
[----:B------:R-:W-:Y:S01]  /*1040*/  IMAD.WIDE R18, R7, 0x4, R16 ;  /* 0x0000000407127825 */ /* 0x000fe200078e0210 */
[----:B--2---:R0:W-:Y:S11]  /*1050*/  STG.E desc[UR6][R16.64], R23 ;  /* 0x0000001710007986 */ /* 0x0041f6000c101906 */
[----:B------:R-:W-:Y:S05]  /*1060*/  @P0 BRA `(.L_x_992) ;  /* 0x0000000000200947 */ /* 0x000fea0003800000 */
[----:B------:R-:W1:Y:S01]  /*1070*/  LDCU.64 UR4, c[0x0][0x388] ;  /* 0x00007100ff0477ac */ /* 0x000e620008000a00 */
[--C-:B------:R-:W-:Y:S02]  /*1080*/  SHF.R.S32.HI R14, RZ, 0x1f, R21.reuse ;  /* 0x0000001fff0e7819 */ /* 0x100fe40000011415 */
[----:B------:R-:W-:Y:S02]  /*1090*/  SHF.R.S32.HI R15, RZ, 0x1f, R20 ;  /* 0x0000001fff0f7819 */ /* 0x000fe40000011414 */
[----:B0-----:R-:W-:-:S04]  /*10a0*/  IADD3 R16, P0, P1, R10, R20, R21 ;  /* 0x000000140a107210 */ /* 0x001fc8000791e015 */
[----:B------:R-:W-:Y:S02]  /*10b0*/  IADD3.X R15, PT, PT, R12, R15, R14, P0, P1 ;  /* 0x0000000f0c0f7210 */ /* 0x000fe400007e240e */
[----:B-1----:R-:W-:-:S04]  /*10c0*/  LEA R14, P0, R16, UR4, 0x2 ;  /* 0x00000004100e7c11 */ /* 0x002fc8000f8010ff */
[----:B------:R-:W-:-:S05]  /*10d0*/  LEA.HI.X R15, R16, UR5, R15, 0x2, P0 ;  /* 0x00000005100f7c11 */ /* 0x000fca00080f140f */
[----:B------:R1:W5:Y:S04]  /*10e0*/  LDG.E R25, desc[UR6][R14.64+0x4] ;  /* 0x000004060e197981 */ /* 0x000368000c1e1900 */
.L_x_992:
[----:B------:R-:W-:Y:S05]  /*10f0*/  BSYNC.RECONVERGENT B0 ;  /* 0x0000000000007941 */ /* 0x000fea0003800200 */
.L_x_991:
[----:B-----5:R3:W-:Y:S01]  /*1100*/  STG.E desc[UR6][R18.64], R25 ;  /* 0x0000001912007986 */ /* 0x0207e2000c101906 */
[----:B0-----:R-:W-:-:S04]  /*1110*/  IMAD.WIDE R16, R7, 0x4, R18 ;  /* 0x0000000407107825 */ /* 0x001fc800078e0212 */
[----:B------:R-:W-:-:S07]  /*1120*/  VIADD R20, R20, 0x2 ;  /* 0x0000000214147836 */ /* 0x000fce0000000000 */
.L_x_990:
[----:B------:R-:W4:Y:S02]  /*1130*/  LDCU UR4, c[0x0][0x398] ;  /* 0x00007300ff0477ac */ /* 0x000f240008000800 */
[----:B----4-:R-:W-:-:S04]  /*1140*/  ULOP3.LUT UR4, UR4, 0x1, URZ, 0xc0, !UPT ;  /* 0x0000000104047892 */ /* 0x010fc8000f8ec0ff */
[----:B------:R-:W-:-:S09]  /*1150*/  UISETP.NE.U32.AND UP0, UPT, UR4, 0x1, UPT ;  /* 0x000000010400788c */ /* 0x000fd2000bf05070 */
[----:B------:R-:W-:Y:S05]  /*1160*/  BRA.U UP0, `(.L_x_986) ;  /* 0x00000001004c7547 */ /* 0x000fea000b800000 */
[----:B------:R-:W4:Y:S01]  /*1170*/  LDCU UR4, c[0x0][0x390] ;  /* 0x00007200ff0477ac */ /* 0x000f220008000800 */
[----:B01----:R-:W-:Y:S01]  /*1180*/  IMAD.IADD R14, R9, 0x1, R20 ;  /* 0x00000001090e7824 */ /* 0x003fe200078e0214 */
[----:B------:R-:W-:Y:S01]  /*1190*/  BSSY.RECONVERGENT B0, `(.L_x_993) ;  /* 0x000000e000007945 */ /* 0x000fe20003800200 */
[----:B------:R-:W-:-:S03]  /*11a0*/  IMAD.MOV.U32 R15, RZ, RZ, RZ ;  /* 0x000000ffff0f7224 */ /* 0x000fc600078e00ff */
[----:B------:R-:W-:Y:S02]  /*11b0*/  ISETP.GE.AND P0, PT, R14, R0, PT ;  /* 0x000000000e00720c */ /* 0x000fe40003f06270 */
[C---:B------:R-:W-:Y:S02]  /*11c0*/  LOP3.LUT R14, R13.reuse, R14, RZ, 0xfc, !PT ;  /* 0x0000000e0d0e7212 */ /* 0x040fe400078efcff */
[----:B----4-:R-:W-:-:S04]  /*11d0*/  ISETP.GE.OR P0, PT, R13, UR4, P0 ;  /* 0x000000040d007c0c */ /* 0x010fc80008706670 */
[----:B------:R-:W-:-:S13]  /*11e0*/  ISETP.LT.OR P0, PT, R14, RZ, P0 ;  /* 0x000000ff0e00720c */ /* 0x000fda0000701670 */
[----:B------:R-:W-:Y:S05]  /*11f0*/  @P0 BRA `(.L_x_994) ;  /* 0x00000000001c0947 */ /* 0x000fea0003800000 */
[----:B------:R-:W0:Y:S01]  /*1200*/  LDCU.64 UR4, c[0x0][0x388] ;  /* 0x00007100ff0477ac */ /* 0x000e220008000a00 */
[----:B------:R-:W-:-:S05]  /*1210*/  IMAD.IADD R21, R21, 0x1, R20 ;  /* 0x0000000115157824 */ /* 0x000fca00078e0214 */
[----:B------:R-:W-:-:S04]  /*1220*/  IADD3 R0, P0, PT, R10, R21, RZ ;  /* 0x000000150a007210 */ /* 0x000fc80007f1e0ff */
[----:B------:R-:W-:Y:S02]  /*1230*/  LEA.HI.X.SX32 R21, R21, R12, 0x1, P0 ;  /* 0x0000000c15157211 */ /* 0x000fe400000f0eff */
[----:B0-----:R-:W-:-:S04]  /*1240*/  LEA R14, P0, R0, UR4, 0x2 ;  /* 0x00000004000e7c11 */ /* 0x001fc8000f8010ff */
[----:B------:R-:W-:-:S06]  /*1250*/  LEA.HI.X R15, R0, UR5, R21, 0x2, P0 ;  /* 0x00000005000f7c11 */ /* 0x000fcc00080f1415 */
[----:B------:R0:W5:Y:S03]  /*1260*/  LDG.E R15, desc[UR6][R14.64] ;  /* 0x000000060e0f7981 */ /* 0x000166000c1e1900 */
.L_x_994:
[----:B------:R-:W-:Y:S05]  /*1270*/  BSYNC.RECONVERGENT B0 ;  /* 0x0000000000007941 */ /* 0x000fea0003800200 */
.L_x_993:
[----:B-----5:R1:W-:Y:S02]  /*1280*/  STG.E desc[UR6][R16.64], R15 ;  /* 0x0000000f10007986 */ /* 0x0203e4000c101906 */
[----:B-1----:R-:W-:-:S07]  /*1290*/  IMAD.WIDE R16, R7, 0x4, R16 ;  /* 0x0000000407107825 */ /* 0x002fce00078e0210 */
.L_x_986:
[----:B------:R-:W-:Y:S05]  /*12a0*/  @P2 BRA `(.L_x_995) ;  /* 0xfffffff000bc2947 */ /* 0x000fea000383ffff */
[----:B------:R-:W4:Y:S01]  /*12b0*/  LDCU UR4, c[0x0][0x360] ;  /* 0x00006c00ff0477ac */ /* 0x000f220008000800 */
[----:B------:R-:W4:Y:S01]  /*12c0*/  LDC R9, c[0x0][0x370] ;  /* 0x0000dc00ff097b82 */ /* 0x000f220000000800 */
[----:B------:R-:W5:Y:S01]  /*12d0*/  LDCU UR5, c[0x0][0x380] ;  /* 0x00007000ff0577ac */ /* 0x000f620008000800 */
[----:B----4-:R-:W-:-:S05]  /*12e0*/  IMAD R2, R9, UR4, R2 ;  /* 0x0000000409027c24 */ /* 0x010fca000f8e0202 */
[----:B-----5:R-:W-:-:S13]  /*12f0*/  ISETP.GE.AND P0, PT, R2, UR5, PT ;  /* 0x0000000502007c0c */ /* 0x020fda000bf06270 */
[----:B------:R-:W-:Y:S05]  /*1300*/  @!P0 BRA `(.L_x_996) ;  /* 0xffffffec00948947 */ /* 0x000fea000383ffff */
[----:B------:R-:W-:Y:S05]  /*1310*/  EXIT ;  /* 0x000000000000794d */ /* 0x000fea0003800000 */
.L_x_997:
        /* <DEDUP_REMOVED lines=14> */
.L_x_1031:


//--------------------- .nv.shared._ZN3cub18CUB_300001_SM_10006detail6reduce18DeviceReduceKernelINS2_10policy_hubIfyN4cuda3std3__44plusIfEEE10Policy1000EN6thrust24THRUST_300001_SM_1000_NS6detail15normal_iteratorINSD_10device_ptrIfEEEEyS9_fNS7_10__identityEEEvT0_PT3_T1_NS0_13GridEvenShareISN_EET2_T4_ --------------------------
	.section	.nv.shared._ZN3cub18CUB_300001_SM_10006detail6reduce18DeviceReduceKernelINS2_10policy_hubIfyN4cuda3std3__44plusIfEEE10Policy1000EN6thrust24THRUST_300001_SM_1000_NS6detail15normal_iteratorINSD_10device_ptrIfEEEEyS9_fNS7_10__identityEEEvT0_PT3_T1_NS0_13GridEvenShareISN_EET2_T4_,"aw",@nobits
	.sectionflags	@""
	.align	4
.nv.shared._ZN3cub18CUB_300001_SM_10006detail6reduce18DeviceReduceKernelINS2_10policy_hubIfyN4cuda3std3__44plusIfEEE10Policy1000EN6thrust24THRUST_300001_SM_1000_NS6detail15normal_iteratorINSD_10device_ptrIfEEEEyS9_fNS7_10__identityEEEvT0_PT3_T1_NS0_13GridEvenShareISN_EET2_T4_:
	.zero		1068


//--------------------- .nv.shared.reserved.0     --------------------------
	.section	.nv.shared.reserved.0,"aw",@nobits
	.weak		__nv_reservedSMEM_offset_0_alias
	.size		__nv_reservedSMEM_offset_0_alias, 0, 64
	.other		__nv_reservedSMEM_offset_0_alias,@"STO_CUDA_RESERVED_SHARED STV_DEFAULT"
__nv_reservedSMEM_offset_0_alias:
	.zero		0
	.zero		64


//--------------------- .nv.global                --------------------------
	.section	.nv.global,"aw",@nobits
.nv.global:
	.type		_ZN34_INTERNAL_1c371c2a_4_k_cu_80c26c216thrust24THRUST_300001_SM_1000_NS3seqE,@object
	.size		_ZN34_INTERNAL_1c371c2a_4_k_cu_80c26c216thrust24THRUST_300001_SM_1000_NS3seqE,(_ZN34_INTERNAL_1c371c2a_4_k_cu_80c26c214cuda3std3__48in_placeE - _ZN34_INTERNAL_1c371c2a_4_k_cu_80c26c216thrust24THRUST_300001_SM_1000_NS3seqE)
_ZN34_INTERNAL_1c371c2a_4_k_cu_80c26c216thrust24THRUST_300001_SM_1000_NS3seqE:
	.zero		1
	.type		_ZN34_INTERNAL_1c371c2a_4_k_cu_80c26c214cuda3std3__48in_placeE,@object
	.size		_ZN34_INTERNAL_1c371c2a_4_k_cu_80c26c214cuda3std3__48in_placeE,(_ZN34_INTERNAL_1c371c2a_4_k_cu_80c26c214cuda3std6ranges3__45__cpo4sizeE - _ZN34_INTERNAL_1c371c2a_4_k_cu_80c26c214cuda3std3__48in_placeE)
_ZN34_INTERNAL_1c371c2a_4_k_cu_80c26c214cuda3std3__48in_placeE:
	.zero		1
	.type		_ZN34_INTERNAL_1c371c2a_4_k_cu_80c26c214cuda3std6ranges3__45__cpo4sizeE,@object
	.size		_ZN34_INTERNAL_1c371c2a_4_k_cu_80c26c214cuda3std6ranges3__45__cpo4sizeE,(_ZN34_INTERNAL_1c371c2a_4_k_cu_80c26c216thrust24THRUST_300001_SM_1000_NS12placeholders2_3E - _ZN34_INTERNAL_1c371c2a_4_k_cu_80c26c214cuda3std6ranges3__45__cpo4sizeE)
_ZN34_INTERNAL_1c371c2a_4_k_cu_80c26c214cuda3std6ranges3__45__cpo4sizeE:
	.zero		1
	.type		_ZN34_INTERNAL_1c371c2a_4_k_cu_80c26c216thrust24THRUST_300001_SM_1000_NS12placeholders2_3E,@object
	.size		_ZN34_INTERNAL_1c371c2a_4_k_cu_80c26c216thrust24THRUST_300001_SM_1000_NS12placeholders2_3E,(_ZN34_INTERNAL_1c371c2a_4_k_cu_80c26c214cuda3std3__45__cpo6cbeginE - _ZN34_INTERNAL_1c371c2a_4_k_cu_80c26c216thrust24THRUST_300001_SM_1000_NS12placeholders2_3E)
_ZN34_INTERNAL_1c371c2a_4_k_cu_80c26c216thrust24THRUST_300001_SM_1000_NS12placeholders2_3E:
	.zero		1
	.type		_ZN34_INTERNAL_1c371c2a_4_k_cu_80c26c214cuda3std3__45__cpo6cbeginE,@object
	.size		_ZN34_INTERNAL_1c371c2a_4_k_cu_80c26c214cuda3std3__45__cpo6cbeginE,(_ZN34_INTERNAL_1c371c2a_4_k_cu_80c26c214cuda3std6ranges3__45__cpo6cbeginE - _ZN34_INTERNAL_1c371c2a_4_k_cu_80c26c214cuda3std3__45__cpo6cbeginE)
_ZN34_INTERNAL_1c371c2a_4_k_cu_80c26c214cuda3std3__45__cpo6cbeginE:
	.zero		1
	.type		_ZN34_INTERNAL_1c371c2a_4_k_cu_80c26c214cuda3std6ranges3__45__cpo6cbeginE,@object
	.size		_ZN34_INTERNAL_1c371c2a_4_k_cu_80c26c214cuda3std6ranges3__45__cpo6cbeginE,(_ZN34_INTERNAL_1c371c2a_4_k_cu_80c26c216thrust24THRUST_300001_SM_1000_NS12placeholders2_7E - _ZN34_INTERNAL_1c371c2a_4_k_cu_80c26c214cuda3std6ranges3__45__cpo6cbeginE)
_ZN34_INTERNAL_1c371c2a_4_k_cu_80c26c214cuda3std6ranges3__45__cpo6cbeginE:
	.zero		1
	.type		_ZN34_INTERNAL_1c371c2a_4_k_cu_80c26c216thrust24THRUST_300001_SM_1000_NS12placeholders2_7E,@object
	.size		_ZN34_INTERNAL_1c371c2a_4_k_cu_80c26c216thrust24THRUST_300001_SM_1000_NS12placeholders2_7E,(_ZN34_INTERNAL_1c371c2a_4_k_cu_80c26c214cuda3std3__45__cpo7crbeginE - _ZN34_INTERNAL_1c371c2a_4_k_cu_80c26c216thrust24THRUST_300001_SM_1000_NS12placeholders2_7E)
_ZN34_INTERNAL_1c371c2a_4_k_cu_80c26c216thrust24THRUST_300001_SM_1000_NS12placeholders2_7E:
	.zero		1
	.type		_ZN34_INTERNAL_1c371c2a_4_k_cu_80c26c214cuda3std3__45__cpo7crbeginE,@object
	.size		_ZN34_INTERNAL_1c371c2a_4_k_cu_80c26c214cuda3std3__45__cpo7crbeginE,(_ZN34_INTERNAL_1c371c2a_4_k_cu_80c26c214cuda3std6ranges3__45__cpo4nextE - _ZN34_INTERNAL_1c371c2a_4_k_cu_80c26c214cuda3std3__45__cpo7crbeginE)
_ZN34_INTERNAL_1c371c2a_4_k_cu_80c26c214cuda3std3__45__cpo7crbeginE:
	.zero		1
	.type		_ZN34_INTERNAL_1c371c2a_4_k_cu_80c26c214cuda3std6ranges3__45__cpo4nextE,@object
	.size		_ZN34_INTERNAL_1c371c2a_4_k_cu_80c26c214cuda3std6ranges3__45__cpo4nextE,(_ZN34_INTERNAL_1c371c2a_4_k_cu_80c26c214cuda3std6ranges3__45__cpo4swapE - _ZN34_INTERNAL_1c371c2a_4_k_cu_80c26c214cuda3std6ranges3__45__cpo4nextE)
_ZN34_INTERNAL_1c371c2a_4_k_cu_80c26c214cuda3std6ranges3__45__cpo4nextE:
	.zero		1
	.type		_ZN34_INTERNAL_1c371c2a_4_k_cu_80c26c214cuda3std6ranges3__45__cpo4swapE,@object
	.size		_ZN34_INTERNAL_1c371c2a_4_k_cu_80c26c214cuda3std6ranges3__45__cpo4swapE,(_ZN34_INTERNAL_1c371c2a_4_k_cu_80c26c216thrust24THRUST_300001_SM_1000_NS8cuda_cub10par_nosyncE - _ZN34_INTERNAL_1c371c2a_4_k_cu_80c26c214cuda3std6ranges3__45__cpo4swapE)
_ZN34_INTERNAL_1c371c2a_4_k_cu_80c26c214cuda3std6ranges3__45__cpo4swapE:
	.zero		1
	.type		_ZN34_INTERNAL_1c371c2a_4_k_cu_80c26c216thrust24THRUST_300001_SM_1000_NS8cuda_cub10par_nosyncE,@object
	.size		_ZN34_INTERNAL_1c371c2a_4_k_cu_80c26c216thrust24THRUST_300001_SM_1000_NS8cuda_cub10par_nosyncE,(_ZN34_INTERNAL_1c371c2a_4_k_cu_80c26c216thrust24THRUST_300001_SM_1000_NS12placeholders2_9E - _ZN34_INTERNAL_1c371c2a_4_k_cu_80c26c216thrust24THRUST_300001_SM_1000_NS8cuda_cub10par_nosyncE)
_ZN34_INTERNAL_1c371c2a_4_k_cu_80c26c216thrust24THRUST_300001_SM_1000_NS8cuda_cub10par_nosyncE:
	.zero		1
	.type		_ZN34_INTERNAL_1c371c2a_4_k_cu_80c26c216thrust24THRUST_300001_SM_1000_NS12placeholders2_9E,@object
	.size		_ZN34_INTERNAL_1c371c2a_4_k_cu_80c26c216thrust24THRUST_300001_SM_1000_NS12placeholders2_9E,(_ZN34_INTERNAL_1c371c2a_4_k_cu_80c26c214cuda3std3__436_GLOBAL__N__1c371c2a_4_k_cu_80c26c216ignoreE - _ZN34_INTERNAL_1c371c2a_4_k_cu_80c26c216thrust24THRUST_300001_SM_1000_NS12placeholders2_9E)
_ZN34_INTERNAL_1c371c2a_4_k_cu_80c26c216thrust24THRUST_300001_SM_1000_NS12placeholders2_9E:
	.zero		1
	.type		_ZN34_INTERNAL_1c371c2a_4_k_cu_80c26c214cuda3std3__436_GLOBAL__N__1c371c2a_4_k_cu_80c26c216ignoreE,@object
	.size		_ZN34_INTERNAL_1c371c2a_4_k_cu_80c26c214cuda3std3__436_GLOBAL__N__1c371c2a_4_k_cu_80c26c216ignoreE,(_ZN34_INTERNAL_1c371c2a_4_k_cu_80c26c214cuda3std6ranges3__45__cpo4dataE - _ZN34_INTERNAL_1c371c2a_4_k_cu_80c26c214cuda3std3__436_GLOBAL__N__1c371c2a_4_k_cu_80c26c216ignoreE)
_ZN34_INTERNAL_1c371c2a_4_k_cu_80c26c214cuda3std3__436_GLOBAL__N__1c371c2a_4_k_cu_80c26c216ignoreE:
	.zero		1
	.type		_ZN34_INTERNAL_1c371c2a_4_k_cu_80c26c214cuda3std6ranges3__45__cpo4dataE,@object
	.size		_ZN34_INTERNAL_1c371c2a_4_k_cu_80c26c214cuda3std6ranges3__45__cpo4dataE,(_ZN34_INTERNAL_1c371c2a_4_k_cu_80c26c216thrust24THRUST_300001_SM_1000_NS12placeholders2_1E - _ZN34_INTERNAL_1c371c2a_4_k_cu_80c26c214cuda3std6ranges3__45__cpo4dataE)
_ZN34_INTERNAL_1c371c2a_4_k_cu_80c26c214cuda3std6ranges3__45__cpo4dataE:
	.zero		1
	.type		_ZN34_INTERNAL_1c371c2a_4_k_cu_80c26c216thrust24THRUST_300001_SM_1000_NS12placeholders2_1E,@object
	.size		_ZN34_INTERNAL_1c371c2a_4_k_cu_80c26c216thrust24THRUST_300001_SM_1000_NS12placeholders2_1E,(_ZN34_INTERNAL_1c371c2a_4_k_cu_80c26c214cuda3std3__45__cpo5beginE - _ZN34_INTERNAL_1c371c2a_4_k_cu_80c26c216thrust24THRUST_300001_SM_1000_NS12placeholders2_1E)
_ZN34_INTERNAL_1c371c2a_4_k_cu_80c26c216thrust24THRUST_300001_SM_1000_NS12placeholders2_1E:
	.zero		1
	.type		_ZN34_INTERNAL_1c371c2a_4_k_cu_80c26c214cuda3std3__45__cpo5beginE,@object
	.size		_ZN34_INTERNAL_1c371c2a_4_k_cu_80c26c214cuda3std3__45__cpo5beginE,(_ZN34_INTERNAL_1c371c2a_4_k_cu_80c26c214cuda3std6ranges3__45__cpo5beginE - _ZN34_INTERNAL_1c371c2a_4_k_cu_80c26c214cuda3std3__45__cpo5beginE)
_ZN34_INTERNAL_1c371c2a_4_k_cu_80c26c214cuda3std3__45__cpo5beginE:
	.zero		1
	.type		_ZN34_INTERNAL_1c371c2a_4_k_cu_80c26c214cuda3std6ranges3__45__cpo5beginE,@object
	.size		_ZN34_INTERNAL_1c371c2a_4_k_cu_80c26c214cuda3std6ranges3__45__cpo5beginE,(_ZN34_INTERNAL_1c371c2a_4_k_cu_80c26c216thrust24THRUST_300001_SM_1000_NS12placeholders2_5E - _ZN34_INTERNAL_1c371c2a_4_k_cu_80c26c214cuda3std6ranges3__45__cpo5beginE)
_ZN34_INTERNAL_1c371c2a_4_k_cu_80c26c214cuda3std6ranges3__45__cpo5beginE:
	.zero		1
	.type		_ZN34_INTERNAL_1c371c2a_4_k_cu_80c26c216thrust24THRUST_300001_SM_1000_NS12placeholders2_5E,@object
	.size		_ZN34_INTERNAL_1c371c2a_4_k_cu_80c26c216thrust24THRUST_300001_SM_1000_NS12placeholders2_5E,(_ZN34_INTERNAL_1c371c2a_4_k_cu_80c26c214cuda3std3__45__cpo6rbeginE - _ZN34_INTERNAL_1c371c2a_4_k_cu_80c26c216thrust24THRUST_300001_SM_1000_NS12placeholders2_5E)
_ZN34_INTERNAL_1c371c2a_4_k_cu_80c26c216thrust24THRUST_300001_SM_1000_NS12placeholders2_5E:
	.zero		1
	.type		_ZN34_INTERNAL_1c371c2a_4_k_cu_80c26c214cuda3std3__45__cpo6rbeginE,@object
	.size		_ZN34_INTERNAL_1c371c2a_4_k_cu_80c26c214cuda3std3__45__cpo6rbeginE,(_ZN34_INTERNAL_1c371c2a_4_k_cu_80c26c214cuda3std6ranges3__45__cpo7advanceE - _ZN34_INTERNAL_1c371c2a_4_k_cu_80c26c214cuda3std3__45__cpo6rbeginE)
_ZN34_INTERNAL_1c371c2a_4_k_cu_80c26c214cuda3std3__45__cpo6rbeginE:
	.zero		1
	.type		_ZN34_INTERNAL_1c371c2a_4_k_cu_80c26c214cuda3std6ranges3__45__cpo7advanceE,@object
	.size		_ZN34_INTERNAL_1c371c2a_4_k_cu_80c26c214cuda3std6ranges3__45__cpo7advanceE,(_ZN34_INTERNAL_1c371c2a_4_k_cu_80c26c214cuda3std3__47nulloptE - _ZN34_INTERNAL_1c371c2a_4_k_cu_80c26c214cuda3std6ranges3__45__cpo7advanceE)
_ZN34_INTERNAL_1c371c2a_4_k_cu_80c26c214cuda3std6ranges3__45__cpo7advanceE:
	.zero		1
	.type		_ZN34_INTERNAL_1c371c2a_4_k_cu_80c26c214cuda3std3__47nulloptE,@object
	.size		_ZN34_INTERNAL_1c371c2a_4_k_cu_80c26c214cuda3std3__47nulloptE,(_ZN34_INTERNAL_1c371c2a_4_k_cu_80c26c214cuda3std6ranges3__45__cpo8distanceE - _ZN34_INTERNAL_1c371c2a_4_k_cu_80c26c214cuda3std3__47nulloptE)
_ZN34_INTERNAL_1c371c2a_4_k_cu_80c26c214cuda3std3__47nulloptE:
	.zero		1
	.type		_ZN34_INTERNAL_1c371c2a_4_k_cu_80c26c214cuda3std6ranges3__45__cpo8distanceE,@object
	.size		_ZN34_INTERNAL_1c371c2a_4_k_cu_80c26c214cuda3std6ranges3__45__cpo8distanceE,(_ZN34_INTERNAL_1c371c2a_4_k_cu_80c26c216thrust24THRUST_300001_SM_1000_NS12placeholders3_10E - _ZN34_INTERNAL_1c371c2a_4_k_cu_80c26c214cuda3std6ranges3__45__cpo8distanceE)
_ZN34_INTERNAL_1c371c2a_4_k_cu_80c26c214cuda3std6ranges3__45__cpo8distanceE:
	.zero		1
	.type		_ZN34_INTERNAL_1c371c2a_4_k_cu_80c26c216thrust24THRUST_300001_SM_1000_NS12placeholders3_10E,@object
	.size		_ZN34_INTERNAL_1c371c2a_4_k_cu_80c26c216thrust24THRUST_300001_SM_1000_NS12placeholders3_10E,(_ZN34_INTERNAL_1c371c2a_4_k_cu_80c26c214cuda3std3__419piecewise_constructE - _ZN34_INTERNAL_1c371c2a_4_k_cu_80c26c216thrust24THRUST_300001_SM_1000_NS12placeholders3_10E)
_ZN34_INTERNAL_1c371c2a_4_k_cu_80c26c216thrust24THRUST_300001_SM_1000_NS12placeholders3_10E:
	.zero		1
	.type		_ZN34_INTERNAL_1c371c2a_4_k_cu_80c26c214cuda3std3__419piecewise_constructE,@object
	.size		_ZN34_INTERNAL_1c371c2a_4_k_cu_80c26c214cuda3std3__419piecewise_constructE,(_ZN34_INTERNAL_1c371c2a_4_k_cu_80c26c214cuda3std6ranges3__45__cpo5cdataE - _ZN34_INTERNAL_1c371c2a_4_k_cu_80c26c214cuda3std3__419piecewise_constructE)
_ZN34_INTERNAL_1c371c2a_4_k_cu_80c26c214cuda3std3__419piecewise_constructE:
	.zero		1
	.type		_ZN34_INTERNAL_1c371c2a_4_k_cu_80c26c214cuda3std6ranges3__45__cpo5cdataE,@object
	.size		_ZN34_INTERNAL_1c371c2a_4_k_cu_80c26c214cuda3std6ranges3__45__cpo5cdataE,(_ZN34_INTERNAL_1c371c2a_4_k_cu_80c26c216thrust24THRUST_300001_SM_1000_NS12placeholders2_2E - _ZN34_INTERNAL_1c371c2a_4_k_cu_80c26c214cuda3std6ranges3__45__cpo5cdataE)
_ZN34_INTERNAL_1c371c2a_4_k_cu_80c26c214cuda3std6ranges3__45__cpo5cdataE:
	.zero		1
	.type		_ZN34_INTERNAL_1c371c2a_4_k_cu_80c26c216thrust24THRUST_300001_SM_1000_NS12placeholders2_2E,@object
	.size		_ZN34_INTERNAL_1c371c2a_4_k_cu_80c26c216thrust24THRUST_300001_SM_1000_NS12placeholders2_2E,(_ZN34_INTERNAL_1c371c2a_4_k_cu_80c26c214cuda3std3__45__cpo3endE - _ZN34_INTERNAL_1c371c2a_4_k_cu_80c26c216thrust24THRUST_300001_SM_1000_NS12placeholders2_2E)
_ZN34_INTERNAL_1c371c2a_4_k_cu_80c26c216thrust24THRUST_300001_SM_1000_NS12placeholders2_2E:
	.zero		1
	.type		_ZN34_INTERNAL_1c371c2a_4_k_cu_80c26c214cuda3std3__45__cpo3endE,@object
	.size		_ZN34_INTERNAL_1c371c2a_4_k_cu_80c26c214cuda3std3__45__cpo3endE,(_ZN34_INTERNAL_1c371c2a_4_k_cu_80c26c214cuda3std6ranges3__45__cpo3endE - _ZN34_INTERNAL_1c371c2a_4_k_cu_80c26c214cuda3std3__45__cpo3endE)
_ZN34_INTERNAL_1c371c2a_4_k_cu_80c26c214cuda3std3__45__cpo3endE:
	.zero		1
	.type		_ZN34_INTERNAL_1c371c2a_4_k_cu_80c26c214cuda3std6ranges3__45__cpo3endE,@object
	.size		_ZN34_INTERNAL_1c371c2a_4_k_cu_80c26c214cuda3std6ranges3__45__cpo3endE,(_ZN34_INTERNAL_1c371c2a_4_k_cu_80c26c216thrust24THRUST_300001_SM_1000_NS12placeholders2_6E - _ZN34_INTERNAL_1c371c2a_4_k_cu_80c26c214cuda3std6ranges3__45__cpo3endE)
_ZN34_INTERNAL_1c371c2a_4_k_cu_80c26c214cuda3std6ranges3__45__cpo3endE:
	.zero		1
	.type		_ZN34_INTERNAL_1c371c2a_4_k_cu_80c26c216thrust24THRUST_300001_SM_1000_NS12placeholders2_6E,@object
	.size		_ZN34_INTERNAL_1c371c2a_4_k_cu_80c26c216thrust24THRUST_300001_SM_1000_NS12placeholders2_6E,(_ZN34_INTERNAL_1c371c2a_4_k_cu_80c26c214cuda3std3__45__cpo4rendE - _ZN34_INTERNAL_1c371c2a_4_k_cu_80c26c216thrust24THRUST_300001_SM_1000_NS12placeholders2_6E)
_ZN34_INTERNAL_1c371c2a_4_k_cu_80c26c216thrust24THRUST_300001_SM_1000_NS12placeholders2_6E:
	.zero		1
	.type		_ZN34_INTERNAL_1c371c2a_4_k_cu_80c26c214cuda3std3__45__cpo4rendE,@object
	.size		_ZN34_INTERNAL_1c371c2a_4_k_cu_80c26c214cuda3std3__45__cpo4rendE,(_ZN34_INTERNAL_1c371c2a_4_k_cu_80c26c214cuda3std6ranges3__45__cpo9iter_swapE - _ZN34_INTERNAL_1c371c2a_4_k_cu_80c26c214cuda3std3__45__cpo4rendE)
_ZN34_INTERNAL_1c371c2a_4_k_cu_80c26c214cuda3std3__45__cpo4rendE:
	.zero		1
	.type		_ZN34_INTERNAL_1c371c2a_4_k_cu_80c26c214cuda3std6ranges3__45__cpo9iter_swapE,@object
	.size		_ZN34_INTERNAL_1c371c2a_4_k_cu_80c26c214cuda3std6ranges3__45__cpo9iter_swapE,(_ZN34_INTERNAL_1c371c2a_4_k_cu_80c26c214cuda3std3__48unexpectE - _ZN34_INTERNAL_1c371c2a_4_k_cu_80c26c214cuda3std6ranges3__45__cpo9iter_swapE)
_ZN34_INTERNAL_1c371c2a_4_k_cu_80c26c214cuda3std6ranges3__45__cpo9iter_swapE:
	.zero		1
	.type		_ZN34_INTERNAL_1c371c2a_4_k_cu_80c26c214cuda3std3__48unexpectE,@object
	.size		_ZN34_INTERNAL_1c371c2a_4_k_cu_80c26c214cuda3std3__48unexpectE,(_ZN34_INTERNAL_1c371c2a_4_k_cu_80c26c216thrust24THRUST_300001_SM_1000_NS8cuda_cub3parE - _ZN34_INTERNAL_1c371c2a_4_k_cu_80c26c214cuda3std3__48unexpectE)
_ZN34_INTERNAL_1c371c2a_4_k_cu_80c26c214cuda3std3__48unexpectE:
	.zero		1
	.type		_ZN34_INTERNAL_1c371c2a_4_k_cu_80c26c216thrust24THRUST_300001_SM_1000_NS8cuda_cub3parE,@object
	.size		_ZN34_INTERNAL_1c371c2a_4_k_cu_80c26c216thrust24THRUST_300001_SM_1000_NS8cuda_cub3parE,(_ZN34_INTERNAL_1c371c2a_4_k_cu_80c26c216thrust24THRUST_300001_SM_1000_NS12placeholders2_4E - _ZN34_INTERNAL_1c371c2a_4_k_cu_80c26c216thrust24THRUST_300001_SM_1000_NS8cuda_cub3parE)
_ZN34_INTERNAL_1c371c2a_4_k_cu_80c26c216thrust24THRUST_300001_SM_1000_NS8cuda_cub3parE:
	.zero		1
	.type		_ZN34_INTERNAL_1c371c2a_4_k_cu_80c26c216thrust24THRUST_300001_SM_1000_NS12placeholders2_4E,@object
	.size		_ZN34_INTERNAL_1c371c2a_4_k_cu_80c26c216thrust24THRUST_300001_SM_1000_NS12placeholders2_4E,(_ZN34_INTERNAL_1c371c2a_4_k_cu_80c26c214cuda3std3__45__cpo4cendE - _ZN34_INTERNAL_1c371c2a_4_k_cu_80c26c216thrust24THRUST_300001_SM_1000_NS12placeholders2_4E)
_ZN34_INTERNAL_1c371c2a_4_k_cu_80c26c216thrust24THRUST_300001_SM_1000_NS12placeholders2_4E:
	.zero		1
	.type		_ZN34_INTERNAL_1c371c2a_4_k_cu_80c26c214cuda3std3__45__cpo4cendE,@object
	.size		_ZN34_INTERNAL_1c371c2a_4_k_cu_80c26c214cuda3std3__45__cpo4cendE,(_ZN34_INTERNAL_1c371c2a_4_k_cu_80c26c214cuda3std6ranges3__45__cpo4cendE - _ZN34_INTERNAL_1c371c2a_4_k_cu_80c26c214cuda3std3__45__cpo4cendE)
_ZN34_INTERNAL_1c371c2a_4_k_cu_80c26c214cuda3std3__45__cpo4cendE:
	.zero		1
	.type		_ZN34_INTERNAL_1c371c2a_4_k_cu_80c26c214cuda3std6ranges3__45__cpo4cendE,@object
	.size		_ZN34_INTERNAL_1c371c2a_4_k_cu_80c26c214cuda3std6ranges3__45__cpo4cendE,(_ZN34_INTERNAL_1c371c2a_4_k_cu_80c26c214cuda3std3__420unreachable_sentinelE - _ZN34_INTERNAL_1c371c2a_4_k_cu_80c26c214cuda3std6ranges3__45__cpo4cendE)
_ZN34_INTERNAL_1c371c2a_4_k_cu_80c26c214cuda3std6ranges3__45__cpo4cendE:
	.zero		1
	.type		_ZN34_INTERNAL_1c371c2a_4_k_cu_80c26c214cuda3std3__420unreachable_sentinelE,@object
	.size		_ZN34_INTERNAL_1c371c2a_4_k_cu_80c26c214cuda3std3__420unreachable_sentinelE,(_ZN34_INTERNAL_1c371c2a_4_k_cu_80c26c214cuda3std6ranges3__45__cpo5ssizeE - _ZN34_INTERNAL_1c371c2a_4_k_cu_80c26c214cuda3std3__420unreachable_sentinelE)
_ZN34_INTERNAL_1c371c2a_4_k_cu_80c26c214cuda3std3__420unreachable_sentinelE:
	.zero		1
	.type		_ZN34_INTERNAL_1c371c2a_4_k_cu_80c26c214cuda3std6ranges3__45__cpo5ssizeE,@object
	.size		_ZN34_INTERNAL_1c371c2a_4_k_cu_80c26c214cuda3std6ranges3__45__cpo5ssizeE,(_ZN34_INTERNAL_1c371c2a_4_k_cu_80c26c216thrust24THRUST_300001_SM_1000_NS12placeholders2_8E - _ZN34_INTERNAL_1c371c2a_4_k_cu_80c26c214cuda3std6ranges3__45__cpo5ssizeE)
_ZN34_INTERNAL_1c371c2a_4_k_cu_80c26c214cuda3std6ranges3__45__cpo5ssizeE:
	.zero		1
	.type		_ZN34_INTERNAL_1c371c2a_4_k_cu_80c26c216thrust24THRUST_300001_SM_1000_NS12placeholders2_8E,@object
	.size		_ZN34_INTERNAL_1c371c2a_4_k_cu_80c26c216thrust24THRUST_300001_SM_1000_NS12placeholders2_8E,(_ZN34_INTERNAL_1c371c2a_4_k_cu_80c26c214cuda3std3__45__cpo5crendE - _ZN34_INTERNAL_1c371c2a_4_k_cu_80c26c216thrust24THRUST_300001_SM_1000_NS12placeholders2_8E)
_ZN34_INTERNAL_1c371c2a_4_k_cu_80c26c216thrust24THRUST_300001_SM_1000_NS12placeholders2_8E:
	.zero		1
	.type		_ZN34_INTERNAL_1c371c2a_4_k_cu_80c26c214cuda3std3__45__cpo5crendE,@object
	.size		_ZN34_INTERNAL_1c371c2a_4_k_cu_80c26c214cuda3std3__45__cpo5crendE,(_ZN34_INTERNAL_1c371c2a_4_k_cu_80c26c214cuda3std6ranges3__45__cpo4prevE - _ZN34_INTERNAL_1c371c2a_4_k_cu_80c26c214cuda3std3__45__cpo5crendE)
_ZN34_INTERNAL_1c371c2a_4_k_cu_80c26c214cuda3std3__45__cpo5crendE:
	.zero		1
	.type		_ZN34_INTERNAL_1c371c2a_4_k_cu_80c26c214cuda3std6ranges3__45__cpo4prevE,@object
	.size		_ZN34_INTERNAL_1c371c2a_4_k_cu_80c26c214cuda3std6ranges3__45__cpo4prevE,(_ZN34_INTERNAL_1c371c2a_4_k_cu_80c26c214cuda3std6ranges3__45__cpo9iter_moveE - _ZN34_INTERNAL_1c371c2a_4_k_cu_80c26c214cuda3std6ranges3__45__cpo4prevE)
_ZN34_INTERNAL_1c371c2a_4_k_cu_80c26c214cuda3std6ranges3__45__cpo4prevE:
	.zero		1
	.type		_ZN34_INTERNAL_1c371c2a_4_k_cu_80c26c214cuda3std6ranges3__45__cpo9iter_moveE,@object
	.size		_ZN34_INTERNAL_1c371c2a_4_k_cu_80c26c214cuda3std6ranges3__45__cpo9iter_moveE,(_ZN34_INTERNAL_1c371c2a_4_k_cu_80c26c216thrust24THRUST_300001_SM_1000_NS6system6detail10sequential3seqE - _ZN34_INTERNAL_1c371c2a_4_k_cu_80c26c214cuda3std6ranges3__45__cpo9iter_moveE)
_ZN34_INTERNAL_1c371c2a_4_k_cu_80c26c214cuda3std6ranges3__45__cpo9iter_moveE:
	.zero		1
	.type		_ZN34_INTERNAL_1c371c2a_4_k_cu_80c26c216thrust24THRUST_300001_SM_1000_NS6system6detail10sequential3seqE,@object
	.size		_ZN34_INTERNAL_1c371c2a_4_k_cu_80c26c216thrust24THRUST_300001_SM_1000_NS6system6detail10sequential3seqE,(.L_31 - _ZN34_INTERNAL_1c371c2a_4_k_cu_80c26c216thrust24THRUST_300001_SM_1000_NS6system6detail10sequential3seqE)
_ZN34_INTERNAL_1c371c2a_4_k_cu_80c26c216thrust24THRUST_300001_SM_1000_NS6system6detail10sequential3seqE:
	.zero		1
.L_31:


//--------------------- .nv.shared._ZN3cub18CUB_300001_SM_10006detail6reduce28DeviceReduceSingleTileKernelINS2_10policy_hubIfyN4cuda3std3__44plusIfEEE10Policy1000EN6thrust24THRUST_300001_SM_1000_NS6detail15normal_iteratorINSD_10device_ptrIfEEEEPfyS9_ffNS7_10__identityEEEvT0_T1_T2_T3_T4_T6_ --------------------------
	.section	.nv.shared._ZN3cub18CUB_300001_SM_10006detail6reduce28DeviceReduceSingleTileKernelINS2_10policy_hubIfyN4cuda3std3__44plusIfEEE10Policy1000EN6thrust24THRUST_300001_SM_1000_NS6detail15normal_iteratorINSD_10device_ptrIfEEEEPfyS9_ffNS7_10__identityEEEvT0_T1_T2_T3_T4_T6_,"aw",@nobits
	.sectionflags	@""
	.align	4
.nv.shared._ZN3cub18CUB_300001_SM_10006detail6reduce28DeviceReduceSingleTileKernelINS2_10policy_hubIfyN4cuda3std3__44plusIfEEE10Policy1000EN6thrust24THRUST_300001_SM_1000_NS6detail15normal_iteratorINSD_10device_ptrIfEEEEPfyS9_ffNS7_10__identityEEEvT0_T1_T2_T3_T4_T6_:
	.zero		1068


//--------------------- .nv.shared._ZN3cub18CUB_300001_SM_10006detail6reduce18DeviceReduceKernelINS2_10policy_hubIfjN4cuda3std3__44plusIfEEE10Policy1000EN6thrust24THRUST_300001_SM_1000_NS6detail15normal_iteratorINSD_10device_ptrIfEEEEjS9_fNS7_10__identityEEEvT0_PT3_T1_NS0_13GridEvenShareISN_EET2_T4_ --------------------------
	.section	.nv.shared._ZN3cub18CUB_300001_SM_10006detail6reduce18DeviceReduceKernelINS2_10policy_hubIfjN4cuda3std3__44plusIfEEE10Policy1000EN6thrust24THRUST_300001_SM_1000_NS6detail15normal_iteratorINSD_10device_ptrIfEEEEjS9_fNS7_10__identityEEEvT0_PT3_T1_NS0_13GridEvenShareISN_EET2_T4_,"aw",@nobits
	.sectionflags	@""
	.align	4
.nv.shared._ZN3cub18CUB_300001_SM_10006detail6reduce18DeviceReduceKernelINS2_10policy_hubIfjN4cuda3std3__44plusIfEEE10Policy1000EN6thrust24THRUST_300001_SM_1000_NS6detail15normal_iteratorINSD_10device_ptrIfEEEEjS9_fNS7_10__identityEEEvT0_PT3_T1_NS0_13GridEvenShareISN_EET2_T4_:
	.zero		1108


//--------------------- .nv.shared._ZN3cub18CUB_300001_SM_10006detail6reduce28DeviceReduceSingleTileKernelINS2_10policy_hubIfjN4cuda3std3__44plusIfEEE10Policy1000EN6thrust24THRUST_300001_SM_1000_NS6detail15normal_iteratorINSD_10device_ptrIfEEEEPfjS9_ffNS7_10__identityEEEvT0_T1_T2_T3_T4_T6_ --------------------------
	.section	.nv.shared._ZN3cub18CUB_300001_SM_10006detail6reduce28DeviceReduceSingleTileKernelINS2_10policy_hubIfjN4cuda3std3__44plusIfEEE10Policy1000EN6thrust24THRUST_300001_SM_1000_NS6detail15normal_iteratorINSD_10device_ptrIfEEEEPfjS9_ffNS7_10__identityEEEvT0_T1_T2_T3_T4_T6_,"aw",@nobits
	.sectionflags	@""
	.align	4
.nv.shared._ZN3cub18CUB_300001_SM_10006detail6reduce28DeviceReduceSingleTileKernelINS2_10policy_hubIfjN4cuda3std3__44plusIfEEE10Policy1000EN6thrust24THRUST_300001_SM_1000_NS6detail15normal_iteratorINSD_10device_ptrIfEEEEPfjS9_ffNS7_10__identityEEEvT0_T1_T2_T3_T4_T6_:
	.zero		1108


//--------------------- .nv.shared._ZN3cub18CUB_300001_SM_10006detail6reduce28DeviceReduceSingleTileKernelINS2_10policy_hubIfyN4cuda3__47maximumIfEEE10Policy1000EPfSB_iS8_ffNS5_3std3__410__identityEEEvT0_T1_T2_T3_T4_T6_ --------------------------
	.section	.nv.shared._ZN3cub18CUB_300001_SM_10006detail6reduce28DeviceReduceSingleTileKernelINS2_10policy_hubIfyN4cuda3__47maximumIfEEE10Policy1000EPfSB_iS8_ffNS5_3std3__410__identityEEEvT0_T1_T2_T3_T4_T6_,"aw",@nobits
	.sectionflags	@""
	.align	4
.nv.shared._ZN3cub18CUB_300001_SM_10006detail6reduce28DeviceReduceSingleTileKernelINS2_10policy_hubIfyN4cuda3__47maximumIfEEE10Policy1000EPfSB_iS8_ffNS5_3std3__410__identityEEEvT0_T1_T2_T3_T4_T6_:
	.zero		1068


//--------------------- .nv.shared._ZN3cub18CUB_300001_SM_10006detail6reduce18DeviceReduceKernelINS2_10policy_hubIfyN4cuda3__47maximumIfEEE10Policy1000EN6thrust24THRUST_300001_SM_1000_NS10device_ptrIfEEyS8_fNS5_3std3__410__identityEEEvT0_PT3_T1_NS0_13GridEvenShareISL_EET2_T4_ --------------------------
	.section	.nv.shared._ZN3cub18CUB_300001_SM_10006detail6reduce18DeviceReduceKernelINS2_10policy_hubIfyN4cuda3__47maximumIfEEE10Policy1000EN6thrust24THRUST_300001_SM_1000_NS10device_ptrIfEEyS8_fNS5_3std3__410__identityEEEvT0_PT3_T1_NS0_13GridEvenShareISL_EET2_T4_,"aw",@nobits
	.sectionflags	@""
	.align	4
.nv.shared._ZN3cub18CUB_300001_SM_10006detail6reduce18DeviceReduceKernelINS2_10policy_hubIfyN4cuda3__47maximumIfEEE10Policy1000EN6thrust24THRUST_300001_SM_1000_NS10device_ptrIfEEyS8_fNS5_3std3__410__identityEEEvT0_PT3_T1_NS0_13GridEvenShareISL_EET2_T4_:
	.zero		1068


//--------------------- .nv.shared._ZN3cub18CUB_300001_SM_10006detail6reduce28DeviceReduceSingleTileKernelINS2_10policy_hubIfyN4cuda3__47maximumIfEEE10Policy1000EN6thrust24THRUST_300001_SM_1000_NS10device_ptrIfEEPfyS8_ffNS5_3std3__410__identityEEEvT0_T1_T2_T3_T4_T6_ --------------------------
	.section	.nv.shared._ZN3cub18CUB_300001_SM_10006detail6reduce28DeviceReduceSingleTileKernelINS2_10policy_hubIfyN4cuda3__47maximumIfEEE10Policy1000EN6thrust24THRUST_300001_SM_1000_NS10device_ptrIfEEPfyS8_ffNS5_3std3__410__identityEEEvT0_T1_T2_T3_T4_T6_,"aw",@nobits
	.sectionflags	@""
	.align	4
.nv.shared._ZN3cub18CUB_300001_SM_10006detail6reduce28DeviceReduceSingleTileKernelINS2_10policy_hubIfyN4cuda3__47maximumIfEEE10Policy1000EN6thrust24THRUST_300001_SM_1000_NS10device_ptrIfEEPfyS8_ffNS5_3std3__410__identityEEEvT0_T1_T2_T3_T4_T6_:
	.zero		1068


//--------------------- .nv.shared._ZN3cub18CUB_300001_SM_10006detail6reduce28DeviceReduceSingleTileKernelINS2_10policy_hubIfjN4cuda3__47maximumIfEEE10Policy1000EPfSB_iS8_ffNS5_3std3__410__identityEEEvT0_T1_T2_T3_T4_T6_ --------------------------
	.section	.nv.shared._ZN3cub18CUB_300001_SM_10006detail6reduce28DeviceReduceSingleTileKernelINS2_10policy_hubIfjN4cuda3__47maximumIfEEE10Policy1000EPfSB_iS8_ffNS5_3std3__410__identityEEEvT0_T1_T2_T3_T4_T6_,"aw",@nobits
	.sectionflags	@""
	.align	4
.nv.shared._ZN3cub18CUB_300001_SM_10006detail6reduce28DeviceReduceSingleTileKernelINS2_10policy_hubIfjN4cuda3__47maximumIfEEE10Policy1000EPfSB_iS8_ffNS5_3std3__410__identityEEEvT0_T1_T2_T3_T4_T6_:
	.zero		1068


//--------------------- .nv.shared._ZN3cub18CUB_300001_SM_10006detail6reduce18DeviceReduceKernelINS2_10policy_hubIfjN4cuda3__47maximumIfEEE10Policy1000EN6thrust24THRUST_300001_SM_1000_NS10device_ptrIfEEjS8_fNS5_3std3__410__identityEEEvT0_PT3_T1_NS0_13GridEvenShareISL_EET2_T4_ --------------------------
	.section	.nv.shared._ZN3cub18CUB_300001_SM_10006detail6reduce18DeviceReduceKernelINS2_10policy_hubIfjN4cuda3__47maximumIfEEE10Policy1000EN6thrust24THRUST_300001_SM_1000_NS10device_ptrIfEEjS8_fNS5_3std3__410__identityEEEvT0_PT3_T1_NS0_13GridEvenShareISL_EET2_T4_,"aw",@nobits
	.sectionflags	@""
	.align	4
.nv.shared._ZN3cub18CUB_300001_SM_10006detail6reduce18DeviceReduceKernelINS2_10policy_hubIfjN4cuda3__47maximumIfEEE10Policy1000EN6thrust24THRUST_300001_SM_1000_NS10device_ptrIfEEjS8_fNS5_3std3__410__identityEEEvT0_PT3_T1_NS0_13GridEvenShareISL_EET2_T4_:
	.zero		1068


//--------------------- .nv.shared._ZN3cub18CUB_300001_SM_10006detail6reduce28DeviceReduceSingleTileKernelINS2_10policy_hubIfjN4cuda3__47maximumIfEEE10Policy1000EN6thrust24THRUST_300001_SM_1000_NS10device_ptrIfEEPfjS8_ffNS5_3std3__410__identityEEEvT0_T1_T2_T3_T4_T6_ --------------------------
	.section	.nv.shared._ZN3cub18CUB_300001_SM_10006detail6reduce28DeviceReduceSingleTileKernelINS2_10policy_hubIfjN4cuda3__47maximumIfEEE10Policy1000EN6thrust24THRUST_300001_SM_1000_NS10device_ptrIfEEPfjS8_ffNS5_3std3__410__identityEEEvT0_T1_T2_T3_T4_T6_,"aw",@nobits
	.sectionflags	@""
	.align	4
.nv.shared._ZN3cub18CUB_300001_SM_10006detail6reduce28DeviceReduceSingleTileKernelINS2_10policy_hubIfjN4cuda3__47maximumIfEEE10Policy1000EN6thrust24THRUST_300001_SM_1000_NS10device_ptrIfEEPfjS8_ffNS5_3std3__410__identityEEEvT0_T1_T2_T3_T4_T6_:
	.zero		1068


//--------------------- .nv.shared._ZN3cub18CUB_300001_SM_10006detail6reduce28DeviceReduceSingleTileKernelINS2_10policy_hubIfyN4cuda3std3__44plusIfEEE10Policy1000EPfSC_iS9_ffNS7_10__identityEEEvT0_T1_T2_T3_T4_T6_ --------------------------
	.section	.nv.shared._ZN3cub18CUB_300001_SM_10006detail6reduce28DeviceReduceSingleTileKernelINS2_10policy_hubIfyN4cuda3std3__44plusIfEEE10Policy1000EPfSC_iS9_ffNS7_10__identityEEEvT0_T1_T2_T3_T4_T6_,"aw",@nobits
	.sectionflags	@""
	.align	4
.nv.shared._ZN3cub18CUB_300001_SM_10006detail6reduce28DeviceReduceSingleTileKernelINS2_10policy_hubIfyN4cuda3std3__44plusIfEEE10Policy1000EPfSC_iS9_ffNS7_10__identityEEEvT0_T1_T2_T3_T4_T6_:
	.zero		1068


//--------------------- .nv.shared._ZN3cub18CUB_300001_SM_10006detail6reduce18DeviceReduceKernelINS2_10policy_hubIfyN4cuda3std3__44plusIfEEE10Policy1000EN6thrust24THRUST_300001_SM_1000_NS10device_ptrIfEEyS9_fNS7_10__identityEEEvT0_PT3_T1_NS0_13GridEvenShareISK_EET2_T4_ --------------------------
	.section	.nv.shared._ZN3cub18CUB_300001_SM_10006detail6reduce18DeviceReduceKernelINS2_10policy_hubIfyN4cuda3std3__44plusIfEEE10Policy1000EN6thrust24THRUST_300001_SM_1000_NS10device_ptrIfEEyS9_fNS7_10__identityEEEvT0_PT3_T1_NS0_13GridEvenShareISK_EET2_T4_,"aw",@nobits
	.sectionflags	@""
	.align	4
.nv.shared._ZN3cub18CUB_300001_SM_10006detail6reduce18DeviceReduceKernelINS2_10policy_hubIfyN4cuda3std3__44plusIfEEE10Policy1000EN6thrust24THRUST_300001_SM_1000_NS10device_ptrIfEEyS9_fNS7_10__identityEEEvT0_PT3_T1_NS0_13GridEvenShareISK_EET2_T4_:
	.zero		1068


//--------------------- .nv.shared._ZN3cub18CUB_300001_SM_10006detail6reduce28DeviceReduceSingleTileKernelINS2_10policy_hubIfyN4cuda3std3__44plusIfEEE10Policy1000EN6thrust24THRUST_300001_SM_1000_NS10device_ptrIfEEPfyS9_ffNS7_10__identityEEEvT0_T1_T2_T3_T4_T6_ --------------------------
	.section	.nv.shared._ZN3cub18CUB_300001_SM_10006detail6reduce28DeviceReduceSingleTileKernelINS2_10policy_hubIfyN4cuda3std3__44plusIfEEE10Policy1000EN6thrust24THRUST_300001_SM_1000_NS10device_ptrIfEEPfyS9_ffNS7_10__identityEEEvT0_T1_T2_T3_T4_T6_,"aw",@nobits
	.sectionflags	@""
	.align	4
.nv.shared._ZN3cub18CUB_300001_SM_10006detail6reduce28DeviceReduceSingleTileKernelINS2_10policy_hubIfyN4cuda3std3__44plusIfEEE10Policy1000EN6thrust24THRUST_300001_SM_1000_NS10device_ptrIfEEPfyS9_ffNS7_10__identityEEEvT0_T1_T2_T3_T4_T6_:
	.zero		1068


//--------------------- .nv.shared._ZN3cub18CUB_300001_SM_10006detail6reduce28DeviceReduceSingleTileKernelINS2_10policy_hubIfjN4cuda3std3__44plusIfEEE10Policy1000EPfSC_iS9_ffNS7_10__identityEEEvT0_T1_T2_T3_T4_T6_ --------------------------
	.section	.nv.shared._ZN3cub18CUB_300001_SM_10006detail6reduce28DeviceReduceSingleTileKernelINS2_10policy_hubIfjN4cuda3std3__44plusIfEEE10Policy1000EPfSC_iS9_ffNS7_10__identityEEEvT0_T1_T2_T3_T4_T6_,"aw",@nobits
	.sectionflags	@""
	.align	4
.nv.shared._ZN3cub18CUB_300001_SM_10006detail6reduce28DeviceReduceSingleTileKernelINS2_10policy_hubIfjN4cuda3std3__44plusIfEEE10Policy1000EPfSC_iS9_ffNS7_10__identityEEEvT0_T1_T2_T3_T4_T6_:
	.zero		1108


//--------------------- .nv.shared._ZN3cub18CUB_300001_SM_10006detail6reduce18DeviceReduceKernelINS2_10policy_hubIfjN4cuda3std3__44plusIfEEE10Policy1000EN6thrust24THRUST_300001_SM_1000_NS10device_ptrIfEEjS9_fNS7_10__identityEEEvT0_PT3_T1_NS0_13GridEvenShareISK_EET2_T4_ --------------------------
	.section	.nv.shared._ZN3cub18CUB_300001_SM_10006detail6reduce18DeviceReduceKernelINS2_10policy_hubIfjN4cuda3std3__44plusIfEEE10Policy1000EN6thrust24THRUST_300001_SM_1000_NS10device_ptrIfEEjS9_fNS7_10__identityEEEvT0_PT3_T1_NS0_13GridEvenShareISK_EET2_T4_,"aw",@nobits
	.sectionflags	@""
	.align	4
.nv.shared._ZN3cub18CUB_300001_SM_10006detail6reduce18DeviceReduceKernelINS2_10policy_hubIfjN4cuda3std3__44plusIfEEE10Policy1000EN6thrust24THRUST_300001_SM_1000_NS10device_ptrIfEEjS9_fNS7_10__identityEEEvT0_PT3_T1_NS0_13GridEvenShareISK_EET2_T4_:
	.zero		1108


//--------------------- .nv.shared._ZN3cub18CUB_300001_SM_10006detail6reduce28DeviceReduceSingleTileKernelINS2_10policy_hubIfjN4cuda3std3__44plusIfEEE10Policy1000EN6thrust24THRUST_300001_SM_1000_NS10device_ptrIfEEPfjS9_ffNS7_10__identityEEEvT0_T1_T2_T3_T4_T6_ --------------------------
	.section	.nv.shared._ZN3cub18CUB_300001_SM_10006detail6reduce28DeviceReduceSingleTileKernelINS2_10policy_hubIfjN4cuda3std3__44plusIfEEE10Policy1000EN6thrust24THRUST_300001_SM_1000_NS10device_ptrIfEEPfjS9_ffNS7_10__identityEEEvT0_T1_T2_T3_T4_T6_,"aw",@nobits
	.sectionflags	@""
	.align	4
.nv.shared._ZN3cub18CUB_300001_SM_10006detail6reduce28DeviceReduceSingleTileKernelINS2_10policy_hubIfjN4cuda3std3__44plusIfEEE10Policy1000EN6thrust24THRUST_300001_SM_1000_NS10device_ptrIfEEPfjS9_ffNS7_10__identityEEEvT0_T1_T2_T3_T4_T6_:
	.zero		1108


//--------------------- .nv.constant0._ZN3cub18CUB_300001_SM_10006detail6reduce18DeviceReduceKernelINS2_10policy_hubIfyN4cuda3std3__44plusIfEEE10Policy1000EN6thrust24THRUST_300001_SM_1000_NS6detail15normal_iteratorINSD_10device_ptrIfEEEEyS9_fNS7_10__identityEEEvT0_PT3_T1_NS0_13GridEvenShareISN_EET2_T4_ --------------------------
	.section	.nv.constant0._ZN3cub18CUB_300001_SM_10006detail6reduce18DeviceReduceKernelINS2_10policy_hubIfyN4cuda3std3__44plusIfEEE10Policy1000EN6thrust24THRUST_300001_SM_1000_NS6detail15normal_iteratorINSD_10device_ptrIfEEEEyS9_fNS7_10__identityEEEvT0_PT3_T1_NS0_13GridEvenShareISN_EET2_T4_,"a",@progbits
	.sectionflags	@""
	.align	4
.nv.constant0._ZN3cub18CUB_300001_SM_10006detail6reduce18DeviceReduceKernelINS2_10policy_hubIfyN4cuda3std3__44plusIfEEE10Policy1000EN6thrust24THRUST_300001_SM_1000_NS6detail15normal_iteratorINSD_10device_ptrIfEEEEyS9_fNS7_10__identityEEEvT0_PT3_T1_NS0_13GridEvenShareISN_EET2_T4_:
	.zero		994


//--------------------- .nv.constant0._ZN3cub18CUB_300001_SM_10006detail6reduce28DeviceReduceSingleTileKernelINS2_10policy_hubIfyN4cuda3std3__44plusIfEEE10Policy1000EN6thrust24THRUST_300001_SM_1000_NS6detail15normal_iteratorINSD_10device_ptrIfEEEEPfyS9_ffNS7_10__identityEEEvT0_T1_T2_T3_T4_T6_ --------------------------
	.section	.nv.constant0._ZN3cub18CUB_300001_SM_10006detail6reduce28DeviceReduceSingleTileKernelINS2_10policy_hubIfyN4cuda3std3__44plusIfEEE10Policy1000EN6thrust24THRUST_300001_SM_1000_NS6detail15normal_iteratorINSD_10device_ptrIfEEEEPfyS9_ffNS7_10__identityEEEvT0_T1_T2_T3_T4_T6_,"a",@progbits
	.sectionflags	@""
	.align	4
.nv.constant0._ZN3cub18CUB_300001_SM_10006detail6reduce28DeviceReduceSingleTileKernelINS2_10policy_hubIfyN4cuda3std3__44plusIfEEE10Policy1000EN6thrust24THRUST_300001_SM_1000_NS6detail15normal_iteratorINSD_10device_ptrIfEEEEPfyS9_ffNS7_10__identityEEEvT0_T1_T2_T3_T4_T6_:
	.zero		929


//--------------------- .nv.constant0._ZN3cub18CUB_300001_SM_10006detail6reduce18DeviceReduceKernelINS2_10policy_hubIfjN4cuda3std3__44plusIfEEE10Policy1000EN6thrust24THRUST_300001_SM_1000_NS6detail15normal_iteratorINSD_10device_ptrIfEEEEjS9_fNS7_10__identityEEEvT0_PT3_T1_NS0_13GridEvenShareISN_EET2_T4_ --------------------------
	.section	.nv.constant0._ZN3cub18CUB_300001_SM_10006detail6reduce18DeviceReduceKernelINS2_10policy_hubIfjN4cuda3std3__44plusIfEEE10Policy1000EN6thrust24THRUST_300001_SM_1000_NS6detail15normal_iteratorINSD_10device_ptrIfEEEEjS9_fNS7_10__identityEEEvT0_PT3_T1_NS0_13GridEvenShareISN_EET2_T4_,"a",@progbits
	.sectionflags	@""
	.align	4
.nv.constant0._ZN3cub18CUB_300001_SM_10006detail6reduce18DeviceReduceKernelINS2_10policy_hubIfjN4cuda3std3__44plusIfEEE10Policy1000EN6thrust24THRUST_300001_SM_1000_NS6detail15normal_iteratorINSD_10device_ptrIfEEEEjS9_fNS7_10__identityEEEvT0_PT3_T1_NS0_13GridEvenShareISN_EET2_T4_:
	.zero		958


//--------------------- .nv.constant0._ZN3cub18CUB_300001_SM_10006detail6reduce28DeviceReduceSingleTileKernelINS2_10policy_hubIfjN4cuda3std3__44plusIfEEE10Policy1000EN6thrust24THRUST_300001_SM_1000_NS6detail15normal_iteratorINSD_10device_ptrIfEEEEPfjS9_ffNS7_10__identityEEEvT0_T1_T2_T3_T4_T6_ --------------------------
	.section	.nv.constant0._ZN3cub18CUB_300001_SM_10006detail6reduce28DeviceReduceSingleTileKernelINS2_10policy_hubIfjN4cuda3std3__44plusIfEEE10Policy1000EN6thrust24THRUST_300001_SM_1000_NS6detail15normal_iteratorINSD_10device_ptrIfEEEEPfjS9_ffNS7_10__identityEEEvT0_T1_T2_T3_T4_T6_,"a",@progbits
	.sectionflags	@""
	.align	4
.nv.constant0._ZN3cub18CUB_300001_SM_10006detail6reduce28DeviceReduceSingleTileKernelINS2_10policy_hubIfjN4cuda3std3__44plusIfEEE10Policy1000EN6thrust24THRUST_300001_SM_1000_NS6detail15normal_iteratorINSD_10device_ptrIfEEEEPfjS9_ffNS7_10__identityEEEvT0_T1_T2_T3_T4_T6_:
	.zero		925


//--------------------- .nv.constant0._ZN3cub18CUB_300001_SM_10006detail6reduce28DeviceReduceSingleTileKernelINS2_10policy_hubIfyN4cuda3__47maximumIfEEE10Policy1000EPfSB_iS8_ffNS5_3std3__410__identityEEEvT0_T1_T2_T3_T4_T6_ --------------------------
	.section	.nv.constant0._ZN3cub18CUB_300001_SM_10006detail6reduce28DeviceReduceSingleTileKernelINS2_10policy_hubIfyN4cuda3__47maximumIfEEE10Policy1000EPfSB_iS8_ffNS5_3std3__410__identityEEEvT0_T1_T2_T3_T4_T6_,"a",@progbits
	.sectionflags	@""
	.align	4
.nv.constant0._ZN3cub18CUB_300001_SM_10006detail6reduce28DeviceReduceSingleTileKernelINS2_10policy_hubIfyN4cuda3__47maximumIfEEE10Policy1000EPfSB_iS8_ffNS5_3std3__410__identityEEEvT0_T1_T2_T3_T4_T6_:
	.zero		925


//--------------------- .nv.constant0._ZN3cub18CUB_300001_SM_10006detail6reduce18DeviceReduceKernelINS2_10policy_hubIfyN4cuda3__47maximumIfEEE10Policy1000EN6thrust24THRUST_300001_SM_1000_NS10device_ptrIfEEyS8_fNS5_3std3__410__identityEEEvT0_PT3_T1_NS0_13GridEvenShareISL_EET2_T4_ --------------------------
	.section	.nv.constant0._ZN3cub18CUB_300001_SM_10006detail6reduce18DeviceReduceKernelINS2_10policy_hubIfyN4cuda3__47maximumIfEEE10Policy1000EN6thrust24THRUST_300001_SM_1000_NS10device_ptrIfEEyS8_fNS5_3std3__410__identityEEEvT0_PT3_T1_NS0_13GridEvenShareISL_EET2_T4_,"a",@progbits
	.sectionflags	@""
	.align	4
.nv.constant0._ZN3cub18CUB_300001_SM_10006detail6reduce18DeviceReduceKernelINS2_10policy_hubIfyN4cuda3__47maximumIfEEE10Policy1000EN6thrust24THRUST_300001_SM_1000_NS10device_ptrIfEEyS8_fNS5_3std3__410__identityEEEvT0_PT3_T1_NS0_13GridEvenShareISL_EET2_T4_:
	.zero		994


//--------------------- .nv.constant0._ZN3cub18CUB_300001_SM_10006detail6reduce28DeviceReduceSingleTileKernelINS2_10policy_hubIfyN4cuda3__47maximumIfEEE10Policy1000EN6thrust24THRUST_300001_SM_1000_NS10device_ptrIfEEPfyS8_ffNS5_3std3__410__identityEEEvT0_T1_T2_T3_T4_T6_ --------------------------
	.section	.nv.constant0._ZN3cub18CUB_300001_SM_10006detail6reduce28DeviceReduceSingleTileKernelINS2_10policy_hubIfyN4cuda3__47maximumIfEEE10Policy1000EN6thrust24THRUST_300001_SM_1000_NS10device_ptrIfEEPfyS8_ffNS5_3std3__410__identityEEEvT0_T1_T2_T3_T4_T6_,"a",@progbits
	.sectionflags	@""
	.align	4
.nv.constant0._ZN3cub18CUB_300001_SM_10006detail6reduce28DeviceReduceSingleTileKernelINS2_10policy_hubIfyN4cuda3__47maximumIfEEE10Policy1000EN6thrust24THRUST_300001_SM_1000_NS10device_ptrIfEEPfyS8_ffNS5_3std3__410__identityEEEvT0_T1_T2_T3_T4_T6_:
	.zero		929


//--------------------- .nv.constant0._ZN3cub18CUB_300001_SM_10006detail6reduce28DeviceReduceSingleTileKernelINS2_10policy_hubIfjN4cuda3__47maximumIfEEE10Policy1000EPfSB_iS8_ffNS5_3std3__410__identityEEEvT0_T1_T2_T3_T4_T6_ --------------------------
	.section	.nv.constant0._ZN3cub18CUB_300001_SM_10006detail6reduce28DeviceReduceSingleTileKernelINS2_10policy_hubIfjN4cuda3__47maximumIfEEE10Policy1000EPfSB_iS8_ffNS5_3std3__410__identityEEEvT0_T1_T2_T3_T4_T6_,"a",@progbits
	.sectionflags	@""
	.align	4
.nv.constant0._ZN3cub18CUB_300001_SM_10006detail6reduce28DeviceReduceSingleTileKernelINS2_10policy_hubIfjN4cuda3__47maximumIfEEE10Policy1000EPfSB_iS8_ffNS5_3std3__410__identityEEEvT0_T1_T2_T3_T4_T6_:
	.zero		925


//--------------------- .nv.constant0._ZN3cub18CUB_300001_SM_10006detail6reduce18DeviceReduceKernelINS2_10policy_hubIfjN4cuda3__47maximumIfEEE10Policy1000EN6thrust24THRUST_300001_SM_1000_NS10device_ptrIfEEjS8_fNS5_3std3__410__identityEEEvT0_PT3_T1_NS0_13GridEvenShareISL_EET2_T4_ --------------------------
	.section	.nv.constant0._ZN3cub18CUB_300001_SM_10006detail6reduce18DeviceReduceKernelINS2_10policy_hubIfjN4cuda3__47maximumIfEEE10Policy1000EN6thrust24THRUST_300001_SM_1000_NS10device_ptrIfEEjS8_fNS5_3std3__410__identityEEEvT0_PT3_T1_NS0_13GridEvenShareISL_EET2_T4_,"a",@progbits
	.sectionflags	@""
	.align	4
.nv.constant0._ZN3cub18CUB_300001_SM_10006detail6reduce18DeviceReduceKernelINS2_10policy_hubIfjN4cuda3__47maximumIfEEE10Policy1000EN6thrust24THRUST_300001_SM_1000_NS10device_ptrIfEEjS8_fNS5_3std3__410__identityEEEvT0_PT3_T1_NS0_13GridEvenShareISL_EET2_T4_:
	.zero		958


//--------------------- .nv.constant0._ZN3cub18CUB_300001_SM_10006detail6reduce28DeviceReduceSingleTileKernelINS2_10policy_hubIfjN4cuda3__47maximumIfEEE10Policy1000EN6thrust24THRUST_300001_SM_1000_NS10device_ptrIfEEPfjS8_ffNS5_3std3__410__identityEEEvT0_T1_T2_T3_T4_T6_ --------------------------
	.section	.nv.constant0._ZN3cub18CUB_300001_SM_10006detail6reduce28DeviceReduceSingleTileKernelINS2_10policy_hubIfjN4cuda3__47maximumIfEEE10Policy1000EN6thrust24THRUST_300001_SM_1000_NS10device_ptrIfEEPfjS8_ffNS5_3std3__410__identityEEEvT0_T1_T2_T3_T4_T6_,"a",@progbits
	.sectionflags	@""
	.align	4
.nv.constant0._ZN3cub18CUB_300001_SM_10006detail6reduce28DeviceReduceSingleTileKernelINS2_10policy_hubIfjN4cuda3__47maximumIfEEE10Policy1000EN6thrust24THRUST_300001_SM_1000_NS10device_ptrIfEEPfjS8_ffNS5_3std3__410__identityEEEvT0_T1_T2_T3_T4_T6_:
	.zero		925


//--------------------- .nv.constant0._ZN3cub18CUB_300001_SM_10006detail6reduce28DeviceReduceSingleTileKernelINS2_10policy_hubIfyN4cuda3std3__44plusIfEEE10Policy1000EPfSC_iS9_ffNS7_10__identityEEEvT0_T1_T2_T3_T4_T6_ --------------------------
	.section	.nv.constant0._ZN3cub18CUB_300001_SM_10006detail6reduce28DeviceReduceSingleTileKernelINS2_10policy_hubIfyN4cuda3std3__44plusIfEEE10Policy1000EPfSC_iS9_ffNS7_10__identityEEEvT0_T1_T2_T3_T4_T6_,"a",@progbits
	.sectionflags	@""
	.align	4
.nv.constant0._ZN3cub18CUB_300001_SM_10006detail6reduce28DeviceReduceSingleTileKernelINS2_10policy_hubIfyN4cuda3std3__44plusIfEEE10Policy1000EPfSC_iS9_ffNS7_10__identityEEEvT0_T1_T2_T3_T4_T6_:
	.zero		925


//--------------------- .nv.constant0._ZN3cub18CUB_300001_SM_10006detail6reduce18DeviceReduceKernelINS2_10policy_hubIfyN4cuda3std3__44plusIfEEE10Policy1000EN6thrust24THRUST_300001_SM_1000_NS10device_ptrIfEEyS9_fNS7_10__identityEEEvT0_PT3_T1_NS0_13GridEvenShareISK_EET2_T4_ --------------------------
	.section	.nv.constant0._ZN3cub18CUB_300001_SM_10006detail6reduce18DeviceReduceKernelINS2_10policy_hubIfyN4cuda3std3__44plusIfEEE10Policy1000EN6thrust24THRUST_300001_SM_1000_NS10device_ptrIfEEyS9_fNS7_10__identityEEEvT0_PT3_T1_NS0_13GridEvenShareISK_EET2_T4_,"a",@progbits
	.sectionflags	@""
	.align	4
.nv.constant0._ZN3cub18CUB_300001_SM_10006detail6reduce18DeviceReduceKernelINS2_10policy_hubIfyN4cuda3std3__44plusIfEEE10Policy1000EN6thrust24THRUST_300001_SM_1000_NS10device_ptrIfEEyS9_fNS7_10__identityEEEvT0_PT3_T1_NS0_13GridEvenShareISK_EET2_T4_:
	.zero		994


//--------------------- .nv.constant0._ZN3cub18CUB_300001_SM_10006detail6reduce28DeviceReduceSingleTileKernelINS2_10policy_hubIfyN4cuda3std3__44plusIfEEE10Policy1000EN6thrust24THRUST_300001_SM_1000_NS10device_ptrIfEEPfyS9_ffNS7_10__identityEEEvT0_T1_T2_T3_T4_T6_ --------------------------
	.section	.nv.constant0._ZN3cub18CUB_300001_SM_10006detail6reduce28DeviceReduceSingleTileKernelINS2_10policy_hubIfyN4cuda3std3__44plusIfEEE10Policy1000EN6thrust24THRUST_300001_SM_1000_NS10device_ptrIfEEPfyS9_ffNS7_10__identityEEEvT0_T1_T2_T3_T4_T6_,"a",@progbits
	.sectionflags	@""
	.align	4
.nv.constant0._ZN3cub18CUB_300001_SM_10006detail6reduce28DeviceReduceSingleTileKernelINS2_10policy_hubIfyN4cuda3std3__44plusIfEEE10Policy1000EN6thrust24THRUST_300001_SM_1000_NS10device_ptrIfEEPfyS9_ffNS7_10__identityEEEvT0_T1_T2_T3_T4_T6_:
	.zero		929


//--------------------- .nv.constant0._ZN3cub18CUB_300001_SM_10006detail6reduce28DeviceReduceSingleTileKernelINS2_10policy_hubIfjN4cuda3std3__44plusIfEEE10Policy1000EPfSC_iS9_ffNS7_10__identityEEEvT0_T1_T2_T3_T4_T6_ --------------------------
	.section	.nv.constant0._ZN3cub18CUB_300001_SM_10006detail6reduce28DeviceReduceSingleTileKernelINS2_10policy_hubIfjN4cuda3std3__44plusIfEEE10Policy1000EPfSC_iS9_ffNS7_10__identityEEEvT0_T1_T2_T3_T4_T6_,"a",@progbits
	.sectionflags	@""
	.align	4
.nv.constant0._ZN3cub18CUB_300001_SM_10006detail6reduce28DeviceReduceSingleTileKernelINS2_10policy_hubIfjN4cuda3std3__44plusIfEEE10Policy1000EPfSC_iS9_ffNS7_10__identityEEEvT0_T1_T2_T3_T4_T6_:
	.zero		925


//--------------------- .nv.constant0._ZN3cub18CUB_300001_SM_10006detail6reduce18DeviceReduceKernelINS2_10policy_hubIfjN4cuda3std3__44plusIfEEE10Policy1000EN6thrust24THRUST_300001_SM_1000_NS10device_ptrIfEEjS9_fNS7_10__identityEEEvT0_PT3_T1_NS0_13GridEvenShareISK_EET2_T4_ --------------------------
	.section	.nv.constant0._ZN3cub18CUB_300001_SM_10006detail6reduce18DeviceReduceKernelINS2_10policy_hubIfjN4cuda3std3__44plusIfEEE10Policy1000EN6thrust24THRUST_300001_SM_1000_NS10device_ptrIfEEjS9_fNS7_10__identityEEEvT0_PT3_T1_NS0_13GridEvenShareISK_EET2_T4_,"a",@progbits
	.sectionflags	@""
	.align	4
.nv.constant0._ZN3cub18CUB_300001_SM_10006detail6reduce18DeviceReduceKernelINS2_10policy_hubIfjN4cuda3std3__44plusIfEEE10Policy1000EN6thrust24THRUST_300001_SM_1000_NS10device_ptrIfEEjS9_fNS7_10__identityEEEvT0_PT3_T1_NS0_13GridEvenShareISK_EET2_T4_:
	.zero		958


//--------------------- .nv.constant0._ZN3cub18CUB_300001_SM_10006detail6reduce28DeviceReduceSingleTileKernelINS2_10policy_hubIfjN4cuda3std3__44plusIfEEE10Policy1000EN6thrust24THRUST_300001_SM_1000_NS10device_ptrIfEEPfjS9_ffNS7_10__identityEEEvT0_T1_T2_T3_T4_T6_ --------------------------
	.section	.nv.constant0._ZN3cub18CUB_300001_SM_10006detail6reduce28DeviceReduceSingleTileKernelINS2_10policy_hubIfjN4cuda3std3__44plusIfEEE10Policy1000EN6thrust24THRUST_300001_SM_1000_NS10device_ptrIfEEPfjS9_ffNS7_10__identityEEEvT0_T1_T2_T3_T4_T6_,"a",@progbits
	.sectionflags	@""
	.align	4
.nv.constant0._ZN3cub18CUB_300001_SM_10006detail6reduce28DeviceReduceSingleTileKernelINS2_10policy_hubIfjN4cuda3std3__44plusIfEEE10Policy1000EN6thrust24THRUST_300001_SM_1000_NS10device_ptrIfEEPfjS9_ffNS7_10__identityEEEvT0_T1_T2_T3_T4_T6_:
	.zero		925


//--------------------- .nv.constant0._ZN3cub18CUB_300001_SM_10006detail9transform16transform_kernelINS2_10policy_hubILb1EN4cuda3std3__45tupleIJN6thrust24THRUST_300001_SM_1000_NS6detail15normal_iteratorINSA_10device_ptrIfEEEEEEEE10policy1000El6neglogSF_JPfEEEvT0_iT1_T2_DpNS2_10kernel_argIT3_EE --------------------------
	.section	.nv.constant0._ZN3cub18CUB_300001_SM_10006detail9transform16transform_kernelINS2_10policy_hubILb1EN4cuda3std3__45tupleIJN6thrust24THRUST_300001_SM_1000_NS6detail15normal_iteratorINSA_10device_ptrIfEEEEEEEE10policy1000El6neglogSF_JPfEEEvT0_iT1_T2_DpNS2_10kernel_argIT3_EE,"a",@progbits
	.sectionflags	@""
	.align	4
.nv.constant0._ZN3cub18CUB_300001_SM_10006detail9transform16transform_kernelINS2_10policy_hubILb1EN4cuda3std3__45tupleIJN6thrust24THRUST_300001_SM_1000_NS6detail15normal_iteratorINSA_10device_ptrIfEEEEEEEE10policy1000El6neglogSF_JPfEEEvT0_iT1_T2_DpNS2_10kernel_argIT3_EE:
	.zero		936


//--------------------- .nv.constant0._ZN3cub18CUB_300001_SM_10006detail9transform16transform_kernelINS2_10policy_hubILb1EN4cuda3std3__45tupleIJN6thrust24THRUST_300001_SM_1000_NS6detail15normal_iteratorINSA_10device_ptrIfEEEEEEEE10policy1000Ei6neglogSF_JPfEEEvT0_iT1_T2_DpNS2_10kernel_argIT3_EE --------------------------
	.section	.nv.constant0._ZN3cub18CUB_300001_SM_10006detail9transform16transform_kernelINS2_10policy_hubILb1EN4cuda3std3__45tupleIJN6thrust24THRUST_300001_SM_1000_NS6detail15normal_iteratorINSA_10device_ptrIfEEEEEEEE10policy1000Ei6neglogSF_JPfEEEvT0_iT1_T2_DpNS2_10kernel_argIT3_EE,"a",@progbits
	.sectionflags	@""
	.align	4
.nv.constant0._ZN3cub18CUB_300001_SM_10006detail9transform16transform_kernelINS2_10policy_hubILb1EN4cuda3std3__45tupleIJN6thrust24THRUST_300001_SM_1000_NS6detail15normal_iteratorINSA_10device_ptrIfEEEEEEEE10policy1000Ei6neglogSF_JPfEEEvT0_iT1_T2_DpNS2_10kernel_argIT3_EE:
	.zero		936


//--------------------- .nv.constant0._ZN3cub18CUB_300001_SM_10006detail9transform16transform_kernelINS2_10policy_hubILb1EN4cuda3std3__45tupleIJN6thrust24THRUST_300001_SM_1000_NS10device_ptrIfEEEEEE10policy1000El10div_scalarSC_JPfEEEvT0_iT1_T2_DpNS2_10kernel_argIT3_EE --------------------------
	.section	.nv.constant0._ZN3cub18CUB_300001_SM_10006detail9transform16transform_kernelINS2_10policy_hubILb1EN4cuda3std3__45tupleIJN6thrust24THRUST_300001_SM_1000_NS10device_ptrIfEEEEEE10policy1000El10div_scalarSC_JPfEEEvT0_iT1_T2_DpNS2_10kernel_argIT3_EE,"a",@progbits
	.sectionflags	@""
	.align	4
.nv.constant0._ZN3cub18CUB_300001_SM_10006detail9transform16transform_kernelINS2_10policy_hubILb1EN4cuda3std3__45tupleIJN6thrust24THRUST_300001_SM_1000_NS10device_ptrIfEEEEEE10policy1000El10div_scalarSC_JPfEEEvT0_iT1_T2_DpNS2_10kernel_argIT3_EE:
	.zero		936


//--------------------- .nv.constant0._ZN3cub18CUB_300001_SM_10006detail9transform16transform_kernelINS2_10policy_hubILb1EN4cuda3std3__45tupleIJN6thrust24THRUST_300001_SM_1000_NS10device_ptrIfEEEEEE10policy1000Ei10div_scalarSC_JPfEEEvT0_iT1_T2_DpNS2_10kernel_argIT3_EE --------------------------
	.section	.nv.constant0._ZN3cub18CUB_300001_SM_10006detail9transform16transform_kernelINS2_10policy_hubILb1EN4cuda3std3__45tupleIJN6thrust24THRUST_300001_SM_1000_NS10device_ptrIfEEEEEE10policy1000Ei10div_scalarSC_JPfEEEvT0_iT1_T2_DpNS2_10kernel_argIT3_EE,"a",@progbits
	.sectionflags	@""
	.align	4
.nv.constant0._ZN3cub18CUB_300001_SM_10006detail9transform16transform_kernelINS2_10policy_hubILb1EN4cuda3std3__45tupleIJN6thrust24THRUST_300001_SM_1000_NS10device_ptrIfEEEEEE10policy1000Ei10div_scalarSC_JPfEEEvT0_iT1_T2_DpNS2_10kernel_argIT3_EE:
	.zero		936


//--------------------- .nv.constant0._ZN3cub18CUB_300001_SM_10006detail9transform16transform_kernelINS2_10policy_hubILb1EN4cuda3std3__45tupleIJN6thrust24THRUST_300001_SM_1000_NS10device_ptrIfEEEEEE10policy1000El4expoSC_JPfEEEvT0_iT1_T2_DpNS2_10kernel_argIT3_EE --------------------------
	.section	.nv.constant0._ZN3cub18CUB_300001_SM_10006detail9transform16transform_kernelINS2_10policy_hubILb1EN4cuda3std3__45tupleIJN6thrust24THRUST_300001_SM_1000_NS10device_ptrIfEEEEEE10policy1000El4expoSC_JPfEEEvT0_iT1_T2_DpNS2_10kernel_argIT3_EE,"a",@progbits
	.sectionflags	@""
	.align	4
.nv.constant0._ZN3cub18CUB_300001_SM_10006detail9transform16transform_kernelINS2_10policy_hubILb1EN4cuda3std3__45tupleIJN6thrust24THRUST_300001_SM_1000_NS10device_ptrIfEEEEEE10policy1000El4expoSC_JPfEEEvT0_iT1_T2_DpNS2_10kernel_argIT3_EE:
	.zero		936


//--------------------- .nv.constant0._ZN3cub18CUB_300001_SM_10006detail9transform16transform_kernelINS2_10policy_hubILb1EN4cuda3std3__45tupleIJN6thrust24THRUST_300001_SM_1000_NS10device_ptrIfEEEEEE10policy1000Ei4expoSC_JPfEEEvT0_iT1_T2_DpNS2_10kernel_argIT3_EE --------------------------
	.section	.nv.constant0._ZN3cub18CUB_300001_SM_10006detail9transform16transform_kernelINS2_10policy_hubILb1EN4cuda3std3__45tupleIJN6thrust24THRUST_300001_SM_1000_NS10device_ptrIfEEEEEE10policy1000Ei4expoSC_JPfEEEvT0_iT1_T2_DpNS2_10kernel_argIT3_EE,"a",@progbits
	.sectionflags	@""
	.align	4
.nv.constant0._ZN3cub18CUB_300001_SM_10006detail9transform16transform_kernelINS2_10policy_hubILb1EN4cuda3std3__45tupleIJN6thrust24THRUST_300001_SM_1000_NS10device_ptrIfEEEEEE10policy1000Ei4expoSC_JPfEEEvT0_iT1_T2_DpNS2_10kernel_argIT3_EE:
	.zero		936


//--------------------- .nv.constant0._ZN3cub18CUB_300001_SM_10006detail9transform16transform_kernelINS2_10policy_hubILb1EN4cuda3std3__45tupleIJN6thrust24THRUST_300001_SM_1000_NS10device_ptrIfEEEEEE10policy1000El10sub_scalarSC_JPfEEEvT0_iT1_T2_DpNS2_10kernel_argIT3_EE --------------------------
	.section	.nv.constant0._ZN3cub18CUB_300001_SM_10006detail9transform16transform_kernelINS2_10policy_hubILb1EN4cuda3std3__45tupleIJN6thrust24THRUST_300001_SM_1000_NS10device_ptrIfEEEEEE10policy1000El10sub_scalarSC_JPfEEEvT0_iT1_T2_DpNS2_10kernel_argIT3_EE,"a",@progbits
	.sectionflags	@""
	.align	4
.nv.constant0._ZN3cub18CUB_300001_SM_10006detail9transform16transform_kernelINS2_10policy_hubILb1EN4cuda3std3__45tupleIJN6thrust24THRUST_300001_SM_1000_NS10device_ptrIfEEEEEE10policy1000El10sub_scalarSC_JPfEEEvT0_iT1_T2_DpNS2_10kernel_argIT3_EE:
	.zero		936


//--------------------- .nv.constant0._ZN3cub18CUB_300001_SM_10006detail9transform16transform_kernelINS2_10policy_hubILb1EN4cuda3std3__45tupleIJN6thrust24THRUST_300001_SM_1000_NS10device_ptrIfEEEEEE10policy1000Ei10sub_scalarSC_JPfEEEvT0_iT1_T2_DpNS2_10kernel_argIT3_EE --------------------------
	.section	.nv.constant0._ZN3cub18CUB_300001_SM_10006detail9transform16transform_kernelINS2_10policy_hubILb1EN4cuda3std3__45tupleIJN6thrust24THRUST_300001_SM_1000_NS10device_ptrIfEEEEEE10policy1000Ei10sub_scalarSC_JPfEEEvT0_iT1_T2_DpNS2_10kernel_argIT3_EE,"a",@progbits
	.sectionflags	@""
	.align	4
.nv.constant0._ZN3cub18CUB_300001_SM_10006detail9transform16transform_kernelINS2_10policy_hubILb1EN4cuda3std3__45tupleIJN6thrust24THRUST_300001_SM_1000_NS10device_ptrIfEEEEEE10policy1000Ei10sub_scalarSC_JPfEEEvT0_iT1_T2_DpNS2_10kernel_argIT3_EE:
	.zero		936


//--------------------- .nv.constant0._ZN3cub18CUB_300001_SM_10006detail8for_each13static_kernelINS2_12policy_hub_t12policy_500_tEmN6thrust24THRUST_300001_SM_1000_NS8cuda_cub20__uninitialized_fill7functorINS7_10device_ptrIfEEfEEEEvT0_T1_ --------------------------
	.section	.nv.constant0._ZN3cub18CUB_300001_SM_10006detail8for_each13static_kernelINS2_12policy_hub_t12policy_500_tEmN6thrust24THRUST_300001_SM_1000_NS8cuda_cub20__uninitialized_fill7functorINS7_10device_ptrIfEEfEEEEvT0_T1_,"a",@progbits
	.sectionflags	@""
	.align	4
.nv.constant0._ZN3cub18CUB_300001_SM_10006detail8for_each13static_kernelINS2_12policy_hub_t12policy_500_tEmN6thrust24THRUST_300001_SM_1000_NS8cuda_cub20__uninitialized_fill7functorINS7_10device_ptrIfEEfEEEEvT0_T1_:
	.zero		920


//--------------------- .nv.constant0._ZN3cub18CUB_300001_SM_10006detail11EmptyKernelIvEEvv --------------------------
	.section	.nv.constant0._ZN3cub18CUB_300001_SM_10006detail11EmptyKernelIvEEvv,"a",@progbits
	.sectionflags	@""
	.align	4
.nv.constant0._ZN3cub18CUB_300001_SM_10006detail11EmptyKernelIvEEvv:
	.zero		896


//--------------------- .nv.constant0._Z17slice_sub1_kernelPfPKfii --------------------------
	.section	.nv.constant0._Z17slice_sub1_kernelPfPKfii,"a",@progbits
	.sectionflags	@""
	.align	4
.nv.constant0._Z17slice_sub1_kernelPfPKfii:
	.zero		920


//--------------------- .nv.constant0._Z17take_slice_kernelPKfS0_Pfii --------------------------
	.section	.nv.constant0._Z17take_slice_kernelPKfS0_Pfii,"a",@progbits
	.sectionflags	@""
	.align	4
.nv.constant0._Z17take_slice_kernelPKfS0_Pfii:
	.zero		928


//--------------------- .nv.constant0._Z23backward_maxpool_kerneliPKfS0_S0_iiiiiiiPfS1_ --------------------------
	.section	.nv.constant0._Z23backward_maxpool_kerneliPKfS0_S0_iiiiiiiPfS1_,"a",@progbits
	.sectionflags	@""
	.align	4
.nv.constant0._Z23backward_maxpool_kerneliPKfS0_S0_iiiiiiiPfS1_:
	.zero		976


//--------------------- .nv.constant0._Z22forward_maxpool_kerneliPKfPfS1_iiiiiii --------------------------
	.section	.nv.constant0._Z22forward_maxpool_kerneliPKfPfS1_iiiiiii,"a",@progbits
	.sectionflags	@""
	.align	4
.nv.constant0._Z22forward_maxpool_kerneliPKfPfS1_iiiiiii:
	.zero		956


//--------------------- .nv.constant0._Z17col2im_gpu_kerneliPfiiiiiiiPKf --------------------------
	.section	.nv.constant0._Z17col2im_gpu_kerneliPfiiiiiiiPKf,"a",@progbits
	.sectionflags	@""
	.align	4
.nv.constant0._Z17col2im_gpu_kerneliPfiiiiiiiPKf:
	.zero		952


//--------------------- .nv.constant0._Z17im2col_gpu_kerneliPKfiiiiiiiPf --------------------------
	.section	.nv.constant0._Z17im2col_gpu_kerneliPKfiiiiiiiPf,"a",@progbits
	.sectionflags	@""
	.align	4
.nv.constant0._Z17im2col_gpu_kerneliPKfiiiiiiiPf:
	.zero		952


//--------------------- SYMBOLS --------------------------

	.type		.nv.reservedSmem.offset0,@object
	.size		.nv.reservedSmem.offset0,0x4
	.type		.nv.reservedSmem.cap,@object
	.size		.nv.reservedSmem.cap,0x4
